	.target	sm_90a

	.elftype	@"ET_EXEC"


//--------------------- .note.nv.tkinfo           --------------------------
	.section	.note.nv.tkinfo,"",@"SHT_NOTE"
	.sectionflags	@"SHF_NOTE_NV_TKINFO"
	.tkinfo
        /*0018*/ 	.word	0x00000002
        /*0030*/ 	.string	""
        /*0030*/ 	.string	"ptxas"
        /*0030*/ 	.string	"Cuda compilation tools, release 13.0, V13.0.88"
        /*0030*/ 	.string	"Build cuda_13.0.r13.0/compiler.36424714_0"
        /*0030*/ 	.string	"-arch sm_90a -m 64 "



//--------------------- .note.nv.cuinfo           --------------------------
	.section	.note.nv.cuinfo,"",@"SHT_NOTE"
	.sectionflags	@"SHF_NOTE_NV_CUINFO"
        /*0018*/ 	.short	0x0002
        /*001a*/ 	.short	0x005a
        /*001c*/ 	.short	0x0082
	.zero		2


//--------------------- .nv.info                  --------------------------
	.section	.nv.info,"",@"SHT_CUDA_INFO"
	.align	4


	//----- nvinfo : EIATTR_REGCOUNT
	.align		4
        /*0000*/ 	.byte	0x04, 0x2f
        /*0002*/ 	.short	(.L_15 - .L_14)
	.align		4
.L_14:
        /*0004*/ 	.word	index@(_ZN7cutlass13device_kernelINS_4gemm6kernel13GemmUniversalIN4cute5tupleIJiiiiEEENS1_10collective13CollectiveMmaINS1_34MainloopSm90TmaGmmaWarpSpecializedILi11ENS5_IJNS4_1CILi1EEESB_SB_EEENS1_35KernelTmaWarpSpecializedCooperativeEEENS5_IJNSA_ILi384EEENSA_ILi224EEENSA_ILi16EEEEEENS_6half_tENS5_IJlSB_lEEESJ_SK_NS4_8TiledMMAINS4_8MMA_AtomIJNS4_4SM904GMMA25MMA_64x32x16_F32F16F16_SSILNSO_5MajorE0ELSQ_0ELNSO_7ScaleInE1ELSR_1EEEEEENS4_6LayoutINS5_IJNSA_ILi2EEESB_SB_EEENS5_IJSB_NSA_ILi0EEESX_EEEEENS5_IJNS4_10UnderscoreES10_S10_EEEEENS4_13SM90_TMA_LOADENS4_14ComposedLayoutINS4_7SwizzleILi1ELi4ELi3EEENS4_18smem_ptr_flag_bitsILi16EEENSU_INS5_IJNSA_ILi8EEESH_EEENS5_IJSH_SB_EEEEEEEvNS4_8identityES13_S1D_vS1E_EENS_8epilogue10collective6detail29Sm90TmaWarpSpecializedAdapterINS1H_15DefaultEpilogueISJ_SK_SK_NS1G_6thread17LinearCombinationISJ_Li1EffLNS1L_9ScaleType4KindE0ELNS_15FloatRoundStyleE2ESJ_EENS1_15EpilogueDefaultEEEEEvvEEEEvNT_6ParamsE)
        /*0008*/ 	.word	0x000000a8


	//----- nvinfo : EIATTR_FRAME_SIZE
	.align		4
.L_15:
        /*000c*/ 	.byte	0x04, 0x11
        /*000e*/ 	.short	(.L_17 - .L_16)
	.align		4
.L_16:
        /*0010*/ 	.word	index@(_ZN7cutlass13device_kernelINS_4gemm6kernel13GemmUniversalIN4cute5tupleIJiiiiEEENS1_10collective13CollectiveMmaINS1_34MainloopSm90TmaGmmaWarpSpecializedILi11ENS5_IJNS4_1CILi1EEESB_SB_EEENS1_35KernelTmaWarpSpecializedCooperativeEEENS5_IJNSA_ILi384EEENSA_ILi224EEENSA_ILi16EEEEEENS_6half_tENS5_IJlSB_lEEESJ_SK_NS4_8TiledMMAINS4_8MMA_AtomIJNS4_4SM904GMMA25MMA_64x32x16_F32F16F16_SSILNSO_5MajorE0ELSQ_0ELNSO_7ScaleInE1ELSR_1EEEEEENS4_6LayoutINS5_IJNSA_ILi2EEESB_SB_EEENS5_IJSB_NSA_ILi0EEESX_EEEEENS5_IJNS4_10UnderscoreES10_S10_EEEEENS4_13SM90_TMA_LOADENS4_14ComposedLayoutINS4_7SwizzleILi1ELi4ELi3EEENS4_18smem_ptr_flag_bitsILi16EEENSU_INS5_IJNSA_ILi8EEESH_EEENS5_IJSH_SB_EEEEEEEvNS4_8identityES13_S1D_vS1E_EENS_8epilogue10collective6detail29Sm90TmaWarpSpecializedAdapterINS1H_15DefaultEpilogueISJ_SK_SK_NS1G_6thread17LinearCombinationISJ_Li1EffLNS1L_9ScaleType4KindE0ELNS_15FloatRoundStyleE2ESJ_EENS1_15EpilogueDefaultEEEEEvvEEEEvNT_6ParamsE)
        /*0014*/ 	.word	0x00000350


	//----- nvinfo : EIATTR_MIN_STACK_SIZE
	.align		4
.L_17:
        /*0018*/ 	.byte	0x04, 0x12
        /*001a*/ 	.short	(.L_19 - .L_18)
	.align		4
.L_18:
        /*001c*/ 	.word	index@(_ZN7cutlass13device_kernelINS_4gemm6kernel13GemmUniversalIN4cute5tupleIJiiiiEEENS1_10collective13CollectiveMmaINS1_34MainloopSm90TmaGmmaWarpSpecializedILi11ENS5_IJNS4_1CILi1EEESB_SB_EEENS1_35KernelTmaWarpSpecializedCooperativeEEENS5_IJNSA_ILi384EEENSA_ILi224EEENSA_ILi16EEEEEENS_6half_tENS5_IJlSB_lEEESJ_SK_NS4_8TiledMMAINS4_8MMA_AtomIJNS4_4SM904GMMA25MMA_64x32x16_F32F16F16_SSILNSO_5MajorE0ELSQ_0ELNSO_7ScaleInE1ELSR_1EEEEEENS4_6LayoutINS5_IJNSA_ILi2EEESB_SB_EEENS5_IJSB_NSA_ILi0EEESX_EEEEENS5_IJNS4_10UnderscoreES10_S10_EEEEENS4_13SM90_TMA_LOADENS4_14ComposedLayoutINS4_7SwizzleILi1ELi4ELi3EEENS4_18smem_ptr_flag_bitsILi16EEENSU_INS5_IJNSA_ILi8EEESH_EEENS5_IJSH_SB_EEEEEEEvNS4_8identityES13_S1D_vS1E_EENS_8epilogue10collective6detail29Sm90TmaWarpSpecializedAdapterINS1H_15DefaultEpilogueISJ_SK_SK_NS1G_6thread17LinearCombinationISJ_Li1EffLNS1L_9ScaleType4KindE0ELNS_15FloatRoundStyleE2ESJ_EENS1_15EpilogueDefaultEEEEEvvEEEEvNT_6ParamsE)
        /*0020*/ 	.word	0x00000350
.L_19:


//--------------------- .nv.compat                --------------------------
	.section	.nv.compat,"",@"SHT_CUDA_COMPAT_INFO"
	.align	4
        /*0000*/ 	.byte	0x02, 0x09, 0x01, 0x00, 0x02, 0x02, 0x04, 0x00, 0x02, 0x05, 0x05, 0x00, 0x03, 0x07, 0x01, 0x01
        /*0010*/ 	.byte	0x02, 0x03, 0x01, 0x00, 0x02, 0x06, 0x01, 0x00, 0x04, 0x0b, 0x08, 0x00, 0x00, 0x00, 0x00, 0x00
        /*0020*/ 	.byte	0x00, 0x00, 0x00, 0x00


//--------------------- .nv.info._ZN7cutlass13device_kernelINS_4gemm6kernel13GemmUniversalIN4cute5tupleIJiiiiEEENS1_10collective13CollectiveMmaINS1_34MainloopSm90TmaGmmaWarpSpecializedILi11ENS5_IJNS4_1CILi1EEESB_SB_EEENS1_35KernelTmaWarpSpecializedCooperativeEEENS5_IJNSA_ILi384EEENSA_ILi224EEENSA_ILi16EEEEEENS_6half_tENS5_IJlSB_lEEESJ_SK_NS4_8TiledMMAINS4_8MMA_AtomIJNS4_4SM904GMMA25MMA_64x32x16_F32F16F16_SSILNSO_5MajorE0ELSQ_0ELNSO_7ScaleInE1ELSR_1EEEEEENS4_6LayoutINS5_IJNSA_ILi2EEESB_SB_EEENS5_IJSB_NSA_ILi0EEESX_EEEEENS5_IJNS4_10UnderscoreES10_S10_EEEEENS4_13SM90_TMA_LOADENS4_14ComposedLayoutINS4_7SwizzleILi1ELi4ELi3EEENS4_18smem_ptr_flag_bitsILi16EEENSU_INS5_IJNSA_ILi8EEESH_EEENS5_IJSH_SB_EEEEEEEvNS4_8identityES13_S1D_vS1E_EENS_8epilogue10collective6detail29Sm90TmaWarpSpecializedAdapterINS1H_15DefaultEpilogueISJ_SK_SK_NS1G_6thread17LinearCombinationISJ_Li1EffLNS1L_9ScaleType4KindE0ELNS_15FloatRoundStyleE2ESJ_EENS1_15EpilogueDefaultEEEEEvvEEEEvNT_6ParamsE --------------------------
	.section	.nv.info._ZN7cutlass13device_kernelINS_4gemm6kernel13GemmUniversalIN4cute5tupleIJiiiiEEENS1_10collective13CollectiveMmaINS1_34MainloopSm90TmaGmmaWarpSpecializedILi11ENS5_IJNS4_1CILi1EEESB_SB_EEENS1_35KernelTmaWarpSpecializedCooperativeEEENS5_IJNSA_ILi384EEENSA_ILi224EEENSA_ILi16EEEEEENS_6half_tENS5_IJlSB_lEEESJ_SK_NS4_8TiledMMAINS4_8MMA_AtomIJNS4_4SM904GMMA25MMA_64x32x16_F32F16F16_SSILNSO_5MajorE0ELSQ_0ELNSO_7ScaleInE1ELSR_1EEEEEENS4_6LayoutINS5_IJNSA_ILi2EEESB_SB_EEENS5_IJSB_NSA_ILi0EEESX_EEEEENS5_IJNS4_10UnderscoreES10_S10_EEEEENS4_13SM90_TMA_LOADENS4_14ComposedLayoutINS4_7SwizzleILi1ELi4ELi3EEENS4_18smem_ptr_flag_bitsILi16EEENSU_INS5_IJNSA_ILi8EEESH_EEENS5_IJSH_SB_EEEEEEEvNS4_8identityES13_S1D_vS1E_EENS_8epilogue10collective6detail29Sm90TmaWarpSpecializedAdapterINS1H_15DefaultEpilogueISJ_SK_SK_NS1G_6thread17LinearCombinationISJ_Li1EffLNS1L_9ScaleType4KindE0ELNS_15FloatRoundStyleE2ESJ_EENS1_15EpilogueDefaultEEEEEvvEEEEvNT_6ParamsE,"",@"SHT_CUDA_INFO"
	.sectionflags	@""
	.align	4


	//----- nvinfo : EIATTR_CUDA_API_VERSION
	.align		4
        /*0000*/ 	.byte	0x04, 0x37
        /*0002*/ 	.short	(.L_21 - .L_20)
.L_20:
        /*0004*/ 	.word	0x00000082


	//----- nvinfo : EIATTR_KPARAM_INFO
	.align		4
.L_21:
        /*0008*/ 	.byte	0x04, 0x17
        /*000a*/ 	.short	(.L_23 - .L_22)
.L_22:
        /*000c*/ 	.word	0x00000000
        /*0010*/ 	.short	0x0000
        /*0012*/ 	.short	0x0070
        /*0014*/ 	.byte	0x00, 0xf0, 0x01, 0x10


	//----- nvinfo : EIATTR_SPARSE_MMA_MASK
	.align		4
.L_23:
        /*0018*/ 	.byte	0x03, 0x50
        /*001a*/ 	.short	0x0000


	//----- nvinfo : EIATTR_MAXREG_COUNT
	.align		4
        /*001c*/ 	.byte	0x03, 0x1b
        /*001e*/ 	.short	0x00a8


	//----- nvinfo : EIATTR_NUM_BARRIERS
	.align		4
        /*0020*/ 	.byte	0x02, 0x4c
        /*0022*/ 	.byte	0x01
	.zero		1


	//----- nvinfo : EIATTR_EXTERNS
	.align		4
        /*0024*/ 	.byte	0x04, 0x0f
        /*0026*/ 	.short	(.L_25 - .L_24)


	//   ....[0]....
	.align		4
.L_24:
        /*0028*/ 	.word	index@(__assertfail)


	//----- nvinfo : EIATTR_ANNOTATIONS
	.align		4
.L_25:
        /*002c*/ 	.byte	0x04, 0x55
        /*002e*/ 	.short	(.L_27 - .L_26)


	//   ....[0]....
.L_26:
        /*0030*/ 	.word	0x00000001
        /*0034*/ 	.byte	0xa0, 0x07, 0x00, 0x00, 0x01, 0x00, 0x00, 0x00, 0xc0, 0x07, 0x00, 0x00, 0x01, 0x00, 0x00, 0x00
        /* <DEDUP_REMOVED lines=460> */
        /*1d04*/ 	.byte	0x20, 0xb9, 0x01, 0x00


	//----- nvinfo : EIATTR_MERCURY_ISA_VERSION
	.align		4
.L_27:
        /*1d08*/ 	.byte	0x03, 0x5f
        /*1d0a*/ 	.short	0x0101


	//----- nvinfo : EIATTR_INT_WARP_WIDE_INSTR_OFFSETS
	.align		4
        /*1d0c*/ 	.byte	0x04, 0x31
        /*1d0e*/ 	.short	(.L_29 - .L_28)


	//   ....[0]....
.L_28:
        /*1d10*/ 	.word	0x00000610


	//   ....[1]....
        /*1d14*/ 	.word	0x00000620


	//   ....[2]....
        /*1d18*/ 	.word	0x000006b0


	//----- nvinfo : EIATTR_COOP_GROUP_MASK_REGIDS
	.align		4
.L_29:
        /*1d1c*/ 	.byte	0x04, 0x29
        /*1d1e*/ 	.short	(.L_31 - .L_30)


	//   ....[0]....
.L_30:
        /*1d20*/ 	.word	0xffffffff


	//   ....[1]....
        /*1d24*/ 	.word	0xffffffff


	//   ....[2]....
        /*1d28*/ 	.word	0xffffffff


	//   ....[3]....
        /*1d2c*/ 	.word	0xffffffff


	//   ....[4]....
        /*1d30*/ 	.word	0xffffffff


	//----- nvinfo : EIATTR_COOP_GROUP_INSTR_OFFSETS
	.align		4
.L_31:
        /*1d34*/ 	.byte	0x04, 0x28
        /*1d36*/ 	.short	(.L_33 - .L_32)


	//   ....[0]....
.L_32:
        /*1d38*/ 	.word	0x00000070


	//   ....[1]....
        /*1d3c*/ 	.word	0x00000080


	//   ....[2]....
        /*1d40*/ 	.word	0x000001a0


	//   ....[3]....
        /*1d44*/ 	.word	0x000004c0


	//   ....[4]....
        /*1d48*/ 	.word	0x00001280


	//----- nvinfo : EIATTR_REG_RECONFIG
	.align		4
.L_33:
        /*1d4c*/ 	.byte	0x01, 0x54
	.zero		2


	//----- nvinfo : EIATTR_SYSCALL_OFFSETS
	.align		4
        /*1d50*/ 	.byte	0x04, 0x46
        /*1d52*/ 	.short	(.L_35 - .L_34)


	//   ....[0]....
.L_34:
        /*1d54*/ 	.word	0x00001430


	//----- nvinfo : EIATTR_MBARRIER_INSTR_OFFSETS
	.align		4
.L_35:
        /*1d58*/ 	.byte	0x04, 0x39
        /*1d5a*/ 	.short	(.L_37 - .L_36)


	//   ....[0]....
.L_36:
        /*1d5c*/ 	.word	0x00000340
        /*1d60*/ 	.word	0x000000ff
        /*1d64*/ 	.word	0x00000000
        /*1d68*/ 	.short	0x0100
        /*1d6a*/ 	.byte	0x08
	.zero		1


	//   ....[1]....
        /*1d6c*/ 	.word	0x00000350
        /*1d70*/ 	.word	0x000000ff
        /*1d74*/ 	.word	0x00000058
        /*1d78*/ 	.short	0x0100
        /*1d7a*/ 	.byte	0x08
	.zero		1


	//   ....[2]....
        /*1d7c*/ 	.word	0x00000360
        /*1d80*/ 	.word	0x000000ff
        /*1d84*/ 	.word	0x00000008
        /*1d88*/ 	.short	0x0100
        /*1d8a*/ 	.byte	0x08
	.zero		1


	//   ....[3]....
        /*1d8c*/ 	.word	0x00000370
        /*1d90*/ 	.word	0x000000ff
        /*1d94*/ 	.word	0x00000060
        /*1d98*/ 	.short	0x0100
        /*1d9a*/ 	.byte	0x08
	.zero		1


	//   ....[4]....
        /*1d9c*/ 	.word	0x00000380
        /*1da0*/ 	.word	0x000000ff
        /*1da4*/ 	.word	0x00000010
        /*1da8*/ 	.short	0x0100
        /*1daa*/ 	.byte	0x08
	.zero		1


	//   ....[5]....
        /*1dac*/ 	.word	0x00000390
        /*1db0*/ 	.word	0x000000ff
        /*1db4*/ 	.word	0x00000068
        /*1db8*/ 	.short	0x0100
        /*1dba*/ 	.byte	0x08
	.zero		1


	//   ....[6]....
        /*1dbc*/ 	.word	0x000003a0
        /*1dc0*/ 	.word	0x000000ff
        /*1dc4*/ 	.word	0x00000018
        /*1dc8*/ 	.short	0x0100
        /*1dca*/ 	.byte	0x08
	.zero		1


	//   ....[7]....
        /*1dcc*/ 	.word	0x000003b0
        /*1dd0*/ 	.word	0x000000ff
        /*1dd4*/ 	.word	0x00000070
        /*1dd8*/ 	.short	0x0100
        /*1dda*/ 	.byte	0x08
	.zero		1


	//   ....[8]....
        /*1ddc*/ 	.word	0x000003c0
        /*1de0*/ 	.word	0x000000ff
        /*1de4*/ 	.word	0x00000020
        /*1de8*/ 	.short	0x0100
        /*1dea*/ 	.byte	0x08
	.zero		1


	//   ....[9]....
        /*1dec*/ 	.word	0x000003d0
        /*1df0*/ 	.word	0x000000ff
        /*1df4*/ 	.word	0x00000078
        /*1df8*/ 	.short	0x0100
        /*1dfa*/ 	.byte	0x08
	.zero		1


	//   ....[10]....
        /*1dfc*/ 	.word	0x000003e0
        /*1e00*/ 	.word	0x000000ff
        /*1e04*/ 	.word	0x00000028
        /*1e08*/ 	.short	0x0100
        /*1e0a*/ 	.byte	0x08
	.zero		1


	//   ....[11]....
        /*1e0c*/ 	.word	0x000003f0
        /*1e10*/ 	.word	0x000000ff
        /*1e14*/ 	.word	0x00000080
        /*1e18*/ 	.short	0x0100
        /*1e1a*/ 	.byte	0x08
	.zero		1


	//   ....[12]....
        /*1e1c*/ 	.word	0x00000400
        /*1e20*/ 	.word	0x000000ff
        /*1e24*/ 	.word	0x00000030
        /*1e28*/ 	.short	0x0100
        /*1e2a*/ 	.byte	0x08
	.zero		1


	//   ....[13]....
        /*1e2c*/ 	.word	0x00000410
        /*1e30*/ 	.word	0x000000ff
        /*1e34*/ 	.word	0x00000088
        /*1e38*/ 	.short	0x0100
        /*1e3a*/ 	.byte	0x08
	.zero		1


	//   ....[14]....
        /*1e3c*/ 	.word	0x00000420
        /*1e40*/ 	.word	0x000000ff
        /*1e44*/ 	.word	0x00000038
        /*1e48*/ 	.short	0x0100
        /*1e4a*/ 	.byte	0x08
	.zero		1


	//   ....[15]....
        /*1e4c*/ 	.word	0x00000430
        /*1e50*/ 	.word	0x000000ff
        /*1e54*/ 	.word	0x00000090
        /*1e58*/ 	.short	0x0100
        /*1e5a*/ 	.byte	0x08
	.zero		1


	//   ....[16]....
        /*1e5c*/ 	.word	0x00000440
        /*1e60*/ 	.word	0x000000ff
        /*1e64*/ 	.word	0x00000040
        /*1e68*/ 	.short	0x0100
        /*1e6a*/ 	.byte	0x08
	.zero		1


	//   ....[17]....
        /*1e6c*/ 	.word	0x00000450
        /*1e70*/ 	.word	0x000000ff
        /*1e74*/ 	.word	0x00000098
        /*1e78*/ 	.short	0x0100
        /*1e7a*/ 	.byte	0x08
	.zero		1


	//   ....[18]....
        /*1e7c*/ 	.word	0x00000460
        /*1e80*/ 	.word	0x000000ff
        /*1e84*/ 	.word	0x00000048
        /*1e88*/ 	.short	0x0100
        /*1e8a*/ 	.byte	0x08
	.zero		1


	//   ....[19]....
        /*1e8c*/ 	.word	0x00000470
        /*1e90*/ 	.word	0x000000ff
        /*1e94*/ 	.word	0x000000a0
        /*1e98*/ 	.short	0x0100
        /*1e9a*/ 	.byte	0x08
	.zero		1


	//   ....[20]....
        /*1e9c*/ 	.word	0x00000480
        /*1ea0*/ 	.word	0x000000ff
        /*1ea4*/ 	.word	0x00000050
        /*1ea8*/ 	.short	0x0100
        /*1eaa*/ 	.byte	0x08
	.zero		1


	//   ....[21]....
        /*1eac*/ 	.word	0x00000490
        /*1eb0*/ 	.word	0x000000ff
        /*1eb4*/ 	.word	0x000000a8
        /*1eb8*/ 	.short	0x0100
        /*1eba*/ 	.byte	0x08
	.zero		1


	//   ....[22]....
        /*1ebc*/ 	.word	0x00000730
        /*1ec0*/ 	.word	0x000000ff
        /*1ec4*/ 	.word	0x000000c0
        /*1ec8*/ 	.short	0x0100
        /*1eca*/ 	.byte	0x10
	.zero		1


	//   ....[23]....
        /*1ecc*/ 	.word	0x000007d0
        /*1ed0*/ 	.word	0x000000ff
        /*1ed4*/ 	.word	0x000000c8
        /*1ed8*/ 	.short	0x0100
        /*1eda*/ 	.byte	0x10
	.zero		1


	//   ....[24]....
        /*1edc*/ 	.word	0x000014d0
        /*1ee0*/ 	.word	0x00000003
        /*1ee4*/ 	.word	0x00000000
        /*1ee8*/ 	.short	0x010a
        /*1eea*/ 	.byte	0x3f
	.zero		1


	//   ....[25]....
        /*1eec*/ 	.word	0x00001510
        /*1ef0*/ 	.word	0x00000003
        /*1ef4*/ 	.word	0x00000000
        /*1ef8*/ 	.short	0x010a
        /*1efa*/ 	.byte	0x3f
	.zero		1


	//   ....[26]....
        /*1efc*/ 	.word	0x00002240
        /*1f00*/ 	.word	0x000000ff
        /*1f04*/ 	.word	0x00000000
        /*1f08*/ 	.short	0x010a
        /*1f0a*/ 	.byte	0x04
	.zero		1


	//   ....[27]....
        /*1f0c*/ 	.word	0x00002280
        /*1f10*/ 	.word	0x000000ff
        /*1f14*/ 	.word	0x00000000
        /*1f18*/ 	.short	0x010a
        /*1f1a*/ 	.byte	0x04
	.zero		1


	//   ....[28]....
        /*1f1c*/ 	.word	0x00003760
        /*1f20*/ 	.word	0x000000ff
        /*1f24*/ 	.word	0x00000000
        /*1f28*/ 	.short	0x0101
        /*1f2a*/ 	.byte	0x04
	.zero		1


	//   ....[29]....
        /*1f2c*/ 	.word	0x00003920
        /*1f30*/ 	.word	0x00000000
        /*1f34*/ 	.word	0x00000000
        /*1f38*/ 	.short	0x0101
        /*1f3a*/ 	.byte	0x3f
	.zero		1


	//   ....[30]....
        /*1f3c*/ 	.word	0x0001b4c0
        /*1f40*/ 	.word	0x0000000f
        /*1f44*/ 	.word	0x00000058
        /*1f48*/ 	.short	0x010a
        /*1f4a*/ 	.byte	0x3f
	.zero		1


	//   ....[31]....
        /*1f4c*/ 	.word	0x0001b820
        /*1f50*/ 	.word	0x00000002
        /*1f54*/ 	.word	0x000000c8
        /*1f58*/ 	.short	0x0101
        /*1f5a*/ 	.byte	0x3f
	.zero		1


	//   ....[32]....
        /*1f5c*/ 	.word	0x0001c030
        /*1f60*/ 	.word	0x00000004
        /*1f64*/ 	.word	0x00000000
        /*1f68*/ 	.short	0x010a
        /*1f6a*/ 	.byte	0x3f
	.zero		1


	//   ....[33]....
        /*1f6c*/ 	.word	0x0001c0c0
        /*1f70*/ 	.word	0x00000003
        /*1f74*/ 	.word	0x00000000
        /*1f78*/ 	.short	0x010a
        /*1f7a*/ 	.byte	0x3f
	.zero		1


	//   ....[34]....
        /*1f7c*/ 	.word	0x0001c150
        /*1f80*/ 	.word	0x00000003
        /*1f84*/ 	.word	0x00000000
        /*1f88*/ 	.short	0x010a
        /*1f8a*/ 	.byte	0x3f
	.zero		1


	//   ....[35]....
        /*1f8c*/ 	.word	0x0001c1e0
        /*1f90*/ 	.word	0x00000003
        /*1f94*/ 	.word	0x00000000
        /*1f98*/ 	.short	0x010a
        /*1f9a*/ 	.byte	0x3f
	.zero		1


	//   ....[36]....
        /*1f9c*/ 	.word	0x0001c270
        /*1fa0*/ 	.word	0x00000003
        /*1fa4*/ 	.word	0x00000000
        /*1fa8*/ 	.short	0x010a
        /*1faa*/ 	.byte	0x3f
	.zero		1


	//   ....[37]....
        /*1fac*/ 	.word	0x0001c300
        /*1fb0*/ 	.word	0x00000003
        /*1fb4*/ 	.word	0x00000000
        /*1fb8*/ 	.short	0x010a
        /*1fba*/ 	.byte	0x3f
	.zero		1


	//   ....[38]....
        /*1fbc*/ 	.word	0x0001c390
        /*1fc0*/ 	.word	0x00000003
        /*1fc4*/ 	.word	0x00000000
        /*1fc8*/ 	.short	0x010a
        /*1fca*/ 	.byte	0x3f
	.zero		1


	//   ....[39]....
        /*1fcc*/ 	.word	0x0001c420
        /*1fd0*/ 	.word	0x00000003
        /*1fd4*/ 	.word	0x00000000
        /*1fd8*/ 	.short	0x010a
        /*1fda*/ 	.byte	0x3f
	.zero		1


	//   ....[40]....
        /*1fdc*/ 	.word	0x0001c4b0
        /*1fe0*/ 	.word	0x00000003
        /*1fe4*/ 	.word	0x00000000
        /*1fe8*/ 	.short	0x010a
        /*1fea*/ 	.byte	0x3f
	.zero		1


	//   ....[41]....
        /*1fec*/ 	.word	0x0001c540
        /*1ff0*/ 	.word	0x00000003
        /*1ff4*/ 	.word	0x00000000
        /*1ff8*/ 	.short	0x010a
        /*1ffa*/ 	.byte	0x3f
	.zero		1


	//   ....[42]....
        /*1ffc*/ 	.word	0x0001c5d0
        /*2000*/ 	.word	0x00000003
        /*2004*/ 	.word	0x00000000
        /*2008*/ 	.short	0x010a
        /*200a*/ 	.byte	0x3f
	.zero		1


	//   ....[43]....
        /*200c*/ 	.word	0x0001c630
        /*2010*/ 	.word	0x00000003
        /*2014*/ 	.word	0x00000000
        /*2018*/ 	.short	0x010a
        /*201a*/ 	.byte	0x3f
	.zero		1


	//   ....[44]....
        /*201c*/ 	.word	0x0001c690
        /*2020*/ 	.word	0x00000006
        /*2024*/ 	.word	0x00000000
        /*2028*/ 	.short	0x010a
        /*202a*/ 	.byte	0x3f
	.zero		1


	//   ....[45]....
        /*202c*/ 	.word	0x0001c760
        /*2030*/ 	.word	0x0000000f
        /*2034*/ 	.word	0x00000058
        /*2038*/ 	.short	0x010a
        /*203a*/ 	.byte	0x3f
	.zero		1


	//   ....[46]....
        /*203c*/ 	.word	0x0001c830
        /*2040*/ 	.word	0x00000004
        /*2044*/ 	.word	0x00000000
        /*2048*/ 	.short	0x010a
        /*204a*/ 	.byte	0x3f
	.zero		1


	//   ....[47]....
        /*204c*/ 	.word	0x0001c880
        /*2050*/ 	.word	0x00000003
        /*2054*/ 	.word	0x00000000
        /*2058*/ 	.short	0x010a
        /*205a*/ 	.byte	0x3f
	.zero		1


	//   ....[48]....
        /*205c*/ 	.word	0x0001c8d0
        /*2060*/ 	.word	0x00000003
        /*2064*/ 	.word	0x00000000
        /*2068*/ 	.short	0x010a
        /*206a*/ 	.byte	0x3f
	.zero		1


	//   ....[49]....
        /*206c*/ 	.word	0x0001c920
        /*2070*/ 	.word	0x00000003
        /*2074*/ 	.word	0x00000000
        /*2078*/ 	.short	0x010a
        /*207a*/ 	.byte	0x3f
	.zero		1


	//   ....[50]....
        /*207c*/ 	.word	0x0001c970
        /*2080*/ 	.word	0x00000003
        /*2084*/ 	.word	0x00000000
        /*2088*/ 	.short	0x010a
        /*208a*/ 	.byte	0x3f
	.zero		1


	//   ....[51]....
        /*208c*/ 	.word	0x0001c9c0
        /*2090*/ 	.word	0x00000003
        /*2094*/ 	.word	0x00000000
        /*2098*/ 	.short	0x010a
        /*209a*/ 	.byte	0x3f
	.zero		1


	//   ....[52]....
        /*209c*/ 	.word	0x0001ca10
        /*20a0*/ 	.word	0x00000003
        /*20a4*/ 	.word	0x00000000
        /*20a8*/ 	.short	0x010a
        /*20aa*/ 	.byte	0x3f
	.zero		1


	//   ....[53]....
        /*20ac*/ 	.word	0x0001ca60
        /*20b0*/ 	.word	0x00000003
        /*20b4*/ 	.word	0x00000000
        /*20b8*/ 	.short	0x010a
        /*20ba*/ 	.byte	0x3f
	.zero		1


	//   ....[54]....
        /*20bc*/ 	.word	0x0001cab0
        /*20c0*/ 	.word	0x00000003
        /*20c4*/ 	.word	0x00000000
        /*20c8*/ 	.short	0x010a
        /*20ca*/ 	.byte	0x3f
	.zero		1


	//   ....[55]....
        /*20cc*/ 	.word	0x0001cb00
        /*20d0*/ 	.word	0x00000003
        /*20d4*/ 	.word	0x00000000
        /*20d8*/ 	.short	0x010a
        /*20da*/ 	.byte	0x3f
	.zero		1


	//----- nvinfo : EIATTR_NUM_MBARRIERS
	.align		4
.L_37:
        /*20dc*/ 	.byte	0x03, 0x38
        /*20de*/ 	.short	0x0018


	//----- nvinfo : EIATTR_EXIT_INSTR_OFFSETS
	.align		4
        /*20e0*/ 	.byte	0x04, 0x1c
        /*20e2*/ 	.short	(.L_39 - .L_38)


	//   ....[0]....
.L_38:
        /*20e4*/ 	.word	0x00000830


	//   ....[1]....
        /*20e8*/ 	.word	0x000011a0


	//   ....[2]....
        /*20ec*/ 	.word	0x0001aa40


	//   ....[3]....
        /*20f0*/ 	.word	0x0001b150


	//   ....[4]....
        /*20f4*/ 	.word	0x0001c620


	//----- nvinfo : EIATTR_MAX_THREADS
	.align		4
.L_39:
        /*20f8*/ 	.byte	0x04, 0x05
        /*20fa*/ 	.short	(.L_41 - .L_40)
.L_40:
        /*20fc*/ 	.word	0x00000180
        /*2100*/ 	.word	0x00000001
        /*2104*/ 	.word	0x00000001


	//----- nvinfo : EIATTR_CRS_STACK_SIZE
	.align		4
.L_41:
        /*2108*/ 	.byte	0x04, 0x1e
        /*210a*/ 	.short	(.L_43 - .L_42)
.L_42:
        /*210c*/ 	.word	0x00000000


	//----- nvinfo : EIATTR_CBANK_PARAM_SIZE
	.align		4
.L_43:
        /*2110*/ 	.byte	0x03, 0x19
        /*2112*/ 	.short	0x0470


	//----- nvinfo : EIATTR_PARAM_CBANK
	.align		4
        /*2114*/ 	.byte	0x04, 0x0a
        /*2116*/ 	.short	(.L_45 - .L_44)
	.align		4
.L_44:
        /*2118*/ 	.word	index@(.nv.constant0._ZN7cutlass13device_kernelINS_4gemm6kernel13GemmUniversalIN4cute5tupleIJiiiiEEENS1_10collective13CollectiveMmaINS1_34MainloopSm90TmaGmmaWarpSpecializedILi11ENS5_IJNS4_1CILi1EEESB_SB_EEENS1_35KernelTmaWarpSpecializedCooperativeEEENS5_IJNSA_ILi384EEENSA_ILi224EEENSA_ILi16EEEEEENS_6half_tENS5_IJlSB_lEEESJ_SK_NS4_8TiledMMAINS4_8MMA_AtomIJNS4_4SM904GMMA25MMA_64x32x16_F32F16F16_SSILNSO_5MajorE0ELSQ_0ELNSO_7ScaleInE1ELSR_1EEEEEENS4_6LayoutINS5_IJNSA_ILi2EEESB_SB_EEENS5_IJSB_NSA_ILi0EEESX_EEEEENS5_IJNS4_10UnderscoreES10_S10_EEEEENS4_13SM90_TMA_LOADENS4_14ComposedLayoutINS4_7SwizzleILi1ELi4ELi3EEENS4_18smem_ptr_flag_bitsILi16EEENSU_INS5_IJNSA_ILi8EEESH_EEENS5_IJSH_SB_EEEEEEEvNS4_8identityES13_S1D_vS1E_EENS_8epilogue10collective6detail29Sm90TmaWarpSpecializedAdapterINS1H_15DefaultEpilogueISJ_SK_SK_NS1G_6thread17LinearCombinationISJ_Li1EffLNS1L_9ScaleType4KindE0ELNS_15FloatRoundStyleE2ESJ_EENS1_15EpilogueDefaultEEEEEvvEEEEvNT_6ParamsE)
        /*211c*/ 	.short	0x0210
        /*211e*/ 	.short	0x0470


	//----- nvinfo : EIATTR_SW_WAR
	.align		4
.L_45:
        /*2120*/ 	.byte	0x04, 0x36
        /*2122*/ 	.short	(.L_47 - .L_46)
.L_46:
        /*2124*/ 	.word	0x00000008
.L_47:


//--------------------- .nv.callgraph             --------------------------
	.section	.nv.callgraph,"",@"SHT_CUDA_CALLGRAPH"
	.align	4
	.sectionentsize	8
	.align		4
        /*0000*/ 	.word	0x00000000
	.align		4
        /*0004*/ 	.word	0xffffffff
	.align		4
        /*0008*/ 	.word	index@(_ZN7cutlass13device_kernelINS_4gemm6kernel13GemmUniversalIN4cute5tupleIJiiiiEEENS1_10collective13CollectiveMmaINS1_34MainloopSm90TmaGmmaWarpSpecializedILi11ENS5_IJNS4_1CILi1EEESB_SB_EEENS1_35KernelTmaWarpSpecializedCooperativeEEENS5_IJNSA_ILi384EEENSA_ILi224EEENSA_ILi16EEEEEENS_6half_tENS5_IJlSB_lEEESJ_SK_NS4_8TiledMMAINS4_8MMA_AtomIJNS4_4SM904GMMA25MMA_64x32x16_F32F16F16_SSILNSO_5MajorE0ELSQ_0ELNSO_7ScaleInE1ELSR_1EEEEEENS4_6LayoutINS5_IJNSA_ILi2EEESB_SB_EEENS5_IJSB_NSA_ILi0EEESX_EEEEENS5_IJNS4_10UnderscoreES10_S10_EEEEENS4_13SM90_TMA_LOADENS4_14ComposedLayoutINS4_7SwizzleILi1ELi4ELi3EEENS4_18smem_ptr_flag_bitsILi16EEENSU_INS5_IJNSA_ILi8EEESH_EEENS5_IJSH_SB_EEEEEEEvNS4_8identityES13_S1D_vS1E_EENS_8epilogue10collective6detail29Sm90TmaWarpSpecializedAdapterINS1H_15DefaultEpilogueISJ_SK_SK_NS1G_6thread17LinearCombinationISJ_Li1EffLNS1L_9ScaleType4KindE0ELNS_15FloatRoundStyleE2ESJ_EENS1_15EpilogueDefaultEEEEEvvEEEEvNT_6ParamsE)
	.align		4
        /*000c*/ 	.word	index@(__assertfail)
	.align		4
        /*0010*/ 	.word	0x00000000
	.align		4
        /*0014*/ 	.word	0xfffffffe
	.align		4
        /*0018*/ 	.word	0x00000000
	.align		4
        /*001c*/ 	.word	0xfffffffd
	.align		4
        /*0020*/ 	.word	0x00000000
	.align		4
        /*0024*/ 	.word	0xfffffffc


//--------------------- .nv.constant4             --------------------------
	.section	.nv.constant4,"a",@progbits
	.align	8
	.align		8
.nv.constant4:
        /*0000*/ 	.dword	__assertfail
	.align		8
        /*0008*/ 	.dword	__unnamed_1
	.align		8
        /*0010*/ 	.dword	_ZN40_INTERNAL_062e2e4a_4_k_cu_93781588_170084cuda3std3__45__cpo5beginE
	.align		8
        /*0018*/ 	.dword	_ZN40_INTERNAL_062e2e4a_4_k_cu_93781588_170084cuda3std3__45__cpo3endE
	.align		8
        /*0020*/ 	.dword	_ZN40_INTERNAL_062e2e4a_4_k_cu_93781588_170084cuda3std3__45__cpo6cbeginE
	.align		8
        /*0028*/ 	.dword	_ZN40_INTERNAL_062e2e4a_4_k_cu_93781588_170084cuda3std3__45__cpo4cendE
	.align		8
        /*0030*/ 	.dword	_ZN40_INTERNAL_062e2e4a_4_k_cu_93781588_170084cuda3std3__442_GLOBAL__N__062e2e4a_4_k_cu_93781588_170086ignoreE
	.align		8
        /*0038*/ 	.dword	_ZN40_INTERNAL_062e2e4a_4_k_cu_93781588_170084cuda3std3__419piecewise_constructE
	.align		8
        /*0040*/ 	.dword	_ZN40_INTERNAL_062e2e4a_4_k_cu_93781588_170084cuda3std3__48in_placeE
	.align		8
        /*0048*/ 	.dword	_ZN40_INTERNAL_062e2e4a_4_k_cu_93781588_170084cuda3std6ranges3__45__cpo4swapE
	.align		8
        /*0050*/ 	.dword	_ZN40_INTERNAL_062e2e4a_4_k_cu_93781588_170084cuda3std6ranges3__45__cpo9iter_moveE
	.align		8
        /*0058*/ 	.dword	_ZN40_INTERNAL_062e2e4a_4_k_cu_93781588_170084cute7productE
	.align		8
        /*0060*/ 	.dword	_ZN40_INTERNAL_062e2e4a_4_k_cu_93781588_170084cute1_E
	.align		8
        /*0068*/ 	.dword	$str$22
	.align		8
        /*0070*/ 	.dword	$str$23


//--------------------- .text._ZN7cutlass13device_kernelINS_4gemm6kernel13GemmUniversalIN4cute5tupleIJiiiiEEENS1_10collective13CollectiveMmaINS1_34MainloopSm90TmaGmmaWarpSpecializedILi11ENS5_IJNS4_1CILi1EEESB_SB_EEENS1_35KernelTmaWarpSpecializedCooperativeEEENS5_IJNSA_ILi384EEENSA_ILi224EEENSA_ILi16EEEEEENS_6half_tENS5_IJlSB_lEEESJ_SK_NS4_8TiledMMAINS4_8MMA_AtomIJNS4_4SM904GMMA25MMA_64x32x16_F32F16F16_SSILNSO_5MajorE0ELSQ_0ELNSO_7ScaleInE1ELSR_1EEEEEENS4_6LayoutINS5_IJNSA_ILi2EEESB_SB_EEENS5_IJSB_NSA_ILi0EEESX_EEEEENS5_IJNS4_10UnderscoreES10_S10_EEEEENS4_13SM90_TMA_LOADENS4_14ComposedLayoutINS4_7SwizzleILi1ELi4ELi3EEENS4_18smem_ptr_flag_bitsILi16EEENSU_INS5_IJNSA_ILi8EEESH_EEENS5_IJSH_SB_EEEEEEEvNS4_8identityES13_S1D_vS1E_EENS_8epilogue10collective6detail29Sm90TmaWarpSpecializedAdapterINS1H_15DefaultEpilogueISJ_SK_SK_NS1G_6thread17LinearCombinationISJ_Li1EffLNS1L_9ScaleType4KindE0ELNS_15FloatRoundStyleE2ESJ_EENS1_15EpilogueDefaultEEEEEvvEEEEvNT_6ParamsE --------------------------
	.section	.text._ZN7cutlass13device_kernelINS_4gemm6kernel13GemmUniversalIN4cute5tupleIJiiiiEEENS1_10collective13CollectiveMmaINS1_34MainloopSm90TmaGmmaWarpSpecializedILi11ENS5_IJNS4_1CILi1EEESB_SB_EEENS1_35KernelTmaWarpSpecializedCooperativeEEENS5_IJNSA_ILi384EEENSA_ILi224EEENSA_ILi16EEEEEENS_6half_tENS5_IJlSB_lEEESJ_SK_NS4_8TiledMMAINS4_8MMA_AtomIJNS4_4SM904GMMA25MMA_64x32x16_F32F16F16_SSILNSO_5MajorE0ELSQ_0ELNSO_7ScaleInE1ELSR_1EEEEEENS4_6LayoutINS5_IJNSA_ILi2EEESB_SB_EEENS5_IJSB_NSA_ILi0EEESX_EEEEENS5_IJNS4_10UnderscoreES10_S10_EEEEENS4_13SM90_TMA_LOADENS4_14ComposedLayoutINS4_7SwizzleILi1ELi4ELi3EEENS4_18smem_ptr_flag_bitsILi16EEENSU_INS5_IJNSA_ILi8EEESH_EEENS5_IJSH_SB_EEEEEEEvNS4_8identityES13_S1D_vS1E_EENS_8epilogue10collective6detail29Sm90TmaWarpSpecializedAdapterINS1H_15DefaultEpilogueISJ_SK_SK_NS1G_6thread17LinearCombinationISJ_Li1EffLNS1L_9ScaleType4KindE0ELNS_15FloatRoundStyleE2ESJ_EENS1_15EpilogueDefaultEEEEEvvEEEEvNT_6ParamsE,"ax",@progbits
	.align	128
.text._ZN7cutlass13device_kernelINS_4gemm6kernel13GemmUniversalIN4cute5tupleIJiiiiEEENS1_10collective13CollectiveMmaINS1_34MainloopSm90TmaGmmaWarpSpecializedILi11ENS5_IJNS4_1CILi1EEESB_SB_EEENS1_35KernelTmaWarpSpecializedCooperativeEEENS5_IJNSA_ILi384EEENSA_ILi224EEENSA_ILi16EEEEEENS_6half_tENS5_IJlSB_lEEESJ_SK_NS4_8TiledMMAINS4_8MMA_AtomIJNS4_4SM904GMMA25MMA_64x32x16_F32F16F16_SSILNSO_5MajorE0ELSQ_0ELNSO_7ScaleInE1ELSR_1EEEEEENS4_6LayoutINS5_IJNSA_ILi2EEESB_SB_EEENS5_IJSB_NSA_ILi0EEESX_EEEEENS5_IJNS4_10UnderscoreES10_S10_EEEEENS4_13SM90_TMA_LOADENS4_14ComposedLayoutINS4_7SwizzleILi1ELi4ELi3EEENS4_18smem_ptr_flag_bitsILi16EEENSU_INS5_IJNSA_ILi8EEESH_EEENS5_IJSH_SB_EEEEEEEvNS4_8identityES13_S1D_vS1E_EENS_8epilogue10collective6detail29Sm90TmaWarpSpecializedAdapterINS1H_15DefaultEpilogueISJ_SK_SK_NS1G_6thread17LinearCombinationISJ_Li1EffLNS1L_9ScaleType4KindE0ELNS_15FloatRoundStyleE2ESJ_EENS1_15EpilogueDefaultEEEEEvvEEEEvNT_6ParamsE:
        .type           _ZN7cutlass13device_kernelINS_4gemm6kernel13GemmUniversalIN4cute5tupleIJiiiiEEENS1_10collective13CollectiveMmaINS1_34MainloopSm90TmaGmmaWarpSpecializedILi11ENS5_IJNS4_1CILi1EEESB_SB_EEENS1_35KernelTmaWarpSpecializedCooperativeEEENS5_IJNSA_ILi384EEENSA_ILi224EEENSA_ILi16EEEEEENS_6half_tENS5_IJlSB_lEEESJ_SK_NS4_8TiledMMAINS4_8MMA_AtomIJNS4_4SM904GMMA25MMA_64x32x16_F32F16F16_SSILNSO_5MajorE0ELSQ_0ELNSO_7ScaleInE1ELSR_1EEEEEENS4_6LayoutINS5_IJNSA_ILi2EEESB_SB_EEENS5_IJSB_NSA_ILi0EEESX_EEEEENS5_IJNS4_10UnderscoreES10_S10_EEEEENS4_13SM90_TMA_LOADENS4_14ComposedLayoutINS4_7SwizzleILi1ELi4ELi3EEENS4_18smem_ptr_flag_bitsILi16EEENSU_INS5_IJNSA_ILi8EEESH_EEENS5_IJSH_SB_EEEEEEEvNS4_8identityES13_S1D_vS1E_EENS_8epilogue10collective6detail29Sm90TmaWarpSpecializedAdapterINS1H_15DefaultEpilogueISJ_SK_SK_NS1G_6thread17LinearCombinationISJ_Li1EffLNS1L_9ScaleType4KindE0ELNS_15FloatRoundStyleE2ESJ_EENS1_15EpilogueDefaultEEEEEvvEEEEvNT_6ParamsE,@function
        .size           _ZN7cutlass13device_kernelINS_4gemm6kernel13GemmUniversalIN4cute5tupleIJiiiiEEENS1_10collective13CollectiveMmaINS1_34MainloopSm90TmaGmmaWarpSpecializedILi11ENS5_IJNS4_1CILi1EEESB_SB_EEENS1_35KernelTmaWarpSpecializedCooperativeEEENS5_IJNSA_ILi384EEENSA_ILi224EEENSA_ILi16EEEEEENS_6half_tENS5_IJlSB_lEEESJ_SK_NS4_8TiledMMAINS4_8MMA_AtomIJNS4_4SM904GMMA25MMA_64x32x16_F32F16F16_SSILNSO_5MajorE0ELSQ_0ELNSO_7ScaleInE1ELSR_1EEEEEENS4_6LayoutINS5_IJNSA_ILi2EEESB_SB_EEENS5_IJSB_NSA_ILi0EEESX_EEEEENS5_IJNS4_10UnderscoreES10_S10_EEEEENS4_13SM90_TMA_LOADENS4_14ComposedLayoutINS4_7SwizzleILi1ELi4ELi3EEENS4_18smem_ptr_flag_bitsILi16EEENSU_INS5_IJNSA_ILi8EEESH_EEENS5_IJSH_SB_EEEEEEEvNS4_8identityES13_S1D_vS1E_EENS_8epilogue10collective6detail29Sm90TmaWarpSpecializedAdapterINS1H_15DefaultEpilogueISJ_SK_SK_NS1G_6thread17LinearCombinationISJ_Li1EffLNS1L_9ScaleType4KindE0ELNS_15FloatRoundStyleE2ESJ_EENS1_15EpilogueDefaultEEEEEvvEEEEvNT_6ParamsE,(.L_x_749 - _ZN7cutlass13device_kernelINS_4gemm6kernel13GemmUniversalIN4cute5tupleIJiiiiEEENS1_10collective13CollectiveMmaINS1_34MainloopSm90TmaGmmaWarpSpecializedILi11ENS5_IJNS4_1CILi1EEESB_SB_EEENS1_35KernelTmaWarpSpecializedCooperativeEEENS5_IJNSA_ILi384EEENSA_ILi224EEENSA_ILi16EEEEEENS_6half_tENS5_IJlSB_lEEESJ_SK_NS4_8TiledMMAINS4_8MMA_AtomIJNS4_4SM904GMMA25MMA_64x32x16_F32F16F16_SSILNSO_5MajorE0ELSQ_0ELNSO_7ScaleInE1ELSR_1EEEEEENS4_6LayoutINS5_IJNSA_ILi2EEESB_SB_EEENS5_IJSB_NSA_ILi0EEESX_EEEEENS5_IJNS4_10UnderscoreES10_S10_EEEEENS4_13SM90_TMA_LOADENS4_14ComposedLayoutINS4_7SwizzleILi1ELi4ELi3EEENS4_18smem_ptr_flag_bitsILi16EEENSU_INS5_IJNSA_ILi8EEESH_EEENS5_IJSH_SB_EEEEEEEvNS4_8identityES13_S1D_vS1E_EENS_8epilogue10collective6detail29Sm90TmaWarpSpecializedAdapterINS1H_15DefaultEpilogueISJ_SK_SK_NS1G_6thread17LinearCombinationISJ_Li1EffLNS1L_9ScaleType4KindE0ELNS_15FloatRoundStyleE2ESJ_EENS1_15EpilogueDefaultEEEEEvvEEEEvNT_6ParamsE)
        .other          _ZN7cutlass13device_kernelINS_4gemm6kernel13GemmUniversalIN4cute5tupleIJiiiiEEENS1_10collective13CollectiveMmaINS1_34MainloopSm90TmaGmmaWarpSpecializedILi11ENS5_IJNS4_1CILi1EEESB_SB_EEENS1_35KernelTmaWarpSpecializedCooperativeEEENS5_IJNSA_ILi384EEENSA_ILi224EEENSA_ILi16EEEEEENS_6half_tENS5_IJlSB_lEEESJ_SK_NS4_8TiledMMAINS4_8MMA_AtomIJNS4_4SM904GMMA25MMA_64x32x16_F32F16F16_SSILNSO_5MajorE0ELSQ_0ELNSO_7ScaleInE1ELSR_1EEEEEENS4_6LayoutINS5_IJNSA_ILi2EEESB_SB_EEENS5_IJSB_NSA_ILi0EEESX_EEEEENS5_IJNS4_10UnderscoreES10_S10_EEEEENS4_13SM90_TMA_LOADENS4_14ComposedLayoutINS4_7SwizzleILi1ELi4ELi3EEENS4_18smem_ptr_flag_bitsILi16EEENSU_INS5_IJNSA_ILi8EEESH_EEENS5_IJSH_SB_EEEEEEEvNS4_8identityES13_S1D_vS1E_EENS_8epilogue10collective6detail29Sm90TmaWarpSpecializedAdapterINS1H_15DefaultEpilogueISJ_SK_SK_NS1G_6thread17LinearCombinationISJ_Li1EffLNS1L_9ScaleType4KindE0ELNS_15FloatRoundStyleE2ESJ_EENS1_15EpilogueDefaultEEEEEvvEEEEvNT_6ParamsE,@"STO_CUDA_ENTRY STV_DEFAULT"
_ZN7cutlass13device_kernelINS_4gemm6kernel13GemmUniversalIN4cute5tupleIJiiiiEEENS1_10collective13CollectiveMmaINS1_34MainloopSm90TmaGmmaWarpSpecializedILi11ENS5_IJNS4_1CILi1EEESB_SB_EEENS1_35KernelTmaWarpSpecializedCooperativeEEENS5_IJNSA_ILi384EEENSA_ILi224EEENSA_ILi16EEEEEENS_6half_tENS5_IJlSB_lEEESJ_SK_NS4_8TiledMMAINS4_8MMA_AtomIJNS4_4SM904GMMA25MMA_64x32x16_F32F16F16_SSILNSO_5MajorE0ELSQ_0ELNSO_7ScaleInE1ELSR_1EEEEEENS4_6LayoutINS5_IJNSA_ILi2EEESB_SB_EEENS5_IJSB_NSA_ILi0EEESX_EEEEENS5_IJNS4_10UnderscoreES10_S10_EEEEENS4_13SM90_TMA_LOADENS4_14ComposedLayoutINS4_7SwizzleILi1ELi4ELi3EEENS4_18smem_ptr_flag_bitsILi16EEENSU_INS5_IJNSA_ILi8EEESH_EEENS5_IJSH_SB_EEEEEEEvNS4_8identityES13_S1D_vS1E_EENS_8epilogue10collective6detail29Sm90TmaWarpSpecializedAdapterINS1H_15DefaultEpilogueISJ_SK_SK_NS1G_6thread17LinearCombinationISJ_Li1EffLNS1L_9ScaleType4KindE0ELNS_15FloatRoundStyleE2ESJ_EENS1_15EpilogueDefaultEEEEEvvEEEEvNT_6ParamsE:
[----:B------:R-:W0:Y:S02]  /*0000*/  LDC R1, c[0x0][0x28] ;  /* 0x00000a00ff017b82 */ /* 0x000e240000000800 */
[----:B0-----:R-:W-:Y:S01]  /*0010*/  VIADD R1, R1, 0xfffffcb0 ;  /* 0xfffffcb001017836 */ /* 0x001fe20000000000 */
[----:B------:R-:W0:Y:S01]  /*0020*/  S2R R2, SR_TID.X ;  /* 0x0000000000027919 */ /* 0x000e220000002100 */
[----:B------:R-:W-:Y:S01]  /*0030*/  ELECT P0, URZ, PT ;  /* 0x00000000003f782f */ /* 0x000fe20003800000 */
[----:B------:R-:W-:Y:S01]  /*0040*/  BSSY B0, `(.L_x_0) ;  /* 0x0000015000007945 */ /* 0x000fe20003800000 */
[--C-:B0-----:R-:W-:Y:S02]  /*0050*/  SHF.R.U32.HI R0, RZ, 0x5, R2.reuse ;  /* 0x00000005ff007819 */ /* 0x101fe40000011602 */
[----:B------:R-:W-:-:S03]  /*0060*/  SHF.R.U32.HI R2, RZ, 0x7, R2 ;  /* 0x00000007ff027819 */ /* 0x000fc60000011602 */
[----:B------:R-:W0:Y:S04]  /*0070*/  SHFL.IDX PT, R3, R0, RZ, 0x1f ;  /* 0x00001fff00037589 */ /* 0x000e2800000e0000 */
[----:B------:R-:W1:Y:S01]  /*0080*/  SHFL.IDX PT, R2, R2, RZ, 0x1f ;  /* 0x00001fff02027589 */ /* 0x000e6200000e0000 */
[----:B0-----:R-:W-:Y:S02]  /*0090*/  R2UR UR10, R3 ;  /* 0x00000000030a72ca */ /* 0x001fe400000e0000 */
[----:B-1----:R-:W-:-:S11]  /*00a0*/  R2UR UR5, R2 ;  /* 0x00000000020572ca */ /* 0x002fd600000e0000 */
[----:B------:R-:W-:Y:S02]  /*00b0*/  USHF.R.S32.HI UR4, URZ, 0x1f, UR10 ;  /* 0x0000001f3f047899 */ /* 0x000fe4000801140a */
[----:B------:R-:W-:Y:S02]  /*00c0*/  ISETP.NE.OR P0, PT, RZ, UR10, !P0 ;  /* 0x0000000aff007c0c */ /* 0x000fe4000c705670 */
[----:B------:R-:W-:-:S04]  /*00d0*/  ULEA.HI UR4, UR4, UR10, URZ, 0x2 ;  /* 0x0000000a04047291 */ /* 0x000fc8000f8f103f */
[----:B------:R-:W-:-:S04]  /*00e0*/  ULOP3.LUT UR4, UR4, 0xfffffffc, URZ, 0xc0, !UPT ;  /* 0xfffffffc04047892 */ /* 0x000fc8000f8ec03f */
[----:B------:R-:W-:-:S03]  /*00f0*/  UIADD3 UR10, UR10, -UR4, URZ ;  /* 0x800000040a0a7290 */ /* 0x000fc6000fffe03f */
[----:B------:R-:W-:Y:S09]  /*0100*/  @P0 BRA `(.L_x_1) ;  /* 0x0000000000200947 */ /* 0x000ff20003800000 */
[----:B------:R-:W-:Y:S02]  /*0110*/  ULDC.64 UR6, c[0x0][0x198] ;  /* 0x0000660000067ab9 */ /* 0x000fe40000000a00 */
[----:B------:R-:W-:Y:S02]  /*0120*/  UIADD3 UR8, UP0, UR6, 0xf0, URZ ;  /* 0x000000f006087890 */ /* 0x000fe4000ff1e03f */
[----:B------:R-:W-:Y:S02]  /*0130*/  UIADD3 UR6, UP1, UR6, 0x1f0, URZ ;  /* 0x000001f006067890 */ /* 0x000fe4000ff3e03f */
[----:B------:R-:W-:Y:S02]  /*0140*/  UIADD3.X UR9, URZ, UR7, URZ, UP0, !UPT ;  /* 0x000000073f097290 */ /* 0x000fe400087fe43f */
[----:B------:R-:W-:-:S07]  /*0150*/  UIADD3.X UR7, URZ, UR7, URZ, UP1, !UPT ;  /* 0x000000073f077290 */ /* 0x000fce0008ffe43f */
[----:B------:R0:W-:Y:S02]  /*0160*/  UTMACCTL.PF [UR8] ;  /* 0x00000000080079b9 */ /* 0x0001e40008040000 */
[----:B------:R0:W-:Y:S02]  /*0170*/  UTMACCTL.PF [UR6] ;  /* 0x00000000060079b9 */ /* 0x0001e40008040000 */
[----:B0-----:R-:W-:Y:S01]  /*0180*/  NOP ;  /* 0x0000000000007918 */ /* 0x001fe20000000000 */
.L_x_1:
[----:B------:R-:W-:Y:S05]  /*0190*/  BSYNC B0 ;  /* 0x0000000000007941 */ /* 0x000fea0003800000 */
.L_x_0:
[----:B------:R-:W0:Y:S01]  /*01a0*/  SHFL.IDX PT, R2, R0, RZ, 0x1f ;  /* 0x00001fff00027589 */ /* 0x000e2200000e0000 */
[----:B------:R-:W-:Y:S01]  /*01b0*/  UISETP.NE.AND UP0, UPT, UR10, 0x3, UPT ;  /* 0x000000030a00788c */ /* 0x000fe2000bf05270 */
[----:B------:R-:W-:Y:S01]  /*01c0*/  ISETP.NE.AND P1, PT, RZ, UR5, PT ;  /* 0x00000005ff007c0c */ /* 0x000fe2000bf25270 */
[----:B------:R-:W-:Y:S02]  /*01d0*/  UIADD3 UR18, UR5, -0x1, URZ ;  /* 0xffffffff05127890 */ /* 0x000fe4000fffe03f */
[----:B------:R-:W-:Y:S02]  /*01e0*/  UISETP.EQ.OR UP0, UPT, UR10, URZ, !UP0 ;  /* 0x0000003f0a00728c */ /* 0x000fe4000c702670 */
[----:B------:R-:W-:Y:S02]  /*01f0*/  UISETP.GE.U32.AND UP1, UPT, UR18, 0x2, UPT ;  /* 0x000000021200788c */ /* 0x000fe4000bf26070 */
[----:B------:R-:W-:-:S04]  /*0200*/  UISETP.EQ.AND UP0, UPT, UR5, URZ, UP0 ;  /* 0x0000003f0500728c */ /* 0x000fc80008702270 */
[----:B------:R-:W-:-:S04]  /*0210*/  USEL UR38, URZ, 0x1, !UP0 ;  /* 0x000000013f267887 */ /* 0x000fc8000c000000 */
[----:B------:R-:W-:Y:S01]  /*0220*/  USEL UR38, UR38, 0x2, UP1 ;  /* 0x0000000226267887 */ /* 0x000fe20008800000 */
[----:B0-----:R-:W-:-:S13]  /*0230*/  ISETP.NE.AND P0, PT, R2, RZ, PT ;  /* 0x000000ff0200720c */ /* 0x001fda0003f05270 */
[----:B------:R-:W-:Y:S05]  /*0240*/  @P0 BRA `(.L_x_2) ;  /* 0x00000000009c0947 */ /* 0x000fea0003800000 */
[----:B------:R-:W-:Y:S01]  /*0250*/  ELECT P0, URZ, PT ;  /* 0x00000000003f782f */ /* 0x000fe20003800000 */
[----:B------:R-:W-:-:S12]  /*0260*/  BSSY B0, `(.L_x_2) ;  /* 0x0000025000007945 */ /* 0x000fd80003800000 */
[----:B------:R-:W-:Y:S05]  /*0270*/  @!P0 BRA `(.L_x_3) ;  /* 0x00000000008c8947 */ /* 0x000fea0003800000 */
[----:B------:R-:W0:Y:S01]  /*0280*/  S2UR UR8, SR_CgaCtaId ;  /* 0x00000000000879c3 */ /* 0x000e220000008800 */
[----:B------:R-:W-:Y:S01]  /*0290*/  UMOV UR4, 0x400 ;  /* 0x0000040000047882 */ /* 0x000fe20000000000 */
[----:B------:R-:W-:Y:S01]  /*02a0*/  UMOV UR5, 0x1 ;  /* 0x0000000100057882 */ /* 0x000fe20000000000 */
[----:B------:R-:W-:Y:S02]  /*02b0*/  UMOV UR6, 0x100 ;  /* 0x0000010000067882 */ /* 0x000fe40000000000 */
[----:B------:R-:W-:-:S04]  /*02c0*/  UIADD3 UR6, -UR6, 0x100000, URZ ;  /* 0x0010000006067890 */ /* 0x000fc8000fffe13f */
[----:B------:R-:W-:Y:S02]  /*02d0*/  USHF.L.U32 UR7, UR6, 0xb, URZ ;  /* 0x0000000b06077899 */ /* 0x000fe4000800063f */
[----:B------:R-:W-:Y:S02]  /*02e0*/  USHF.L.U32 UR6, UR6, 0x1, URZ ;  /* 0x0000000106067899 */ /* 0x000fe4000800063f */
[----:B0-----:R-:W-:Y:S02]  /*02f0*/  ULEA UR8, UR8, UR4, 0x18 ;  /* 0x0000000408087291 */ /* 0x001fe4000f8ec03f */
[----:B------:R-:W-:-:S04]  /*0300*/  UIADD3 UR4, -UR5, 0x100000, URZ ;  /* 0x0010000005047890 */ /* 0x000fc8000fffe13f */
[----:B------:R-:W-:Y:S02]  /*0310*/  USHF.L.U32 UR5, UR4, 0xb, URZ ;  /* 0x0000000b04057899 */ /* 0x000fe4000800063f */
[----:B------:R-:W-:Y:S01]  /*0320*/  USHF.L.U32 UR4, UR4, 0x1, URZ ;  /* 0x0000000104047899 */ /* 0x000fe2000800063f */
[----:B------:R-:W0:Y:S11]  /*0330*/  FENCE.VIEW.ASYNC.S ;  /* 0x00000000000073c6 */ /* 0x000e360000000000 */
[----:B0-----:R0:W1:Y:S01]  /*0340*/  SYNCS.EXCH.64 URZ, [UR8], UR4 ;  /* 0x00000004083f75b2 */ /* 0x0010620008000100 */
[----:B------:R0:W2:Y:S01]  /*0350*/  SYNCS.EXCH.64 URZ, [UR8+0x58], UR6 ;  /* 0x00005806083f75b2 */ /* 0x0000a20008000100 */
[----:B------:R0:W3:Y:S01]  /*0360*/  SYNCS.EXCH.64 URZ, [UR8+0x8], UR4 ;  /* 0x00000804083f75b2 */ /* 0x0000e20008000100 */
[----:B------:R0:W4:Y:S01]  /*0370*/  SYNCS.EXCH.64 URZ, [UR8+0x60], UR6 ;  /* 0x00006006083f75b2 */ /* 0x0001220008000100 */
[----:B------:R0:W0:Y:S01]  /*0380*/  SYNCS.EXCH.64 URZ, [UR8+0x10], UR4 ;  /* 0x00001004083f75b2 */ /* 0x0000220008000100 */
        /* <DEDUP_REMOVED lines=17> */
[----:B------:R-:W-:Y:S01]  /*04a0*/  NOP ;  /* 0x0000000000007918 */ /* 0x000fe20000000000 */
.L_x_3:
[----:B0-----:R-:W-:Y:S05]  /*04b0*/  BSYNC B0 ;  /* 0x0000000000007941 */ /* 0x001fea0003800000 */
.L_x_2:
[----:B------:R-:W0:Y:S01]  /*04c0*/  SHFL.IDX PT, R0, R0, RZ, 0x1f ;  /* 0x00001fff00007589 */ /* 0x000e2200000e0000 */
[----:B------:R-:W-:Y:S01]  /*04d0*/  ELECT P0, URZ, PT ;  /* 0x00000000003f782f */ /* 0x000fe20003800000 */
[----:B------:R-:W5:Y:S01]  /*04e0*/  S2UR UR17, SR_CTAID.Y ;  /* 0x00000000001179c3 */ /* 0x000f620000002600 */
[----:B------:R-:W-:Y:S01]  /*04f0*/  ULDC UR5, c[0x0][0x65c] ;  /* 0x0001970000057ab9 */ /* 0x000fe20000000800 */
[----:B------:R-:W-:Y:S01]  /*0500*/  UMOV UR12, 0x20 ;  /* 0x00000020000c7882 */ /* 0x000fe20000000000 */
[----:B------:R-:W-:Y:S01]  /*0510*/  UISETP.NE.AND UP2, UPT, UR5, 0x1, UPT ;  /* 0x000000010500788c */ /* 0x000fe2000bf45270 */
[----:B------:R-:W-:Y:S01]  /*0520*/  NOP ;  /* 0x0000000000007918 */ /* 0x000fe20000000000 */
[----:B------:R-:W-:Y:S02]  /*0530*/  NOP ;  /* 0x0000000000007918 */ /* 0x000fe40000000000 */
[----:B------:R-:W-:Y:S01]  /*0540*/  UP2UR UR39, UPR, URZ, 0x4 ;  /* 0x000000043f277883 */ /* 0x000fe20008000000 */
[----:B------:R-:W1:Y:S01]  /*0550*/  S2UR UR4, SR_CTAID.X ;  /* 0x00000000000479c3 */ /* 0x000e620000002500 */
[----:B------:R-:W-:-:S02]  /*0560*/  PLOP3.LUT P2, PT, PT, PT, UP2, 0x80, 0x0 ;  /* 0x000000000000781c */ /* 0x000fc40003f4f028 */
[----:B------:R-:W-:Y:S02]  /*0570*/  PLOP3.LUT P4, PT, PT, PT, UP2, 0x80, 0x0 ;  /* 0x000000000000781c */ /* 0x000fe40003f8f028 */
[----:B------:R-:W-:Y:S01]  /*0580*/  PLOP3.LUT P3, PT, PT, PT, UP2, 0x80, 0x0 ;  /* 0x000000000000781c */ /* 0x000fe20003f6f028 */
[----:B------:R-:W-:Y:S01]  /*0590*/  @UP2 ULDC UR14, c[0x0][0x10] ;  /* 0x00000400000e2ab9 */ /* 0x000fe20000000800 */
[----:B------:R-:W-:Y:S01]  /*05a0*/  @UP2 UMOV UR9, URZ ;  /* 0x0000003f00092c82 */ /* 0x000fe20008000000 */
[----:B------:R-:W-:Y:S01]  /*05b0*/  @!UP2 ULDC UR11, c[0x0][0xc] ;  /* 0x00000300000baab9 */ /* 0x000fe20000000800 */
[----:B0-----:R-:W-:Y:S01]  /*05c0*/  ISETP.NE.OR P0, PT, R0, RZ, !P0 ;  /* 0x000000ff0000720c */ /* 0x001fe20004705670 */
[----:B-----5:R-:W-:Y:S02]  /*05d0*/  @UP2 UMOV UR7, UR17 ;  /* 0x0000001100072c82 */ /* 0x020fe40008000000 */
[----:B------:R-:W-:Y:S01]  /*05e0*/  @UP2 UMOV UR8, UR7 ;  /* 0x0000000700082c82 */ /* 0x000fe20008000000 */
[----:B------:R-:W-:Y:S01]  /*05f0*/  @!UP2 UMOV UR7, UR17 ;  /* 0x000000110007ac82 */ /* 0x000fe20008000000 */
[----:B-1----:R-:W-:-:S08]  /*0600*/  @UP2 UIMAD.WIDE.U32 UR14, UR4, UR14, UR8 ;  /* 0x0000000e040e22a5 */ /* 0x002fd0000f8e0008 */
[----:B------:R-:W-:Y:S01]  /*0610*/  VOTEU.ALL UP0, P0 ;  /* 0x00000000003f7886 */ /* 0x000fe20000000000 */
[----:B------:R-:W-:Y:S01]  /*0620*/  VOTEU.ALL UP1, P0 ;  /* 0x00000000003f7886 */ /* 0x000fe20000020000 */
[----:B------:R-:W-:-:S03]  /*0630*/  IMAD.U32 R2, RZ, RZ, UR14 ;  /* 0x0000000eff027e24 */ /* 0x000fc6000f8e00ff */
[----:B------:R-:W0:Y:S01]  /*0640*/  @!UP0 S2UR UR6, SR_CgaCtaId ;  /* 0x00000000000689c3 */ /* 0x000e220000008800 */
[----:B------:R-:W-:Y:S01]  /*0650*/  @!UP0 UMOV UR5, 0x400 ;  /* 0x0000040000058882 */ /* 0x000fe20000000000 */
[----:B------:R-:W-:-:S04]  /*0660*/  @!UP0 UIADD3 UR12, -UR12, 0x100000, URZ ;  /* 0x001000000c0c8890 */ /* 0x000fc8000fffe13f */
[----:B------:R-:W-:Y:S02]  /*0670*/  @!UP0 USHF.L.U32 UR13, UR12, 0xb, URZ ;  /* 0x0000000b0c0d8899 */ /* 0x000fe4000800063f */
[----:B------:R-:W-:Y:S01]  /*0680*/  @!UP0 USHF.L.U32 UR12, UR12, 0x1, URZ ;  /* 0x000000010c0c8899 */ /* 0x000fe2000800063f */
[----:B------:R-:W-:Y:S01]  /*0690*/  IMAD.U32 R3, RZ, RZ, UR15 ;  /* 0x0000000fff037e24 */ /* 0x000fe2000f8e00ff */
[----:B0-----:R-:W-:Y:S01]  /*06a0*/  @!UP0 ULEA UR16, UR6, UR5, 0x18 ;  /* 0x0000000506108291 */ /* 0x001fe2000f8ec03f */
[----:B------:R-:W-:Y:S01]  /*06b0*/  VOTEU.ALL UP0, P0 ;  /* 0x00000000003f7886 */ /* 0x000fe20000000000 */
[----:B------:R-:W-:Y:S01]  /*06c0*/  PLOP3.LUT P0, PT, PT, PT, UP2, 0x80, 0x0 ;  /* 0x000000000000781c */ /* 0x000fe20003f0f028 */
[----:B------:R-:W-:Y:S01]  /*06d0*/  UMOV UR5, URZ ;  /* 0x0000003f00057c82 */ /* 0x000fe20008000000 */
[----:B------:R-:W-:Y:S01]  /*06e0*/  @UP2 UMOV UR6, URZ ;  /* 0x0000003f00062c82 */ /* 0x000fe20008000000 */
[----:B------:R-:W-:Y:S02]  /*06f0*/  @!UP2 UIMAD.WIDE.U32 UR8, UR11, UR7, UR4 ;  /* 0x000000070b08a2a5 */ /* 0x000fe4000f8e0004 */
[----:B------:R-:W-:-:S04]  /*0700*/  @UP2 UIADD3 UR6, UR15, UR6, URZ ;  /* 0x000000060f062290 */ /* 0x000fc8000fffe03f */
[----:B------:R-:W-:Y:S01]  /*0710*/  IMAD.U32 R5, RZ, RZ, UR9 ;  /* 0x00000009ff057e24 */ /* 0x000fe2000f8e00ff */
[----:B------:R-:W0:Y:S02]  /*0720*/  FENCE.VIEW.ASYNC.S ;  /* 0x00000000000073c6 */ /* 0x000e240000000000 */
[----:B0-----:R0:W2:Y:S01]  /*0730*/  @!UP0 SYNCS.EXCH.64 URZ, [UR16+0xc0], UR12 ;  /* 0x0000c00c103f85b2 */ /* 0x0010a20008000100 */
[----:B------:R-:W-:Y:S02]  /*0740*/  @P2 IMAD.U32 R6, RZ, RZ, UR6 ;  /* 0x00000006ff062e24 */ /* 0x000fe4000f8e00ff */
[----:B------:R-:W-:Y:S02]  /*0750*/  @P0 IMAD.MOV.U32 R7, RZ, RZ, R2 ;  /* 0x000000ffff070224 */ /* 0x000fe400078e0002 */
[----:B------:R-:W-:Y:S02]  /*0760*/  IMAD.U32 R2, RZ, RZ, UR8 ;  /* 0x00000008ff027e24 */ /* 0x000fe4000f8e00ff */
[----:B------:R-:W-:-:S02]  /*0770*/  @!P4 IMAD.MOV.U32 R6, RZ, RZ, R5 ;  /* 0x000000ffff06c224 */ /* 0x000fc400078e0005 */
[----:B------:R-:W-:Y:S02]  /*0780*/  @!P3 IMAD.MOV.U32 R7, RZ, RZ, R2 ;  /* 0x000000ffff07b224 */ /* 0x000fe400078e0002 */
[----:B------:R-:W-:Y:S01]  /*0790*/  IMAD.U32 R3, RZ, RZ, UR9 ;  /* 0x00000009ff037e24 */ /* 0x000fe2000f8e00ff */
[----:B------:R0:W-:Y:S01]  /*07a0*/  STL [R1+0x218], R6 ;  /* 0x0002180601007387 */ /* 0x0001e20000100800 */
[----:B------:R-:W-:-:S03]  /*07b0*/  IMAD.U32 R4, RZ, RZ, UR8 ;  /* 0x00000008ff047e24 */ /* 0x000fc6000f8e00ff */
[----:B------:R0:W-:Y:S01]  /*07c0*/  STL [R1+0x21c], R7 ;  /* 0x00021c0701007387 */ /* 0x0001e20000100800 */
[----:B------:R0:W2:Y:S01]  /*07d0*/  @!UP1 SYNCS.EXCH.64 URZ, [UR16+0xc8], UR12 ;  /* 0x0000c80c103f95b2 */ /* 0x0000a20008000100 */
[----:B------:R-:W-:Y:S01]  /*07e0*/  NOP ;  /* 0x0000000000007918 */ /* 0x000fe20000000000 */
[----:B--234-:R-:W-:Y:S06]  /*07f0*/  BAR.SYNC.DEFER_BLOCKING 0x0 ;  /* 0x0000000000007b1d */ /* 0x01cfec0000010000 */
[----:B------:R-:W-:Y:S05]  /*0800*/  @!P1 BRA `(.L_x_4) ;  /* 0x000001a000909947 */ /* 0x000fea0003800000 */
[----:B------:R-:W-:-:S06]  /*0810*/  UISETP.GT.U32.AND UP0, UPT, UR18, 0x1, UPT ;  /* 0x000000011200788c */ /* 0x000fcc000bf04070 */
[----:B------:R-:W-:-:S13]  /*0820*/  PLOP3.LUT P0, PT, PT, PT, UP0, 0x80, 0x0 ;  /* 0x000000000000781c */ /* 0x000fda0003f0f008 */
[----:B0-----:R-:W-:Y:S05]  /*0830*/  @P0 EXIT ;  /* 0x000000000000094d */ /* 0x001fea0003800000 */
[----:B------:R-:W-:Y:S01]  /*0840*/  ULDC.64 UR8, c[0x0][0x650] ;  /* 0x0001940000087ab9 */ /* 0x000fe20000000a00 */
[----:B------:R-:W-:Y:S01]  /*0850*/  UMOV UR44, 0xffffffff ;  /* 0xffffffff002c7882 */ /* 0x000fe20000000000 */
[----:B------:R-:W-:Y:S01]  /*0860*/  ISETP.GE.U32.AND P0, PT, R7, UR8, PT ;  /* 0x0000000807007c0c */ /* 0x000fe2000bf06070 */
[----:B------:R-:W-:Y:S01]  /*0870*/  UMOV UR43, 0xffffffff ;  /* 0xffffffff002b7882 */ /* 0x000fe20000000000 */
[----:B------:R-:W-:Y:S01]  /*0880*/  UMOV UR40, 0xffffffff ;  /* 0xffffffff00287882 */ /* 0x000fe20000000000 */
[----:B------:R-:W-:Y:S02]  /*0890*/  PRMT R0, RZ, 0x7610, R0 ;  /* 0x00007610ff007816 */ /* 0x000fe40000000000 */
[----:B------:R-:W-:-:S13]  /*08a0*/  ISETP.GE.U32.AND.EX P0, PT, R6, UR9, PT, P0 ;  /* 0x0000000906007c0c */ /* 0x000fda000bf06100 */
[----:B------:R-:W-:Y:S05]  /*08b0*/  @P0 BRA `(.L_x_5) ;  /* 0x0000000400800947 */ /* 0x000fea0003800000 */
[----:B------:R-:W-:Y:S01]  /*08c0*/  I2FP.F32.U32 R0, UR4 ;  /* 0x0000000400007c45 */ /* 0x000fe20008201000 */
[----:B------:R-:W-:Y:S01]  /*08d0*/  ULDC.64 UR16, c[0x0][0x628] ;  /* 0x00018a0000107ab9 */ /* 0x000fe20000000a00 */
[----:B------:R-:W-:Y:S01]  /*08e0*/  ULDC UR6, c[0x0][0x150] ;  /* 0x0000540000067ab9 */ /* 0x000fe20000000800 */
[----:B------:R-:W-:Y:S01]  /*08f0*/  ISETP.NE.U32.AND P0, PT, RZ, UR16, PT ;  /* 0x00000010ff007c0c */ /* 0x000fe2000bf05070 */
[----:B------:R-:W-:Y:S01]  /*0900*/  ULDC UR15, c[0x0][0x630] ;  /* 0x00018c00000f7ab9 */ /* 0x000fe20000000800 */
[----:B------:R-:W-:Y:S01]  /*0910*/  FMUL R0, R0, UR6 ;  /* 0x0000000600007c20 */ /* 0x000fe20008400000 */
[----:B------:R-:W-:Y:S01]  /*0920*/  R2UR UR18, R7 ;  /* 0x00000000071272ca */ /* 0x000fe200000e0000 */
[----:B------:R-:W-:Y:S01]  /*0930*/  ULDC UR20, c[0x0][0x154] ;  /* 0x0000550000147ab9 */ /* 0x000fe20000000800 */
[----:B------:R-:W-:Y:S01]  /*0940*/  ISETP.NE.AND.EX P0, PT, RZ, UR17, PT, P0 ;  /* 0x00000011ff007c0c */ /* 0x000fe2000bf05300 */
[----:B------:R0:W1:Y:S01]  /*0950*/  F2I.U32.TRUNC.NTZ R2, R0 ;  /* 0x0000000000027305 */ /* 0x000062000020f000 */
[----:B------:R-:W-:-:S02]  /*0960*/  R2UR UR19, R6 ;  /* 0x00000000061372ca */ /* 0x000fc400000e0000 */
[----:B------:R-:W-:Y:S02]  /*0970*/  R2UR UR8, R7 ;  /* 0x00000000070872ca */ /* 0x000fe400000e0000 */
[----:B------:R-:W-:-:S07]  /*0980*/  R2UR UR9, R6 ;  /* 0x00000000060972ca */ /* 0x000fce00000e0000 */
[----:B0-----:R-:W-:Y:S08]  /*0990*/  @!P0 BRA `(.L_x_6) ;  /* 0x0000000000308947 */ /* 0x001ff00003800000 */
[----:B------:R-:W-:Y:S01]  /*09a0*/  R2UR UR8, R7 ;  /* 0x00000000070872ca */ /* 0x000fe200000e0000 */
[----:B------:R-:W-:Y:S01]  /*09b0*/  ULDC UR6, c[0x0][0x634] ;  /* 0x00018d0000067ab9 */ /* 0x000fe20000000800 */
[----:B------:R-:W-:-:S11]  /*09c0*/  R2UR UR14, R6 ;  /* 0x00000000060e72ca */ /* 0x000fd600000e0000 */
[----:B------:R-:W-:-:S04]  /*09d0*/  UIADD3 UR6, UP0, UR8, UR6, URZ ;  /* 0x0000000608067290 */ /* 0x000fc8000ff1e03f */
[----:B------:R-:W-:-:S04]  /*09e0*/  UIADD3.X UR14, URZ, UR14, URZ, UP0, !UPT ;  /* 0x0000000e3f0e7290 */ /* 0x000fc800087fe43f */
[----:B------:R-:W-:-:S04]  /*09f0*/  UIMAD.WIDE.U32 UR8, UR14, UR16, URZ ;  /* 0x000000100e0872a5 */ /* 0x000fc8000f8e003f */
[----:B------:R-:W-:Y:S02]  /*0a00*/  UIMAD.WIDE.U32 UR10, UP0, UR6, UR17, UR8 ;  /* 0x00000011060a72a5 */ /* 0x000fe4000f800008 */
[----:B------:R-:W-:Y:S02]  /*0a10*/  UIMAD.WIDE.U32 UR8, UR6, UR16, URZ ;  /* 0x00000010060872a5 */ /* 0x000fe4000f8e003f */
[----:B------:R-:W-:Y:S02]  /*0a20*/  UIADD3.X UR13, URZ, URZ, URZ, UP0, !UPT ;  /* 0x0000003f3f0d7290 */ /* 0x000fe400087fe43f */
[----:B------:R-:W-:Y:S01]  /*0a30*/  UIADD3 URZ, UP0, UR9, UR10, URZ ;  /* 0x0000000a093f7290 */ /* 0x000fe2000ff1e03f */
[----:B------:R-:W-:-:S03]  /*0a40*/  UMOV UR12, UR11 ;  /* 0x0000000b000c7c82 */ /* 0x000fc60008000000 */
[----:B------:R-:W-:-:S12]  /*0a50*/  UIMAD.WIDE.U32.X UR8, UR14, UR17, UR12, UP0 ;  /* 0x000000110e0872a5 */ /* 0x000fd800080e040c */
.L_x_6:
[----:B------:R-:W-:Y:S01]  /*0a60*/  USHF.R.U64 UR40, UR8, UR15, UR9 ;  /* 0x0000000f08287299 */ /* 0x000fe20008001209 */
[----:B------:R-:W-:Y:S01]  /*0a70*/  I2FP.F32.U32 R0, UR7 ;  /* 0x0000000700007c45 */ /* 0x000fe20008201000 */
[----:B------:R-:W-:Y:S01]  /*0a80*/  USHF.R.U32.HI UR5, URZ, UR15, UR9 ;  /* 0x0000000f3f057299 */ /* 0x000fe20008011609 */
[----:B-1----:R-:W-:Y:S01]  /*0a90*/  R2UR UR12, R2 ;  /* 0x00000000020c72ca */ /* 0x002fe200000e0000 */
[----:B------:R-:W-:Y:S02]  /*0aa0*/  UIADD3 UR6, UP0, URZ, -UR40, URZ ;  /* 0x800000283f067290 */ /* 0x000fe4000ff1e03f */
[----:B------:R-:W-:Y:S01]  /*0ab0*/  FMUL R0, R0, UR20 ;  /* 0x0000001400007c20 */ /* 0x000fe20008400000 */
[----:B------:R-:W-:Y:S01]  /*0ac0*/  ULDC.64 UR8, c[0x0][0x620] ;  /* 0x0001880000087ab9 */ /* 0x000fe20000000a00 */
[----:B------:R-:W-:Y:S01]  /*0ad0*/  UIADD3.X UR5, URZ, ~UR5, URZ, UP0, !UPT ;  /* 0x800000053f057290 */ /* 0x000fe200087fe43f */
[----:B------:R-:W-:Y:S01]  /*0ae0*/  UMOV UR10, UR18 ;  /* 0x00000012000a7c82 */ /* 0x000fe20008000000 */
[----:B------:R-:W-:-:S02]  /*0af0*/  UMOV UR11, UR19 ;  /* 0x00000013000b7c82 */ /* 0x000fc40008000000 */
[----:B------:R-:W-:Y:S01]  /*0b00*/  UIMAD UR5, UR5, UR8, URZ ;  /* 0x00000008050572a4 */ /* 0x000fe2000f8e023f */
[----:B------:R-:W0:Y:S01]  /*0b10*/  F2I.U32.TRUNC.NTZ R0, R0 ;  /* 0x0000000000007305 */ /* 0x000e22000020f000 */
[----:B------:R-:W-:Y:S02]  /*0b20*/  UIMAD.WIDE.U32 UR10, UR6, UR8, UR10 ;  /* 0x00000008060a72a5 */ /* 0x000fe4000f8e000a */
[----:B------:R-:W-:Y:S01]  /*0b30*/  UIMAD UR6, UR6, UR9, UR5 ;  /* 0x00000009060672a4 */ /* 0x000fe2000f8e0205 */
[----:B------:R-:W-:Y:S01]  /*0b40*/  ULDC UR21, c[0x0][0x658] ;  /* 0x0001960000157ab9 */ /* 0x000fe20000000800 */
[----:B------:R-:W-:Y:S02]  /*0b50*/  UMOV UR19, 0xffffffff ;  /* 0xffffffff00137882 */ /* 0x000fe40000000000 */
[----:B------:R-:W-:Y:S01]  /*0b60*/  UIADD3 UR6, UR11, UR6, URZ ;  /* 0x000000060b067290 */ /* 0x000fe2000fffe03f */
[----:B------:R-:W-:Y:S01]  /*0b70*/  ULDC UR15, c[0x0][0x618] ;  /* 0x00018600000f7ab9 */ /* 0x000fe20000000800 */
[----:B------:R-:W-:Y:S01]  /*0b80*/  ULDC.64 UR8, c[0x0][0x640] ;  /* 0x0001900000087ab9 */ /* 0x000fe20000000a00 */
[----:B------:R-:W-:Y:S01]  /*0b90*/  USHF.L.U32 UR11, UR19, UR21, URZ ;  /* 0x00000015130b7299 */ /* 0x000fe2000800063f */
[----:B------:R-:W-:Y:S01]  /*0ba0*/  ISETP.NE.U32.AND P0, PT, RZ, UR8, PT ;  /* 0x00000008ff007c0c */ /* 0x000fe2000bf05070 */
[----:B------:R-:W-:-:S02]  /*0bb0*/  USHF.R.U64 UR19, UR10, UR15, UR6 ;  /* 0x0000000f0a137299 */ /* 0x000fc40008001206 */
[----:B------:R-:W-:Y:S01]  /*0bc0*/  USHF.R.U32.HI UR10, URZ, UR15, UR6 ;  /* 0x0000000f3f0a7299 */ /* 0x000fe20008011606 */
[----:B0-----:R-:W-:Y:S01]  /*0bd0*/  R2UR UR14, R0 ;  /* 0x00000000000e72ca */ /* 0x001fe200000e0000 */
[----:B------:R-:W-:Y:S01]  /*0be0*/  ULDC UR17, c[0x0][0x608] ;  /* 0x0001820000117ab9 */ /* 0x000fe20000000800 */
[----:B------:R-:W-:Y:S01]  /*0bf0*/  ISETP.NE.AND.EX P0, PT, RZ, UR9, PT, P0 ;  /* 0x00000009ff007c0c */ /* 0x000fe2000bf05300 */
[----:B------:R-:W-:Y:S02]  /*0c00*/  USHF.R.U64 UR23, UR19, UR17, UR10 ;  /* 0x0000001113177299 */ /* 0x000fe4000800120a */
[----:B------:R-:W-:Y:S01]  /*0c10*/  USHF.R.U32.HI UR10, URZ, UR17, UR10 ;  /* 0x000000113f0a7299 */ /* 0x000fe2000801160a */
[----:B------:R-:W-:Y:S01]  /*0c20*/  UMOV UR16, 0x1 ;  /* 0x0000000100107882 */ /* 0x000fe20000000000 */
[----:B------:R-:W-:Y:S02]  /*0c30*/  UIADD3 UR12, -UR12, URZ, URZ ;  /* 0x0000003f0c0c7290 */ /* 0x000fe4000fffe13f */
[----:B------:R-:W-:-:S02]  /*0c40*/  USHF.R.U64 UR24, UR23, UR21, UR10 ;  /* 0x0000001517187299 */ /* 0x000fc4000800120a */
[----:B------:R-:W-:Y:S01]  /*0c50*/  USHF.L.U32 UR6, UR16, UR21, URZ ;  /* 0x0000001510067299 */ /* 0x000fe2000800063f */
[----:B------:R-:W-:Y:S01]  /*0c60*/  ULDC UR13, c[0x0][0x144] ;  /* 0x00005100000d7ab9 */ /* 0x000fe20000000800 */
[----:B------:R-:W-:Y:S01]  /*0c70*/  ULDC UR5, c[0x0][0x600] ;  /* 0x0001800000057ab9 */ /* 0x000fe20000000800 */
[----:B------:R-:W-:Y:S02]  /*0c80*/  ULOP3.LUT UR16, URZ, UR11, URZ, 0x33, !UPT ;  /* 0x0000000b3f107292 */ /* 0x000fe4000f8e333f */
[----:B------:R-:W-:Y:S02]  /*0c90*/  USHF.R.U32.HI UR11, URZ, UR21, UR10 ;  /* 0x000000153f0b7299 */ /* 0x000fe4000801160a */
[----:B------:R-:W-:Y:S02]  /*0ca0*/  UIADD3 UR18, UR5, -0x1, URZ ;  /* 0xffffffff05127890 */ /* 0x000fe4000fffe03f */
[----:B------:R-:W-:Y:S02]  /*0cb0*/  UIADD3 UR20, -UR14, URZ, URZ ;  /* 0x0000003f0e147290 */ /* 0x000fe4000fffe13f */
[----:B------:R-:W-:Y:S01]  /*0cc0*/  UIMAD UR4, UR13, UR12, UR4 ;  /* 0x0000000c0d0472a4 */ /* 0x000fe2000f8e0204 */
[----:B------:R-:W-:Y:S01]  /*0cd0*/  ULDC UR25, c[0x0][0x148] ;  /* 0x0000520000197ab9 */ /* 0x000fe20000000800 */
[----:B------:R-:W-:Y:S01]  /*0ce0*/  ULDC UR21, c[0x0][0x648] ;  /* 0x0001920000157ab9 */ /* 0x000fe20000000800 */
[----:B------:R-:W-:Y:S01]  /*0cf0*/  ULDC UR22, c[0x0][0x638] ;  /* 0x00018e0000167ab9 */ /* 0x000fe20000000800 */
[----:B------:R-:W-:Y:S01]  /*0d00*/  UMOV UR10, UR24 ;  /* 0x00000018000a7c82 */ /* 0x000fe20008000000 */
[----:B------:R-:W-:Y:S07]  /*0d10*/  @!P0 BRA `(.L_x_7) ;  /* 0x0000000000308947 */ /* 0x000fee0003800000 */
[----:B------:R-:W-:Y:S02]  /*0d20*/  ULDC UR14, c[0x0][0x64c] ;  /* 0x00019300000e7ab9 */ /* 0x000fe40000000800 */
        /* <DEDUP_REMOVED lines=8> */
[----:B------:R-:W-:-:S07]  /*0db0*/  UIMAD.WIDE.U32.X UR8, UR17, UR9, UR14, UP0 ;  /* 0x00000009110872a5 */ /* 0x000fce00080e040e */
[----:B------:R-:W-:Y:S01]  /*0dc0*/  UMOV UR10, UR8 ;  /* 0x00000008000a7c82 */ /* 0x000fe20008000000 */
[----:B------:R-:W-:-:S05]  /*0dd0*/  UMOV UR11, UR9 ;  /* 0x00000009000b7c82 */ /* 0x000fca0008000000 */
.L_x_7:
[----:B------:R-:W-:Y:S01]  /*0de0*/  UISETP.NE.AND UP0, UPT, UR39, URZ, UPT ;  /* 0x0000003f2700728c */ /* 0x000fe2000bf05270 */
[----:B------:R-:W-:Y:S01]  /*0df0*/  IMAD.MOV.U32 R0, RZ, RZ, 0x1 ;  /* 0x00000001ff007424 */ /* 0x000fe200078e00ff */
[----:B------:R-:W-:Y:S02]  /*0e00*/  USHF.R.U64 UR8, UR10, UR21, UR11 ;  /* 0x000000150a087299 */ /* 0x000fe4000800120b */
[----:B------:R-:W-:Y:S02]  /*0e10*/  ULOP3.LUT UR16, UR23, UR16, URZ, 0xc0, !UPT ;  /* 0x0000001017107292 */ /* 0x000fe4000f8ec03f */
[----:B------:R-:W-:Y:S02]  /*0e20*/  ULOP3.LUT UR18, UR19, UR18, URZ, 0xc0, !UPT ;  /* 0x0000001213127292 */ /* 0x000fe4000f8ec03f */
[----:B------:R-:W-:-:S03]  /*0e30*/  UIMAD UR16, UR6, UR8, UR16 ;  /* 0x00000008061072a4 */ /* 0x000fc6000f8e0210 */
[----:B------:R-:W-:Y:S02]  /*0e40*/  @UP0 UIMAD UR4, UR25, UR20, UR7 ;  /* 0x00000014190402a4 */ /* 0x000fe4000f8e0207 */
[----:B------:R-:W-:-:S04]  /*0e50*/  UIADD3 UR7, -UR8, URZ, URZ ;  /* 0x0000003f08077290 */ /* 0x000fc8000fffe13f */
[----:B------:R-:W-:-:S03]  /*0e60*/  UIMAD UR6, UR7, UR22, UR24 ;  /* 0x00000016070672a4 */ /* 0x000fc6000f8e0218 */
[----:B------:R-:W-:Y:S01]  /*0e70*/  ULDC UR7, c[0x0][0x610] ;  /* 0x0001840000077ab9 */ /* 0x000fe20000000800 */
[----:B------:R-:W-:Y:S02]  /*0e80*/  UIMAD UR6, UR6, UR5, UR18 ;  /* 0x00000005060672a4 */ /* 0x000fe4000f8e0212 */
[----:B------:R-:W-:-:S04]  /*0e90*/  UIMAD UR4, UR16, UR7, UR4 ;  /* 0x00000007100472a4 */ /* 0x000fc8000f8e0204 */
[----:B------:R-:W-:Y:S02]  /*0ea0*/  USEL UR43, UR6, UR4, !UP0 ;  /* 0x00000004062b7287 */ /* 0x000fe4000c000000 */
[----:B------:R-:W-:-:S12]  /*0eb0*/  USEL UR44, UR4, UR6, !UP0 ;  /* 0x00000006042c7287 */ /* 0x000fd8000c000000 */
.L_x_5:
[----:B------:R-:W-:-:S08]  /*0ec0*/  NOP ;  /* 0x0000000000007918 */ /* 0x000fd00000000000 */
[----:B------:R-:W0:Y:S02]  /*0ed0*/  USETMAXREG.TRY_ALLOC.CTAPOOL UP0, 0xf0 ;  /* 0x000000f0000079c8 */ /* 0x000e240008000600 */
[----:B0-----:R-:W-:-:S13]  /*0ee0*/  PLOP3.LUT P0, PT, PT, PT, UP0, 0x80, 0x0 ;  /* 0x000000000000781c */ /* 0x001fda0003f0f008 */
[----:B------:R-:W-:Y:S05]  /*0ef0*/  @!P0 BRA `(.L_x_5) ;  /* 0xfffffffc00f08947 */ /* 0x000fea000383ffff */
[----:B------:R-:W-:Y:S01]  /*0f00*/  ULDC.64 UR4, c[0x0][0x598] ;  /* 0x0001660000047ab9 */ /* 0x000fe20000000a00 */
[----:B------:R-:W-:Y:S01]  /*0f10*/  ULDC.64 UR46, c[0x0][0x208] ;  /* 0x00008200002e7ab9 */ /* 0x000fe20000000a00 */
[----:B------:R-:W-:-:S04]  /*0f20*/  ISETP.NE.U32.AND P0, PT, RZ, UR4, PT ;  /* 0x00000004ff007c0c */ /* 0x000fc8000bf05070 */
[----:B------:R-:W-:-:S13]  /*0f30*/  ISETP.NE.AND.EX P0, PT, RZ, UR5, PT, P0 ;  /* 0x00000005ff007c0c */ /* 0x000fda000bf05300 */
[----:B------:R-:W-:Y:S05]  /*0f40*/  @!P0 BRA `(.L_x_8) ;  /* 0x00000000001c8947 */ /* 0x000fea0003800000 */
[----:B------:R-:W0:Y:S02]  /*0f50*/  LDC.64 R2, c[0x0][0x598] ;  /* 0x00016600ff027b82 */ /* 0x000e240000000a00 */
[----:B0-----:R-:W2:Y:S02]  /*0f60*/  LDG.E.64 R2, desc[UR46][R2.64] ;  /* 0x0000002e02027981 */ /* 0x001ea4000c1e1b00 */
[----:B--2---:R-:W-:-:S04]  /*0f70*/  ISETP.NE.U32.AND P0, PT, R2, RZ, PT ;  /* 0x000000ff0200720c */ /* 0x004fc80003f05070 */
[----:B------:R-:W-:-:S13]  /*0f80*/  ISETP.NE.AND.EX P0, PT, R3, RZ, PT, P0 ;  /* 0x000000ff0300720c */ /* 0x000fda0003f05300 */
[----:B------:R-:W-:Y:S05]  /*0f90*/  @!P0 BRA `(.L_x_8) ;  /* 0x0000000000088947 */ /* 0x000fea0003800000 */
[----:B------:R0:W5:Y:S01]  /*0fa0*/  LD.E R2, desc[UR46][R2.64] ;  /* 0x0000002e02027980 */ /* 0x000162000c101900 */
[----:B------:R-:W-:Y:S05]  /*0fb0*/  BRA `(.L_x_9) ;  /* 0x0000000000247947 */ /* 0x000fea0003800000 */
.L_x_8:
[----:B------:R-:W-:Y:S02]  /*0fc0*/  ULDC.64 UR4, c[0x0][0x588] ;  /* 0x0001620000047ab9 */ /* 0x000fe40000000a00 */
[----:B------:R-:W-:-:S04]  /*0fd0*/  ISETP.NE.U32.AND P0, PT, RZ, UR4, PT ;  /* 0x00000004ff007c0c */ /* 0x000fc8000bf05070 */
[----:B------:R-:W-:-:S13]  /*0fe0*/  ISETP.NE.AND.EX P0, PT, RZ, UR5, PT, P0 ;  /* 0x00000005ff007c0c */ /* 0x000fda000bf05300 */
[----:B------:R-:W-:Y:S05]  /*0ff0*/  @!P0 BRA `(.L_x_10) ;  /* 0x00000000000c8947 */ /* 0x000fea0003800000 */
[----:B------:R-:W0:Y:S02]  /*1000*/  LDC.64 R2, c[0x0][0x588] ;  /* 0x00016200ff027b82 */ /* 0x000e240000000a00 */
[----:B0-----:R1:W5:Y:S01]  /*1010*/  LDG.E R2, desc[UR46][R2.64] ;  /* 0x0000002e02027981 */ /* 0x001362000c1e1900 */
[----:B------:R-:W-:Y:S05]  /*1020*/  BRA `(.L_x_9) ;  /* 0x0000000000087947 */ /* 0x000fea0003800000 */
.L_x_10:
[----:B------:R-:W-:Y:S02]  /*1030*/  ULDC UR4, c[0x0][0x580] ;  /* 0x0001600000047ab9 */ /* 0x000fe40000000800 */
[----:B------:R-:W-:-:S07]  /*1040*/  IMAD.U32 R2, RZ, RZ, UR4 ;  /* 0x00000004ff027e24 */ /* 0x000fce000f8e00ff */
.L_x_9:
[----:B------:R-:W-:Y:S02]  /*1050*/  ULDC.64 UR4, c[0x0][0x5a0] ;  /* 0x0001680000047ab9 */ /* 0x000fe40000000a00 */
[----:B------:R-:W-:-:S04]  /*1060*/  ISETP.NE.U32.AND P0, PT, RZ, UR4, PT ;  /* 0x00000004ff007c0c */ /* 0x000fc8000bf05070 */
[----:B------:R-:W-:-:S13]  /*1070*/  ISETP.NE.AND.EX P0, PT, RZ, UR5, PT, P0 ;  /* 0x00000005ff007c0c */ /* 0x000fda000bf05300 */
[----:B------:R-:W-:Y:S05]  /*1080*/  @!P0 BRA `(.L_x_11) ;  /* 0x00000000001c8947 */ /* 0x000fea0003800000 */
[----:B------:R-:W2:Y:S02]  /*1090*/  LDC.64 R4, c[0x0][0x5a0] ;  /* 0x00016800ff047b82 */ /* 0x000ea40000000a00 */
[----:B--2---:R-:W2:Y:S02]  /*10a0*/  LDG.E.64 R4, desc[UR46][R4.64] ;  /* 0x0000002e04047981 */ /* 0x004ea4000c1e1b00 */
[----:B--2---:R-:W-:-:S04]  /*10b0*/  ISETP.NE.U32.AND P0, PT, R4, RZ, PT ;  /* 0x000000ff0400720c */ /* 0x004fc80003f05070 */
[----:B------:R-:W-:-:S13]  /*10c0*/  ISETP.NE.AND.EX P0, PT, R5, RZ, PT, P0 ;  /* 0x000000ff0500720c */ /* 0x000fda0003f05300 */
[----:B------:R-:W-:Y:S05]  /*10d0*/  @!P0 BRA `(.L_x_11) ;  /* 0x0000000000088947 */ /* 0x000fea0003800000 */
[----:B------:R2:W5:Y:S01]  /*10e0*/  LD.E R16, desc[UR46][R4.64] ;  /* 0x0000002e04107980 */ /* 0x000562000c101900 */
[----:B------:R-:W-:Y:S05]  /*10f0*/  BRA `(.L_x_12) ;  /* 0x0000000000247947 */ /* 0x000fea0003800000 */
.L_x_11:
[----:B------:R-:W-:Y:S02]  /*1100*/  ULDC.64 UR4, c[0x0][0x590] ;  /* 0x0001640000047ab9 */ /* 0x000fe40000000a00 */
[----:B------:R-:W-:-:S04]  /*1110*/  ISETP.NE.U32.AND P0, PT, RZ, UR4, PT ;  /* 0x00000004ff007c0c */ /* 0x000fc8000bf05070 */
[----:B------:R-:W-:-:S13]  /*1120*/  ISETP.NE.AND.EX P0, PT, RZ, UR5, PT, P0 ;  /* 0x00000005ff007c0c */ /* 0x000fda000bf05300 */
[----:B------:R-:W-:Y:S05]  /*1130*/  @!P0 BRA `(.L_x_13) ;  /* 0x00000000000c8947 */ /* 0x000fea0003800000 */
[----:B------:R-:W2:Y:S02]  /*1140*/  LDC.64 R16, c[0x0][0x590] ;  /* 0x00016400ff107b82 */ /* 0x000ea40000000a00 */
[----:B--2---:R3:W5:Y:S01]  /*1150*/  LDG.E R16, desc[UR46][R16.64] ;  /* 0x0000002e10107981 */ /* 0x004762000c1e1900 */
[----:B------:R-:W-:Y:S05]  /*1160*/  BRA `(.L_x_12) ;  /* 0x0000000000087947 */ /* 0x000fea0003800000 */
.L_x_13:
[----:B------:R-:W-:Y:S02]  /*1170*/  ULDC UR4, c[0x0][0x584] ;  /* 0x0001610000047ab9 */ /* 0x000fe40000000800 */
[----:B------:R-:W-:-:S07]  /*1180*/  IMAD.U32 R16, RZ, RZ, UR4 ;  /* 0x00000004ff107e24 */ /* 0x000fce000f8e00ff */
.L_x_12:
[----:B------:R-:W-:-:S13]  /*1190*/  LOP3.LUT P0, RZ, R0, 0xff, RZ, 0xc0, !PT ;  /* 0x000000ff00ff7812 */ /* 0x000fda000780c0ff */
[----:B------:R-:W-:Y:S05]  /*11a0*/  @!P0 EXIT ;  /* 0x000000000000894d */ /* 0x000fea0003800000 */
[----:B------:R-:W-:Y:S01]  /*11b0*/  ULDC UR4, c[0x0][0x28c] ;  /* 0x0000a30000047ab9 */ /* 0x000fe20000000800 */
[----:B------:R-:W-:Y:S01]  /*11c0*/  UMOV UR36, URZ ;  /* 0x0000003f00247c82 */ /* 0x000fe20008000000 */
[----:B------:R-:W-:Y:S01]  /*11d0*/  UIADD3 UR4, UR4, 0xf, URZ ;  /* 0x0000000f04047890 */ /* 0x000fe2000fffe03f */
[----:B------:R-:W-:-:S03]  /*11e0*/  UMOV UR37, URZ ;  /* 0x0000003f00257c82 */ /* 0x000fc60008000000 */
[----:B------:R-:W-:-:S04]  /*11f0*/  USHF.R.S32.HI UR5, URZ, 0x1f, UR4 ;  /* 0x0000001f3f057899 */ /* 0x000fc80008011404 */
[----:B------:R-:W-:-:S04]  /*1200*/  ULEA.HI UR5, UR5, UR4, URZ, 0x4 ;  /* 0x0000000405057291 */ /* 0x000fc8000f8f203f */
[----:B------:R-:W-:-:S12]  /*1210*/  USHF.R.S32.HI UR41, URZ, 0x4, UR5 ;  /* 0x000000043f297899 */ /* 0x000fd80008011405 */
.L_x_699:
[----:B----4-:R-:W4:Y:S01]  /*1220*/  S2R R0, SR_TID.X ;  /* 0x0000000000007919 */ /* 0x010f220000002100 */
[----:B------:R-:W0:Y:S01]  /*1230*/  S2UR UR6, SR_CgaCtaId ;  /* 0x00000000000679c3 */ /* 0x000e220000008800 */
[----:B------:R-:W-:Y:S02]  /*1240*/  UMOV UR42, 0x400 ;  /* 0x00000400002a7882 */ /* 0x000fe40000000000 */
[----:B0-----:R-:W-:Y:S01]  /*1250*/  ULEA UR42, UR6, UR42, 0x18 ;  /* 0x0000002a062a7291 */ /* 0x001fe2000f8ec03f */
[----:B----4-:R-:W-:-:S04]  /*1260*/  LOP3.LUT R0, R0, 0x80, RZ, 0xc0, !PT ;  /* 0x0000008000007812 */ /* 0x010fc800078ec0ff */
[----:B------:R-:W-:-:S06]  /*1270*/  SHF.R.U32.HI R0, RZ, 0x7, R0 ;  /* 0x00000007ff007819 */ /* 0x000fcc0000011600 */
[----:B------:R-:W0:Y:S02]  /*1280*/  SHFL.IDX PT, R0, R0, RZ, 0x1f ;  /* 0x00001fff00007589 */ /* 0x000e2400000e0000 */
[----:B0-----:R-:W-:-:S13]  /*1290*/  R2UR UR4, R0 ;  /* 0x00000000000472ca */ /* 0x001fda00000e0000 */
[----:B------:R-:W-:-:S04]  /*12a0*/  ULEA.HI UR5, UR4, UR4, URZ, 0x1 ;  /* 0x0000000404057291 */ /* 0x000fc8000f8f083f */
[----:B------:R-:W-:-:S04]  /*12b0*/  ULOP3.LUT UR5, UR5, 0x1ffffe, URZ, 0xc0, !UPT ;  /* 0x001ffffe05057892 */ /* 0x000fc8000f8ec03f */
[----:B------:R-:W-:-:S03]  /*12c0*/  UIADD3 UR5, UR4, -UR5, URZ ;  /* 0x8000000504057290 */ /* 0x000fc6000fffe03f */
[----:B------:R-:W-:Y:S01]  /*12d0*/  ULDC UR4, c[0x0][0x28c] ;  /* 0x0000a30000047ab9 */ /* 0x000fe20000000800 */
[----:B------:R-:W-:Y:S01]  /*12e0*/  ULEA UR5, UR5, UR42, 0xb ;  /* 0x0000002a05057291 */ /* 0x000fe2000f8e583f */
[----:B------:R-:W-:-:S03]  /*12f0*/  ISETP.LT.AND P0, PT, RZ, UR4, PT ;  /* 0x00000004ff007c0c */ /* 0x000fc6000bf01270 */
[----:B------:R-:W-:-:S04]  /*1300*/  UIADD3 UR5, UR5, 0x180, URZ ;  /* 0x0000018005057890 */ /* 0x000fc8000fffe03f */
[----:B------:R-:W-:-:S04]  /*1310*/  USHF.R.U32.HI UR5, URZ, 0x4, UR5 ;  /* 0x000000043f057899 */ /* 0x000fc80008011605 */
[----:B------:R-:W-:Y:S02]  /*1320*/  ULOP3.LUT UR45, UR5, 0x3fff, URZ, 0xc0, !UPT ;  /* 0x00003fff052d7892 */ /* 0x000fe4000f8ec03f */
[----:B---3--:R-:W-:Y:S10]  /*1330*/  @P0 BRA `(.L_x_14) ;  /* 0x0000000000400947 */ /* 0x008ff40003800000 */
[----:B------:R-:W-:Y:S01]  /*1340*/  MOV R0, 0x0 ;  /* 0x0000000000007802 */ /* 0x000fe20000000f00 */
[----:B------:R-:W-:Y:S01]  /*1350*/  ULDC.64 UR4, c[0x4][0x68] ;  /* 0x01001a0000047ab9 */ /* 0x000fe20000000a00 */
[----:B------:R-:W-:Y:S01]  /*1360*/  ULDC.64 UR6, c[0x4][0x8] ;  /* 0x0100020000067ab9 */ /* 0x000fe20000000a00 */
[----:B--2---:R-:W-:Y:S01]  /*1370*/  IMAD.U32 R4, RZ, RZ, UR4 ;  /* 0x00000004ff047e24 */ /* 0x004fe2000f8e00ff */
[----:B------:R0:W2:Y:S01]  /*1380*/  LDC.64 R14, c[0x4][R0] ;  /* 0x01000000000e7b82 */ /* 0x0000a20000000a00 */
[----:B------:R-:W-:Y:S01]  /*1390*/  IMAD.U32 R5, RZ, RZ, UR5 ;  /* 0x00000005ff057e24 */ /* 0x000fe2000f8e00ff */
[----:B------:R-:W-:Y:S01]  /*13a0*/  ULDC.64 UR4, c[0x4][0x70] ;  /* 0x01001c0000047ab9 */ /* 0x000fe20000000a00 */
[----:B------:R-:W-:Y:S02]  /*13b0*/  IMAD.U32 R10, RZ, RZ, UR6 ;  /* 0x00000006ff0a7e24 */ /* 0x000fe4000f8e00ff */
[----:B------:R-:W-:Y:S02]  /*13c0*/  IMAD.U32 R6, RZ, RZ, UR4 ;  /* 0x00000004ff067e24 */ /* 0x000fe4000f8e00ff */
[----:B------:R-:W-:-:S02]  /*13d0*/  IMAD.U32 R7, RZ, RZ, UR5 ;  /* 0x00000005ff077e24 */ /* 0x000fc4000f8e00ff */
[----:B------:R-:W-:Y:S02]  /*13e0*/  IMAD.U32 R11, RZ, RZ, UR7 ;  /* 0x00000007ff0b7e24 */ /* 0x000fe4000f8e00ff */
[----:B------:R-:W-:Y:S02]  /*13f0*/  IMAD.MOV.U32 R8, RZ, RZ, 0x1e1 ;  /* 0x000001e1ff087424 */ /* 0x000fe400078e00ff */
[----:B------:R-:W-:Y:S02]  /*1400*/  IMAD.MOV.U32 R12, RZ, RZ, 0x1 ;  /* 0x00000001ff0c7424 */ /* 0x000fe400078e00ff */
[----:B0-----:R-:W-:-:S07]  /*1410*/  IMAD.MOV.U32 R13, RZ, RZ, RZ ;  /* 0x000000ffff0d7224 */ /* 0x001fce00078e00ff */
[----:B------:R-:W-:-:S07]  /*1420*/  LEPC R20, `(.L_x_14) ;  /* 0x000000001014794e */ /* 0x000fce0000000000 */
[----:B-123-5:R-:W-:Y:S05]  /*1430*/  CALL.ABS.NOINC R14 ;  /* 0x000000000e007343 */ /* 0x02efea0003c00000 */
.L_x_14:
[----:B------:R-:W-:-:S06]  /*1440*/  ULOP3.LUT UR4, UR38, 0x1, URZ, 0xfc, !UPT ;  /* 0x0000000126047892 */ /* 0x000fcc000f8efc3f */
[----:B------:R-:W-:-:S05]  /*1450*/  IMAD.U32 R0, RZ, RZ, UR4 ;  /* 0x00000004ff007e24 */ /* 0x000fca000f8e00ff */
[----:B------:R-:W-:-:S13]  /*1460*/  ISETP.NE.AND P0, PT, R0, 0x3, PT ;  /* 0x000000030000780c */ /* 0x000fda0003f05270 */
[----:B------:R-:W-:Y:S05]  /*1470*/  @!P0 BRA `(.L_x_15) ;  /* 0x0000000000048947 */ /* 0x000fea0003800000 */
[----:B------:R-:W-:Y:S01]  /*1480*/  BPT.TRAP 0x1 ;  /* 0x000000040000795c */ /* 0x000fe20000300000 */
.L_x_15:
[----:B-1----:R-:W-:Y:S02]  /*1490*/  IMAD.U32 R3, RZ, RZ, UR37 ;  /* 0x00000025ff037e24 */ /* 0x002fe4000f8e00ff */
[----:B------:R-:W-:-:S03]  /*14a0*/  IMAD.U32 R0, RZ, RZ, UR36 ;  /* 0x00000024ff007e24 */ /* 0x000fc6000f8e00ff */
[----:B------:R-:W-:Y:S02]  /*14b0*/  LEA R3, R3, UR42, 0x3 ;  /* 0x0000002a03037c11 */ /* 0x000fe4000f8e18ff */
[----:B------:R-:W-:-:S04]  /*14c0*/  SHF.L.U32 R0, R0, 0x1f, RZ ;  /* 0x0000001f00007819 */ /* 0x000fc800000006ff */
[----:B------:R0:W1:Y:S01]  /*14d0*/  SYNCS.PHASECHK.TRANS64.TRYWAIT P1, [R3+URZ], R0 ;  /* 0x00000000030075a7 */ /* 0x000062000802017f */
[----:B------:R-:W-:Y:S05]  /*14e0*/  @!P0 BRA `(.L_x_16) ;  /* 0x0000000000048947 */ /* 0x000fea0003800000 */
[----:B------:R-:W-:Y:S01]  /*14f0*/  BPT.TRAP 0x1 ;  /* 0x000000040000795c */ /* 0x000fe20000300000 */
.L_x_16:
[----:B-1----:R-:W-:Y:S05]  /*1500*/  @P1 BRA `(.L_x_17) ;  /* 0x0000000000081947 */ /* 0x002fea0003800000 */
[----:B------:R-:W1:Y:S02]  /*1510*/  SYNCS.PHASECHK.TRANS64.TRYWAIT P1, [R3+URZ], R0 ;  /* 0x00000000030075a7 */ /* 0x000e64000802017f */
[----:B-1----:R-:W-:Y:S05]  /*1520*/  @!P1 BRA `(.L_x_18) ;  /* 0x000001b000409947 */ /* 0x002fea0003800000 */
.L_x_17:
[----:B------:R-:W-:-:S04]  /*1530*/  UISETP.LT.AND UP0, UPT, UR41, 0x1, UPT ;  /* 0x000000012900788c */ /* 0x000fc8000bf01270 */
[----:B------:R-:W-:-:S06]  /*1540*/  USEL UR4, UR41, 0x1, UP0 ;  /* 0x0000000129047887 */ /* 0x000fcc0008000000 */
[----:B--2---:R-:W-:Y:S01]  /*1550*/  IMAD.U32 R5, RZ, RZ, UR4 ;  /* 0x00000004ff057e24 */ /* 0x004fe2000f8e00ff */
[----:B------:R-:W-:Y:S05]  /*1560*/  WARPSYNC.ALL ;  /* 0x0000000000007948 */ /* 0x000fea0003800000 */
[----:B------:R-:W-:-:S04]  /*1570*/  IADD3 R5, -R5, UR41, RZ ;  /* 0x0000002905057c10 */ /* 0x000fc8000fffe1ff */
[----:B------:R-:W-:Y:S01]  /*1580*/  ISETP.GE.AND P1, PT, R5, 0x1, PT ;  /* 0x000000010500780c */ /* 0x000fe20003f26270 */
[----:B------:R-:W-:Y:S01]  /*1590*/  UIADD3 UR4, UR42, 0x21180, URZ ;  /* 0x000211802a047890 */ /* 0x000fe2000fffe03f */
[----:B------:R-:W-:Y:S01]  /*15a0*/  WARPGROUP.ARRIVE ;  /* 0x00000000000079c5 */ /* 0x000fe20000000000 */
[----:B------:R-:W-:Y:S02]  /*15b0*/  ULOP3.LUT UR32, UR45, 0x10000, URZ, 0xfc, !UPT ;  /* 0x000100002d207892 */ /* 0x000fe4000f8efc3f */
[----:B------:R-:W-:Y:S02]  /*15c0*/  USHF.R.U32.HI UR4, URZ, 0x4, UR4 ;  /* 0x000000043f047899 */ /* 0x000fe40008011604 */
[----:B------:R-:W-:Y:S02]  /*15d0*/  UIMAD UR24, UR37, 0x300, UR32 ;  /* 0x00000300251878a4 */ /* 0x000fe4000f8e0220 */
[----:B------:R-:W-:Y:S01]  /*15e0*/  ULOP3.LUT UR4, UR4, 0x3fff, URZ, 0xc0, !UPT ;  /* 0x00003fff04047892 */ /* 0x000fe2000f8ec03f */
[----:B------:R-:W-:Y:S01]  /*15f0*/  UMOV UR25, 0xc0000010 ;  /* 0xc000001000197882 */ /* 0x000fe20000000000 */
[----:B------:R-:W-:-:S02]  /*1600*/  UMOV UR27, 0xc0000010 ;  /* 0xc0000010001b7882 */ /* 0x000fc40000000000 */
[----:B------:R-:W-:Y:S01]  /*1610*/  ULOP3.LUT UR33, UR4, 0x10000, URZ, 0xfc, !UPT ;  /* 0x0001000004217892 */ /* 0x000fe2000f8efc3f */
[----:B------:R-:W-:Y:S01]  /*1620*/  UMOV UR20, UR24 ;  /* 0x0000001800147c82 */ /* 0x000fe20008000000 */
[----:B------:R-:W-:Y:S02]  /*1630*/  UMOV UR21, UR25 ;  /* 0x0000001900157c82 */ /* 0x000fe40008000000 */
[----:B------:R-:W-:Y:S01]  /*1640*/  UIMAD UR26, UR37, 0x1c0, UR33 ;  /* 0x000001c0251a78a4 */ /* 0x000fe2000f8e0221 */
[----:B------:R-:W-:Y:S01]  /*1650*/  UMOV UR23, 0xc0000010 ;  /* 0xc000001000177882 */ /* 0x000fe20000000000 */
[----:B------:R-:W-:Y:S02]  /*1660*/  UMOV UR16, UR24 ;  /* 0x0000001800107c82 */ /* 0x000fe40008000000 */
[----:B------:R-:W-:Y:S02]  /*1670*/  UIADD3 UR22, UR26, 0x40, URZ ;  /* 0x000000401a167890 */ /* 0x000fe4000fffe03f */
[----:B------:R-:W-:Y:S01]  /*1680*/  UIADD3 UR18, UR26, 0x80, URZ ;  /* 0x000000801a127890 */ /* 0x000fe2000fffe03f */
[----:B------:R-:W-:-:S02]  /*1690*/  UMOV UR17, UR25 ;  /* 0x0000001900117c82 */ /* 0x000fc40008000000 */
[----:B------:R-:W-:Y:S01]  /*16a0*/  HGMMA.64x32x16.F32 R24, gdesc[UR24], RZ, !UPT, gsb0 ;  /* 0x00600000181879f0 */ /* 0x000fe2000c0008ff */
[----:B------:R-:W-:Y:S01]  /*16b0*/  UMOV UR19, 0xc0000010 ;  /* 0xc000001000137882 */ /* 0x000fe20000000000 */
[----:B------:R-:W-:Y:S01]  /*16c0*/  UIADD3 UR14, UR26, 0xc0, URZ ;  /* 0x000000c01a0e7890 */ /* 0x000fe2000fffe03f */
[----:B------:R-:W-:Y:S01]  /*16d0*/  UMOV UR12, UR24 ;  /* 0x00000018000c7c82 */ /* 0x000fe20008000000 */
[----:B------:R-:W-:Y:S01]  /*16e0*/  UMOV UR13, UR25 ;  /* 0x00000019000d7c82 */ /* 0x000fe20008000000 */
        /* <DEDUP_REMOVED lines=13> */
[----:B------:R-:W-:-:S02]  /*17c0*/  WARPGROUP.DEPBAR.LE gsb0, 0x0 ;  /* 0x00008000000079c5 */ /* 0x000fc40000010000 */
[----:B------:R-:W-:Y:S04]  /*17d0*/  STL.64 [R1+0x1c0], R24 ;  /* 0x0001c01801007387 */ /* 0x000fe80000100a00 */
[----:B------:R-:W-:Y:S04]  /*17e0*/  STL.64 [R1+0x1c8], R26 ;  /* 0x0001c81a01007387 */ /* 0x000fe80000100a00 */
[----:B------:R-:W-:Y:S04]  /*17f0*/  STL.64 [R1+0x1d0], R28 ;  /* 0x0001d01c01007387 */ /* 0x000fe80000100a00 */
[----:B------:R-:W-:Y:S04]  /*1800*/  STL.64 [R1+0x1d8], R30 ;  /* 0x0001d81e01007387 */ /* 0x000fe80000100a00 */
[----:B------:R-:W-:Y:S04]  /*1810*/  STL.64 [R1+0x1e0], R32 ;  /* 0x0001e02001007387 */ /* 0x000fe80000100a00 */
[----:B------:R-:W-:Y:S04]  /*1820*/  STL.64 [R1+0x1e8], R34 ;  /* 0x0001e82201007387 */ /* 0x000fe80000100a00 */
[----:B------:R-:W-:Y:S04]  /*1830*/  STL.64 [R1+0x1f0], R36 ;  /* 0x0001f02401007387 */ /* 0x000fe80000100a00 */
[----:B------:R2:W-:Y:S02]  /*1840*/  STL.64 [R1+0x1f8], R38 ;  /* 0x0001f82601007387 */ /* 0x0005e40000100a00 */
[----:B--2---:R-:W-:-:S06]  /*1850*/  WARPGROUP.ARRIVE ;  /* 0x00000000000079c5 */ /* 0x004fcc0000000000 */
[----:B------:R-:W-:Y:S03]  /*1860*/  HGMMA.64x32x16.F32 R24, gdesc[UR20], RZ, !UPT, gsb0 ;  /* 0x00600000141879f0 */ /* 0x000fe6000c0008ff */
[----:B------:R-:W-:Y:S02]  /*1870*/  WARPGROUP.DEPBAR.LE gsb0, 0x0 ;  /* 0x00008000000079c5 */ /* 0x000fe40000010000 */
        /* <DEDUP_REMOVED lines=11> */
[----:B------:R-:W-:Y:S01]  /*1930*/  WARPGROUP.ARRIVE ;  /* 0x00000000000079c5 */ /* 0x000fe20000000000 */
[----:B------:R-:W-:Y:S04]  /*1940*/  STL.64 [R1+0x40], R24 ;  /* 0x0000401801007387 */ /* 0x000fe80000100a00 */
[----:B------:R-:W-:Y:S01]  /*1950*/  STL.64 [R1+0x48], R26 ;  /* 0x0000481a01007387 */ /* 0x000fe20000100a00 */
[----:B------:R-:W-:Y:S03]  /*1960*/  HGMMA.64x32x16.F32 R200, gdesc[UR12], RZ, !UPT, gsb0 ;  /* 0x006000000cc879f0 */ /* 0x000fe6000c0008ff */
[----:B------:R-:W-:Y:S04]  /*1970*/  STL.64 [R1+0x50], R28 ;  /* 0x0000501c01007387 */ /* 0x000fe80000100a00 */
[----:B------:R-:W-:Y:S04]  /*1980*/  STL.64 [R1+0x58], R30 ;  /* 0x0000581e01007387 */ /* 0x000fe80000100a00 */
[----:B------:R-:W-:Y:S04]  /*1990*/  STL.64 [R1+0x60], R32 ;  /* 0x0000602001007387 */ /* 0x000fe80000100a00 */
[----:B------:R-:W-:Y:S04]  /*19a0*/  STL.64 [R1+0x68], R34 ;  /* 0x0000682201007387 */ /* 0x000fe80000100a00 */
[----:B------:R-:W-:Y:S04]  /*19b0*/  STL.64 [R1+0x70], R36 ;  /* 0x0000702401007387 */ /* 0x000fe80000100a00 */
[----:B------:R2:W-:Y:S01]  /*19c0*/  STL.64 [R1+0x78], R38 ;  /* 0x0000782601007387 */ /* 0x0005e20000100a00 */
[----:B------:R-:W-:-:S02]  /*19d0*/  WARPGROUP.DEPBAR.LE gsb0, 0x0 ;  /* 0x00008000000079c5 */ /* 0x000fc40000010000 */
[----:B------:R-:W-:-:S06]  /*19e0*/  WARPGROUP.ARRIVE ;  /* 0x00000000000079c5 */ /* 0x000fcc0000000000 */
[----:B------:R-:W-:Y:S01]  /*19f0*/  HGMMA.64x32x16.F32 R152, gdesc[UR8], RZ, !UPT, gsb0 ;  /* 0x00600000089879f0 */ /* 0x000fe2000c0008ff */
[----:B------:R-:W-:Y:S02]  /*1a00*/  UIADD3 UR8, UR24, 0x100, URZ ;  /* 0x0000010018087890 */ /* 0x000fe4000fffe03f */
[----:B------:R-:W-:Y:S02]  /*1a10*/  WARPGROUP.DEPBAR.LE gsb0, 0x0 ;  /* 0x00008000000079c5 */ /* 0x000fe40000010000 */
[----:B------:R-:W-:-:S06]  /*1a20*/  WARPGROUP.ARRIVE ;  /* 0x00000000000079c5 */ /* 0x000fcc0000000000 */
[----:B------:R-:W-:Y:S03]  /*1a30*/  HGMMA.64x32x16.F32 R104, gdesc[UR4], RZ, !UPT, gsb0 ;  /* 0x00600000046879f0 */ /* 0x000fe6000c0008ff */
[----:B------:R-:W-:Y:S02]  /*1a40*/  WARPGROUP.DEPBAR.LE gsb0, 0x0 ;  /* 0x00008000000079c5 */ /* 0x000fe40000010000 */
[----:B------:R-:W-:-:S06]  /*1a50*/  WARPGROUP.ARRIVE ;  /* 0x00000000000079c5 */ /* 0x000fcc0000000000 */
[----:B------:R-:W-:Y:S01]  /*1a60*/  HGMMA.64x32x16.F32 R56, gdesc[UR28], RZ, !UPT, gsb0 ;  /* 0x006000001c3879f0 */ /* 0x000fe2000c0008ff */
[----:B------:R-:W-:Y:S01]  /*1a70*/  UMOV UR28, UR8 ;  /* 0x00000008001c7c82 */ /* 0x000fe20008000000 */
[----:B------:R-:W-:Y:S01]  /*1a80*/  UMOV UR29, 0xc0000010 ;  /* 0xc0000010001d7882 */ /* 0x000fe20000000000 */
[----:B------:R-:W-:Y:S01]  /*1a90*/  UMOV UR4, UR28 ;  /* 0x0000001c00047c82 */ /* 0x000fe20008000000 */
        /* <DEDUP_REMOVED lines=10> */
[----:B------:R-:W-:-:S02]  /*1b40*/  WARPGROUP.DEPBAR.LE gsb0, 0x0 ;  /* 0x00008000000079c5 */ /* 0x000fc40000010000 */
[----:B------:R-:W-:-:S06]  /*1b50*/  WARPGROUP.ARRIVE ;  /* 0x00000000000079c5 */ /* 0x000fcc0000000000 */
[----:B------:R-:W-:Y:S03]  /*1b60*/  HGMMA.64x32x16.F32 R40, gdesc[UR28], RZ, !UPT, gsb0 ;  /* 0x006000001c2879f0 */ /* 0x000fe6000c0008ff */
[----:B------:R-:W-:Y:S02]  /*1b70*/  WARPGROUP.DEPBAR.LE gsb0, 0x0 ;  /* 0x00008000000079c5 */ /* 0x000fe40000010000 */
[----:B------:R-:W-:-:S06]  /*1b80*/  WARPGROUP.ARRIVE ;  /* 0x00000000000079c5 */ /* 0x000fcc0000000000 */
[----:B------:R-:W-:Y:S01]  /*1b90*/  HGMMA.64x32x16.F32 R88, gdesc[UR4], RZ, !UPT, gsb0 ;  /* 0x00600000045879f0 */ /* 0x000fe2000c0008ff */
[----:B------:R-:W-:-:S03]  /*1ba0*/  UIADD3 UR4, UR24, 0x200, URZ ;  /* 0x0000020018047890 */ /* 0x000fc6000fffe03f */
[----:B------:R-:W-:Y:S01]  /*1bb0*/  UMOV UR24, UR28 ;  /* 0x0000001c00187c82 */ /* 0x000fe20008000000 */
[----:B------:R-:W-:Y:S02]  /*1bc0*/  WARPGROUP.DEPBAR.LE gsb0, 0x0 ;  /* 0x00008000000079c5 */ /* 0x000fe40000010000 */
[----:B------:R-:W-:-:S06]  /*1bd0*/  WARPGROUP.ARRIVE ;  /* 0x00000000000079c5 */ /* 0x000fcc0000000000 */
[----:B------:R-:W-:Y:S03]  /*1be0*/  HGMMA.64x32x16.F32 R136, gdesc[UR8], RZ, !UPT, gsb0 ;  /* 0x00600000088879f0 */ /* 0x000fe6000c0008ff */
[----:B------:R-:W-:Y:S02]  /*1bf0*/  WARPGROUP.DEPBAR.LE gsb0, 0x0 ;  /* 0x00008000000079c5 */ /* 0x000fe40000010000 */
[----:B------:R-:W-:-:S06]  /*1c00*/  WARPGROUP.ARRIVE ;  /* 0x00000000000079c5 */ /* 0x000fcc0000000000 */
[----:B------:R-:W-:Y:S03]  /*1c10*/  HGMMA.64x32x16.F32 R184, gdesc[UR12], RZ, !UPT, gsb0 ;  /* 0x006000000cb879f0 */ /* 0x000fe6000c0008ff */
[----:B------:R-:W-:Y:S02]  /*1c20*/  WARPGROUP.DEPBAR.LE gsb0, 0x0 ;  /* 0x00008000000079c5 */ /* 0x000fe40000010000 */
[----:B--2---:R-:W-:-:S06]  /*1c30*/  WARPGROUP.ARRIVE ;  /* 0x00000000000079c5 */ /* 0x004fcc0000000000 */
[----:B------:R-:W-:Y:S03]  /*1c40*/  HGMMA.64x32x16.F32 R24, gdesc[UR16], RZ, !UPT, gsb0 ;  /* 0x00600000101879f0 */ /* 0x000fe6000c0008ff */
[----:B------:R-:W-:Y:S02]  /*1c50*/  WARPGROUP.DEPBAR.LE gsb0, 0x0 ;  /* 0x00008000000079c5 */ /* 0x000fe40000010000 */
[----:B------:R-:W-:Y:S04]  /*1c60*/  STL.64 [R1], R24 ;  /* 0x0000001801007387 */ /* 0x000fe80000100a00 */
        /* <DEDUP_REMOVED lines=69> */
[----:B------:R-:W-:Y:S03]  /*20c0*/  HGMMA.64x32x16.F32 R168, gdesc[UR12], RZ, !UPT, gsb0 ;  /* 0x006000000ca879f0 */ /* 0x000fe6000c0008ff */
        /* <DEDUP_REMOVED lines=10> */
[----:B------:R-:W-:Y:S05]  /*2170*/  @!P1 BRA `(.L_x_19) ;  /* 0x0000001400b09947 */ /* 0x000fea0003800000 */
[----:B------:R-:W-:Y:S01]  /*2180*/  UIADD3 UR35, UR37, 0x1, URZ ;  /* 0x0000000125237890 */ /* 0x000fe2000fffe03f */
[----:B01----:R-:W-:Y:S01]  /*2190*/  IMAD.MOV.U32 R0, RZ, RZ, R5 ;  /* 0x000000ffff007224 */ /* 0x003fe200078e0005 */
[----:B------:R-:W-:Y:S02]  /*21a0*/  UMOV UR34, UR37 ;  /* 0x0000002500227c82 */ /* 0x000fe40008000000 */
[----:B------:R-:W-:-:S04]  /*21b0*/  UISETP.NE.AND UP0, UPT, UR35, 0xb, UPT ;  /* 0x0000000b2300788c */ /* 0x000fc8000bf05270 */
[----:B------:R-:W-:Y:S02]  /*21c0*/  USEL UR4, URZ, 0x1, UP0 ;  /* 0x000000013f047887 */ /* 0x000fe40008000000 */
[----:B------:R-:W-:Y:S02]  /*21d0*/  USEL UR35, UR35, URZ, UP0 ;  /* 0x0000003f23237287 */ /* 0x000fe40008000000 */
[----:B------:R-:W-:-:S06]  /*21e0*/  ULOP3.LUT UR4, UR36, UR4, URZ, 0x3c, !UPT ;  /* 0x0000000424047292 */ /* 0x000fcc000f8e3c3f */
[----:B------:R-:W-:-:S07]  /*21f0*/  IMAD.U32 R3, RZ, RZ, UR4 ;  /* 0x00000004ff037e24 */ /* 0x000fce000f8e00ff */
.L_x_26:
[----:B------:R-:W-:Y:S05]  /*2200*/  @!P0 BRA `(.L_x_20) ;  /* 0x0000000000048947 */ /* 0x000fea0003800000 */
[----:B------:R-:W-:Y:S01]  /*2210*/  BPT.TRAP 0x1 ;  /* 0x000000040000795c */ /* 0x000fe20000300000 */
.L_x_20:
[----:B------:R-:W-:Y:S01]  /*2220*/  ULEA UR4, UR35, UR42, 0x3 ;  /* 0x0000002a23047291 */ /* 0x000fe2000f8e183f */
[----:B------:R-:W-:-:S08]  /*2230*/  SHF.L.U32 R4, R3, 0x1f, RZ ;  /* 0x0000001f03047819 */ /* 0x000fd000000006ff */
[----:B------:R0:W1:Y:S01]  /*2240*/  SYNCS.PHASECHK.TRANS64.TRYWAIT P1, [UR4], R4 ;  /* 0x00000004ff0075a7 */ /* 0x0000620008020144 */
[----:B------:R-:W-:Y:S05]  /*2250*/  @!P0 BRA `(.L_x_21) ;  /* 0x0000000000048947 */ /* 0x000fea0003800000 */
[----:B------:R-:W-:Y:S01]  /*2260*/  BPT.TRAP 0x1 ;  /* 0x000000040000795c */ /* 0x000fe20000300000 */
.L_x_21:
[----:B-1----:R-:W-:Y:S05]  /*2270*/  @P1 BRA `(.L_x_22) ;  /* 0x0000000000081947 */ /* 0x002fea0003800000 */
[----:B------:R-:W1:Y:S02]  /*2280*/  SYNCS.PHASECHK.TRANS64.TRYWAIT P1, [UR4], R4 ;  /* 0x00000004ff0075a7 */ /* 0x000e640008020144 */
[----:B-1----:R-:W-:Y:S05]  /*2290*/  @!P1 BRA `(.L_x_23) ;  /* 0x000001a000f89947 */ /* 0x002fea0003800000 */
.L_x_22:
[----:B------:R-:W-:Y:S04]  /*22a0*/  STL.64 [R1+0x348], R230 ;  /* 0x000348e601007387 */ /* 0x000fe80000100a00 */
[----:B------:R-:W-:Y:S04]  /*22b0*/  STL.64 [R1+0x340], R228 ;  /* 0x000340e401007387 */ /* 0x000fe80000100a00 */
[----:B------:R-:W-:Y:S04]  /*22c0*/  STL.64 [R1+0x338], R226 ;  /* 0x000338e201007387 */ /* 0x000fe80000100a00 */
[----:B------:R-:W-:Y:S04]  /*22d0*/  STL.64 [R1+0x330], R224 ;  /* 0x000330e001007387 */ /* 0x000fe80000100a00 */
[----:B------:R-:W-:Y:S04]  /*22e0*/  STL.64 [R1+0x328], R222 ;  /* 0x000328de01007387 */ /* 0x000fe80000100a00 */
[----:B------:R2:W-:Y:S04]  /*22f0*/  STL.64 [R1+0x320], R220 ;  /* 0x000320dc01007387 */ /* 0x0005e80000100a00 */
[----:B--2---:R-:W2:Y:S04]  /*2300*/  LDL.LU.64 R220, [R1+0x40] ;  /* 0x0000400001dc7983 */ /* 0x004ea80000300a00 */
[----:B------:R-:W2:Y:S04]  /*2310*/  LDL.LU.64 R222, [R1+0x48] ;  /* 0x0000480001de7983 */ /* 0x000ea80000300a00 */
[----:B------:R-:W2:Y:S04]  /*2320*/  LDL.LU.64 R224, [R1+0x50] ;  /* 0x0000500001e07983 */ /* 0x000ea80000300a00 */
[----:B------:R-:W2:Y:S04]  /*2330*/  LDL.LU.64 R226, [R1+0x58] ;  /* 0x0000580001e27983 */ /* 0x000ea80000300a00 */
[----:B------:R-:W2:Y:S04]  /*2340*/  LDL.LU.64 R228, [R1+0x60] ;  /* 0x0000600001e47983 */ /* 0x000ea80000300a00 */
[----:B------:R-:W2:Y:S04]  /*2350*/  LDL.LU.64 R230, [R1+0x68] ;  /* 0x0000680001e67983 */ /* 0x000ea80000300a00 */
[----:B------:R-:W2:Y:S04]  /*2360*/  LDL.LU.64 R232, [R1+0x70] ;  /* 0x0000700001e87983 */ /* 0x000ea80000300a00 */
[----:B------:R-:W2:Y:S04]  /*2370*/  LDL.LU.64 R234, [R1+0x78] ;  /* 0x0000780001ea7983 */ /* 0x000ea80000300a00 */
[----:B------:R-:W-:Y:S04]  /*2380*/  STL.64 [R1+0x318], R182 ;  /* 0x000318b601007387 */ /* 0x000fe80000100a00 */
[----:B------:R-:W-:Y:S04]  /*2390*/  STL.64 [R1+0x310], R180 ;  /* 0x000310b401007387 */ /* 0x000fe80000100a00 */
[----:B------:R-:W-:Y:S04]  /*23a0*/  STL.64 [R1+0x308], R178 ;  /* 0x000308b201007387 */ /* 0x000fe80000100a00 */
[----:B------:R-:W-:Y:S04]  /*23b0*/  STL.64 [R1+0x300], R176 ;  /* 0x000300b001007387 */ /* 0x000fe80000100a00 */
[----:B------:R-:W-:Y:S04]  /*23c0*/  STL.64 [R1+0x2f8], R174 ;  /* 0x0002f8ae01007387 */ /* 0x000fe80000100a00 */
[----:B------:R-:W-:Y:S04]  /*23d0*/  STL.64 [R1+0x2f0], R172 ;  /* 0x0002f0ac01007387 */ /* 0x000fe80000100a00 */
[----:B------:R-:W-:Y:S04]  /*23e0*/  STL.64 [R1+0x2e8], R170 ;  /* 0x0002e8aa01007387 */ /* 0x000fe80000100a00 */
[----:B------:R4:W-:Y:S04]  /*23f0*/  STL.64 [R1+0x2e0], R168 ;  /* 0x0002e0a801007387 */ /* 0x0009e80000100a00 */
[----:B----4-:R-:W4:Y:S04]  /*2400*/  LDL.LU.64 R168, [R1+0x100] ;  /* 0x0001000001a87983 */ /* 0x010f280000300a00 */
[----:B------:R-:W4:Y:S04]  /*2410*/  LDL.LU.64 R170, [R1+0x108] ;  /* 0x0001080001aa7983 */ /* 0x000f280000300a00 */
[----:B------:R-:W4:Y:S04]  /*2420*/  LDL.LU.64 R172, [R1+0x110] ;  /* 0x0001100001ac7983 */ /* 0x000f280000300a00 */
[----:B------:R-:W4:Y:S04]  /*2430*/  LDL.LU.64 R174, [R1+0x118] ;  /* 0x0001180001ae7983 */ /* 0x000f280000300a00 */
[----:B------:R-:W4:Y:S04]  /*2440*/  LDL.LU.64 R176, [R1+0x120] ;  /* 0x0001200001b07983 */ /* 0x000f280000300a00 */
[----:B------:R-:W4:Y:S04]  /*2450*/  LDL.LU.64 R178, [R1+0x128] ;  /* 0x0001280001b27983 */ /* 0x000f280000300a00 */
[----:B------:R-:W4:Y:S04]  /*2460*/  LDL.LU.64 R180, [R1+0x130] ;  /* 0x0001300001b47983 */ /* 0x000f280000300a00 */
[----:B------:R-:W4:Y:S04]  /*2470*/  LDL.LU.64 R182, [R1+0x138] ;  /* 0x0001380001b67983 */ /* 0x000f280000300a00 */
        /* <DEDUP_REMOVED lines=8> */
[----:B0-----:R-:W3:Y:S04]  /*2500*/  LDL.LU.64 R120, [R1+0x1c0] ;  /* 0x0001c00001787983 */ /* 0x001ee80000300a00 */
[----:B------:R-:W3:Y:S04]  /*2510*/  LDL.LU.64 R122, [R1+0x1c8] ;  /* 0x0001c800017a7983 */ /* 0x000ee80000300a00 */
[----:B------:R-:W3:Y:S04]  /*2520*/  LDL.LU.64 R124, [R1+0x1d0] ;  /* 0x0001d000017c7983 */ /* 0x000ee80000300a00 */
[----:B------:R-:W3:Y:S04]  /*2530*/  LDL.LU.64 R126, [R1+0x1d8] ;  /* 0x0001d800017e7983 */ /* 0x000ee80000300a00 */
[----:B------:R-:W3:Y:S04]  /*2540*/  LDL.LU.64 R128, [R1+0x1e0] ;  /* 0x0001e00001807983 */ /* 0x000ee80000300a00 */
[----:B------:R-:W3:Y:S04]  /*2550*/  LDL.LU.64 R130, [R1+0x1e8] ;  /* 0x0001e80001827983 */ /* 0x000ee80000300a00 */
[----:B------:R-:W3:Y:S04]  /*2560*/  LDL.LU.64 R132, [R1+0x1f0] ;  /* 0x0001f00001847983 */ /* 0x000ee80000300a00 */
[----:B------:R-:W3:Y:S01]  /*2570*/  LDL.LU.64 R134, [R1+0x1f8] ;  /* 0x0001f80001867983 */ /* 0x000ee20000300a00 */
[----:B------:R-:W-:-:S02]  /*2580*/  UIMAD UR24, UR35, 0x300, UR32 ;  /* 0x00000300231878a4 */ /* 0x000fc4000f8e0220 */
[----:B------:R-:W-:Y:S01]  /*2590*/  UIMAD UR26, UR35, 0x1c0, UR33 ;  /* 0x000001c0231a78a4 */ /* 0x000fe2000f8e0221 */
[----:B------:R-:W-:Y:S01]  /*25a0*/  STL.64 [R1+0x298], R86 ;  /* 0x0002985601007387 */ /* 0x000fe20000100a00 */
[----:B------:R-:W-:Y:S01]  /*25b0*/  UMOV UR25, 0xc0000010 ;  /* 0xc000001000197882 */ /* 0x000fe20000000000 */
[----:B------:R-:W-:Y:S01]  /*25c0*/  UMOV UR27, 0xc0000010 ;  /* 0xc0000010001b7882 */ /* 0x000fe20000000000 */
[----:B------:R-:W-:Y:S01]  /*25d0*/  UIADD3 UR22, UR26, 0x40, URZ ;  /* 0x000000401a167890 */ /* 0x000fe2000fffe03f */
[----:B------:R-:W-:Y:S01]  /*25e0*/  STL.64 [R1+0x290], R84 ;  /* 0x0002905401007387 */ /* 0x000fe20000100a00 */
[----:B------:R-:W-:Y:S01]  /*25f0*/  UMOV UR20, UR24 ;  /* 0x0000001800147c82 */ /* 0x000fe20008000000 */
[----:B------:R-:W-:Y:S01]  /*2600*/  UMOV UR21, UR25 ;  /* 0x0000001900157c82 */ /* 0x000fe20008000000 */
        /* <DEDUP_REMOVED lines=16> */
[----:B---3--:R-:W-:Y:S01]  /*2710*/  WARPGROUP.ARRIVE ;  /* 0x00000000000079c5 */ /* 0x008fe20000000000 */
[----:B------:R-:W-:Y:S01]  /*2720*/  UIADD3 UR6, UR26, 0x140, URZ ;  /* 0x000001401a067890 */ /* 0x000fe2000fffe03f */
[----:B------:R-:W-:Y:S04]  /*2730*/  STL.64 [R1+0x270], R76 ;  /* 0x0002704c01007387 */ /* 0x000fe80000100a00 */
[----:B------:R-:W-:Y:S01]  /*2740*/  HGMMA.64x32x16.F32 R120, gdesc[UR24], R120, gsb0 ;  /* 0x00600000187879f0 */ /* 0x000fe20008000878 */
[----:B------:R-:W-:Y:S01]  /*2750*/  UMOV UR4, UR24 ;  /* 0x0000001800047c82 */ /* 0x000fe20008000000 */
[----:B------:R-:W-:Y:S01]  /*2760*/  UMOV UR5, UR25 ;  /* 0x0000001900057c82 */ /* 0x000fe20008000000 */
[----:B------:R-:W-:Y:S01]  /*2770*/  UMOV UR7, 0xc0000010 ;  /* 0xc000001000077882 */ /* 0x000fe20000000000 */
[----:B------:R-:W-:Y:S01]  /*2780*/  STL.64 [R1+0x268], R74 ;  /* 0x0002684a01007387 */ /* 0x000fe20000100a00 */
[----:B------:R-:W-:-:S03]  /*2790*/  UIADD3 UR30, UR26, 0x180, URZ ;  /* 0x000001801a1e7890 */ /* 0x000fc6000fffe03f */
[----:B------:R-:W-:Y:S04]  /*27a0*/  STL.64 [R1+0x260], R72 ;  /* 0x0002604801007387 */ /* 0x000fe80000100a00 */
[----:B------:R-:W-:Y:S04]  /*27b0*/  STL.64 [R1+0x258], R38 ;  /* 0x0002582601007387 */ /* 0x000fe80000100a00 */
[----:B------:R-:W-:Y:S04]  /*27c0*/  STL.64 [R1+0x250], R36 ;  /* 0x0002502401007387 */ /* 0x000fe80000100a00 */
[----:B------:R-:W-:Y:S04]  /*27d0*/  STL.64 [R1+0x248], R34 ;  /* 0x0002482201007387 */ /* 0x000fe80000100a00 */
[----:B------:R-:W-:Y:S04]  /*27e0*/  STL.64 [R1+0x240], R32 ;  /* 0x0002402001007387 */ /* 0x000fe80000100a00 */
[----:B------:R-:W-:Y:S01]  /*27f0*/  STL.64 [R1+0x238], R30 ;  /* 0x0002381e01007387 */ /* 0x000fe20000100a00 */
[----:B------:R-:W-:-:S03]  /*2800*/  UMOV UR28, UR24 ;  /* 0x00000018001c7c82 */ /* 0x000fc60008000000 */
[----:B------:R-:W-:Y:S01]  /*2810*/  STL.64 [R1+0x230], R28 ;  /* 0x0002301c01007387 */ /* 0x000fe20000100a00 */
[----:B------:R-:W-:Y:S01]  /*2820*/  UMOV UR29, UR25 ;  /* 0x00000019001d7c82 */ /* 0x000fe20008000000 */
[----:B------:R-:W-:Y:S02]  /*2830*/  UMOV UR31, 0xc0000010 ;  /* 0xc0000010001f7882 */ /* 0x000fe40000000000 */
[----:B------:R-:W-:Y:S04]  /*2840*/  STL.64 [R1+0x228], R26 ;  /* 0x0002281a01007387 */ /* 0x000fe80000100a00 */
[----:B------:R-:W-:Y:S01]  /*2850*/  STL.64 [R1+0x220], R24 ;  /* 0x0002201801007387 */ /* 0x000fe20000100a00 */
[----:B------:R-:W-:Y:S02]  /*2860*/  WARPGROUP.DEPBAR.LE gsb0, 0x0 ;  /* 0x00008000000079c5 */ /* 0x000fe40000010000 */
[----:B----4-:R-:W-:Y:S01]  /*2870*/  WARPGROUP.ARRIVE ;  /* 0x00000000000079c5 */ /* 0x010fe20000000000 */
[----:B------:R-:W-:Y:S04]  /*2880*/  STL.64 [R1+0x1c0], R120 ;  /* 0x0001c07801007387 */ /* 0x000fe80000100a00 */
[----:B------:R-:W-:Y:S01]  /*2890*/  STL.64 [R1+0x1c8], R122 ;  /* 0x0001c87a01007387 */ /* 0x000fe20000100a00 */
[----:B------:R-:W-:Y:S03]  /*28a0*/  HGMMA.64x32x16.F32 R168, gdesc[UR20], R168, gsb0 ;  /* 0x0060000014a879f0 */ /* 0x000fe600080008a8 */
[----:B------:R-:W-:Y:S04]  /*28b0*/  STL.64 [R1+0x1d0], R124 ;  /* 0x0001d07c01007387 */ /* 0x000fe80000100a00 */
[----:B------:R-:W-:Y:S04]  /*28c0*/  STL.64 [R1+0x1d8], R126 ;  /* 0x0001d87e01007387 */ /* 0x000fe80000100a00 */
[----:B------:R-:W-:Y:S04]  /*28d0*/  STL.64 [R1+0x1e0], R128 ;  /* 0x0001e08001007387 */ /* 0x000fe80000100a00 */
[----:B------:R-:W-:Y:S04]  /*28e0*/  STL.64 [R1+0x1e8], R130 ;  /* 0x0001e88201007387 */ /* 0x000fe80000100a00 */
[----:B------:R-:W-:Y:S04]  /*28f0*/  STL.64 [R1+0x1f0], R132 ;  /* 0x0001f08401007387 */ /* 0x000fe80000100a00 */
[----:B------:R-:W-:Y:S01]  /*2900*/  STL.64 [R1+0x1f8], R134 ;  /* 0x0001f88601007387 */ /* 0x000fe20000100a00 */
[----:B------:R-:W-:-:S02]  /*2910*/  WARPGROUP.DEPBAR.LE gsb0, 0x0 ;  /* 0x00008000000079c5 */ /* 0x000fc40000010000 */
[----:B--2---:R-:W-:Y:S01]  /*2920*/  WARPGROUP.ARRIVE ;  /* 0x00000000000079c5 */ /* 0x004fe20000000000 */
        /* <DEDUP_REMOVED lines=10> */
[----:B------:R-:W-:Y:S01]  /*29d0*/  WARPGROUP.ARRIVE ;  /* 0x00000000000079c5 */ /* 0x000fe20000000000 */
[----:B------:R0:W-:Y:S04]  /*29e0*/  STL.64 [R1+0x40], R220 ;  /* 0x000040dc01007387 */ /* 0x0001e80000100a00 */
[----:B------:R2:W-:Y:S01]  /*29f0*/  STL.64 [R1+0x48], R222 ;  /* 0x000048de01007387 */ /* 0x0005e20000100a00 */
[----:B------:R-:W-:Y:S03]  /*2a00*/  HGMMA.64x32x16.F32 R200, gdesc[UR12], R200, gsb0 ;  /* 0x006000000cc879f0 */ /* 0x000fe600080008c8 */
[----:B------:R3:W-:Y:S04]  /*2a10*/  STL.64 [R1+0x50], R224 ;  /* 0x000050e001007387 */ /* 0x0007e80000100a00 */
[----:B------:R4:W-:Y:S04]  /*2a20*/  STL.64 [R1+0x58], R226 ;  /* 0x000058e201007387 */ /* 0x0009e80000100a00 */
[----:B------:R1:W-:Y:S04]  /*2a30*/  STL.64 [R1+0x60], R228 ;  /* 0x000060e401007387 */ /* 0x0003e80000100a00 */
[----:B------:R1:W-:Y:S04]  /*2a40*/  STL.64 [R1+0x68], R230 ;  /* 0x000068e601007387 */ /* 0x0003e80000100a00 */
[----:B------:R1:W-:Y:S04]  /*2a50*/  STL.64 [R1+0x70], R232 ;  /* 0x000070e801007387 */ /* 0x0003e80000100a00 */
[----:B------:R1:W-:Y:S04]  /*2a60*/  STL.64 [R1+0x78], R234 ;  /* 0x000078ea01007387 */ /* 0x0003e80000100a00 */
[----:B0-----:R-:W4:Y:S04]  /*2a70*/  LDL.LU.64 R220, [R1] ;  /* 0x0000000001dc7983 */ /* 0x001f280000300a00 */
[----:B--2---:R-:W2:Y:S04]  /*2a80*/  LDL.LU.64 R222, [R1+0x8] ;  /* 0x0000080001de7983 */ /* 0x004ea80000300a00 */
[----:B---3--:R-:W2:Y:S04]  /*2a90*/  LDL.LU.64 R224, [R1+0x10] ;  /* 0x0000100001e07983 */ /* 0x008ea80000300a00 */
[----:B----4-:R-:W2:Y:S04]  /*2aa0*/  LDL.LU.64 R226, [R1+0x18] ;  /* 0x0000180001e27983 */ /* 0x010ea80000300a00 */
[----:B-1----:R-:W2:Y:S04]  /*2ab0*/  LDL.LU.64 R228, [R1+0x20] ;  /* 0x0000200001e47983 */ /* 0x002ea80000300a00 */
[----:B------:R-:W2:Y:S04]  /*2ac0*/  LDL.LU.64 R230, [R1+0x28] ;  /* 0x0000280001e67983 */ /* 0x000ea80000300a00 */
[----:B------:R-:W2:Y:S04]  /*2ad0*/  LDL.LU.64 R232, [R1+0x30] ;  /* 0x0000300001e87983 */ /* 0x000ea80000300a00 */
[----:B------:R-:W2:Y:S04]  /*2ae0*/  LDL.LU.64 R234, [R1+0x38] ;  /* 0x0000380001ea7983 */ /* 0x000ea80000300a00 */
[----:B------:R-:W3:Y:S01]  /*2af0*/  LDL.LU.64 R168, [R1+0xc0] ;  /* 0x0000c00001a87983 */ /* 0x000ee20000300a00 */
[----:B------:R-:W-:-:S02]  /*2b00*/  WARPGROUP.DEPBAR.LE gsb0, 0x0 ;  /* 0x00008000000079c5 */ /* 0x000fc40000010000 */
[----:B------:R-:W-:Y:S01]  /*2b10*/  WARPGROUP.ARRIVE ;  /* 0x00000000000079c5 */ /* 0x000fe20000000000 */
[----:B------:R-:W3:Y:S04]  /*2b20*/  LDL.LU.64 R170, [R1+0xc8] ;  /* 0x0000c80001aa7983 */ /* 0x000ee80000300a00 */
[----:B------:R-:W3:Y:S01]  /*2b30*/  LDL.LU.64 R172, [R1+0xd0] ;  /* 0x0000d00001ac7983 */ /* 0x000ee20000300a00 */
[----:B------:R-:W-:Y:S03]  /*2b40*/  HGMMA.64x32x16.F32 R152, gdesc[UR8], R152, gsb0 ;  /* 0x00600000089879f0 */ /* 0x000fe60008000898 */
[----:B------:R-:W3:Y:S01]  /*2b50*/  LDL.LU.64 R174, [R1+0xd8] ;  /* 0x0000d80001ae7983 */ /* 0x000ee20000300a00 */
[----:B------:R-:W-:-:S03]  /*2b60*/  UIADD3 UR8, UR24, 0x100, URZ ;  /* 0x0000010018087890 */ /* 0x000fc6000fffe03f */
[----:B------:R-:W3:Y:S04]  /*2b70*/  LDL.LU.64 R176, [R1+0xe0] ;  /* 0x0000e00001b07983 */ /* 0x000ee80000300a00 */
[----:B------:R-:W3:Y:S04]  /*2b80*/  LDL.LU.64 R178, [R1+0xe8] ;  /* 0x0000e80001b27983 */ /* 0x000ee80000300a00 */
[----:B------:R-:W3:Y:S04]  /*2b90*/  LDL.LU.64 R180, [R1+0xf0] ;  /* 0x0000f00001b47983 */ /* 0x000ee80000300a00 */
[----:B------:R-:W3:Y:S04]  /*2ba0*/  LDL.LU.64 R182, [R1+0xf8] ;  /* 0x0000f80001b67983 */ /* 0x000ee80000300a00 */
[----:B------:R-:W4:Y:S04]  /*2bb0*/  LDL.LU.64 R120, [R1+0x180] ;  /* 0x0001800001787983 */ /* 0x000f280000300a00 */
        /* <DEDUP_REMOVED lines=8> */
[----:B------:R-:W4:Y:S01]  /*2c40*/  LDL.LU.64 R74, [R1+0x148] ;  /* 0x00014800014a7983 */ /* 0x000f220000300a00 */
[----:B------:R-:W-:-:S02]  /*2c50*/  WARPGROUP.DEPBAR.LE gsb0, 0x0 ;  /* 0x00008000000079c5 */ /* 0x000fc40000010000 */
[----:B------:R-:W-:Y:S01]  /*2c60*/  WARPGROUP.ARRIVE ;  /* 0x00000000000079c5 */ /* 0x000fe20000000000 */
[----:B------:R-:W4:Y:S04]  /*2c70*/  LDL.LU.64 R76, [R1+0x150] ;  /* 0x00015000014c7983 */ /* 0x000f280000300a00 */
[----:B------:R-:W4:Y:S01]  /*2c80*/  LDL.LU.64 R78, [R1+0x158] ;  /* 0x00015800014e7983 */ /* 0x000f220000300a00 */
[----:B------:R-:W-:Y:S03]  /*2c90*/  HGMMA.64x32x16.F32 R104, gdesc[UR4], R104, gsb0 ;  /* 0x00600000046879f0 */ /* 0x000fe60008000868 */
        /* <DEDUP_REMOVED lines=13> */
[----:B------:R-:W-:-:S06]  /*2d70*/  WARPGROUP.ARRIVE ;  /* 0x00000000000079c5 */ /* 0x000fcc0000000000 */
[----:B------:R-:W-:Y:S01]  /*2d80*/  HGMMA.64x32x16.F32 R56, gdesc[UR28], R56, gsb0 ;  /* 0x006000001c3879f0 */ /* 0x000fe20008000838 */
        /* <DEDUP_REMOVED lines=12> */
[----:B------:R-:W-:Y:S03]  /*2e50*/  HGMMA.64x32x16.F32 R40, gdesc[UR28], R40, gsb0 ;  /* 0x006000001c2879f0 */ /* 0x000fe60008000828 */
[----:B------:R-:W-:Y:S02]  /*2e60*/  WARPGROUP.DEPBAR.LE gsb0, 0x0 ;  /* 0x00008000000079c5 */ /* 0x000fe40000010000 */
        /* <DEDUP_REMOVED lines=9> */
[----:B--2---:R-:W-:-:S06]  /*2f00*/  WARPGROUP.ARRIVE ;  /* 0x00000000000079c5 */ /* 0x004fcc0000000000 */
[----:B------:R-:W-:Y:S01]  /*2f10*/  HGMMA.64x32x16.F32 R220, gdesc[UR16], R220, gsb0 ;  /* 0x0060000010dc79f0 */ /* 0x000fe200080008dc */
[----:B------:R-:W-:Y:S01]  /*2f20*/  UMOV UR20, UR28 ;  /* 0x0000001c00147c82 */ /* 0x000fe20008000000 */
[----:B------:R-:W-:Y:S01]  /*2f30*/  UMOV UR21, UR29 ;  /* 0x0000001d00157c82 */ /* 0x000fe20008000000 */
[----:B------:R-:W-:Y:S02]  /*2f40*/  WARPGROUP.DEPBAR.LE gsb0, 0x0 ;  /* 0x00008000000079c5 */ /* 0x000fe40000010000 */
[----:B---3--:R-:W-:Y:S01]  /*2f50*/  WARPGROUP.ARRIVE ;  /* 0x00000000000079c5 */ /* 0x008fe20000000000 */
[----:B------:R-:W-:Y:S04]  /*2f60*/  STL.64 [R1], R220 ;  /* 0x000000dc01007387 */ /* 0x000fe80000100a00 */
[----:B------:R-:W-:Y:S01]  /*2f70*/  STL.64 [R1+0x8], R222 ;  /* 0x000008de01007387 */ /* 0x000fe20000100a00 */
[----:B------:R-:W-:Y:S03]  /*2f80*/  HGMMA.64x32x16.F32 R168, gdesc[UR20], R168, gsb0 ;  /* 0x0060000014a879f0 */ /* 0x000fe600080008a8 */
[----:B------:R-:W-:Y:S04]  /*2f90*/  STL.64 [R1+0x10], R224 ;  /* 0x000010e001007387 */ /* 0x000fe80000100a00 */
[----:B------:R-:W-:Y:S04]  /*2fa0*/  STL.64 [R1+0x18], R226 ;  /* 0x000018e201007387 */ /* 0x000fe80000100a00 */
[----:B------:R-:W-:Y:S04]  /*2fb0*/  STL.64 [R1+0x20], R228 ;  /* 0x000020e401007387 */ /* 0x000fe80000100a00 */
[----:B------:R0:W-:Y:S04]  /*2fc0*/  STL.64 [R1+0x28], R230 ;  /* 0x000028e601007387 */ /* 0x0001e80000100a00 */
[----:B------:R-:W-:Y:S04]  /*2fd0*/  STL.64 [R1+0x30], R232 ;  /* 0x000030e801007387 */ /* 0x000fe80000100a00 */
[----:B------:R-:W-:Y:S04]  /*2fe0*/  STL.64 [R1+0x38], R234 ;  /* 0x000038ea01007387 */ /* 0x000fe80000100a00 */
[----:B0-----:R-:W2:Y:S04]  /*2ff0*/  LDL.LU.64 R230, [R1+0x348] ;  /* 0x0003480001e67983 */ /* 0x001ea80000300a00 */
[----:B------:R-:W2:Y:S04]  /*3000*/  LDL.LU.64 R228, [R1+0x340] ;  /* 0x0003400001e47983 */ /* 0x000ea80000300a00 */
[----:B------:R-:W2:Y:S04]  /*3010*/  LDL.LU.64 R226, [R1+0x338] ;  /* 0x0003380001e27983 */ /* 0x000ea80000300a00 */
[----:B------:R-:W2:Y:S04]  /*3020*/  LDL.LU.64 R224, [R1+0x330] ;  /* 0x0003300001e07983 */ /* 0x000ea80000300a00 */
[----:B------:R-:W2:Y:S04]  /*3030*/  LDL.LU.64 R222, [R1+0x328] ;  /* 0x0003280001de7983 */ /* 0x000ea80000300a00 */
[----:B------:R-:W2:Y:S01]  /*3040*/  LDL.LU.64 R220, [R1+0x320] ;  /* 0x0003200001dc7983 */ /* 0x000ea20000300a00 */
[----:B------:R-:W-:Y:S01]  /*3050*/  UIADD3 UR4, UR24, 0x200, URZ ;  /* 0x0000020018047890 */ /* 0x000fe2000fffe03f */
[----:B------:R-:W-:-:S02]  /*3060*/  UMOV UR25, UR29 ;  /* 0x0000001d00197c82 */ /* 0x000fc40008000000 */
[----:B------:R-:W-:Y:S01]  /*3070*/  UMOV UR24, UR28 ;  /* 0x0000001c00187c82 */ /* 0x000fe20008000000 */
[----:B------:R-:W-:Y:S02]  /*3080*/  WARPGROUP.DEPBAR.LE gsb0, 0x0 ;  /* 0x00008000000079c5 */ /* 0x000fe40000010000 */
[----:B------:R-:W-:Y:S01]  /*3090*/  STL.64 [R1+0xc0], R168 ;  /* 0x0000c0a801007387 */ /* 0x000fe20000100a00 */
[----:B----4-:R-:W-:-:S03]  /*30a0*/  WARPGROUP.ARRIVE ;  /* 0x00000000000079c5 */ /* 0x010fc60000000000 */
[----:B------:R-:W-:Y:S03]  /*30b0*/  STL.64 [R1+0xc8], R170 ;  /* 0x0000c8aa01007387 */ /* 0x000fe60000100a00 */
[----:B------:R-:W-:Y:S01]  /*30c0*/  HGMMA.64x32x16.F32 R120, gdesc[UR24], R120, gsb0 ;  /* 0x00600000187879f0 */ /* 0x000fe20008000878 */
        /* <DEDUP_REMOVED lines=14> */
[----:B------:R-:W-:-:S02]  /*31b0*/  WARPGROUP.DEPBAR.LE gsb0, 0x0 ;  /* 0x00008000000079c5 */ /* 0x000fc40000010000 */
[----:B------:R-:W-:Y:S01]  /*31c0*/  WARPGROUP.ARRIVE ;  /* 0x00000000000079c5 */ /* 0x000fe20000000000 */
[----:B------:R-:W-:Y:S04]  /*31d0*/  STL.64 [R1+0x180], R120 ;  /* 0x0001807801007387 */ /* 0x000fe80000100a00 */
[----:B------:R-:W-:Y:S01]  /*31e0*/  STL.64 [R1+0x188], R122 ;  /* 0x0001887a01007387 */ /* 0x000fe20000100a00 */
[----:B------:R-:W-:-:S03]  /*31f0*/  UMOV UR24, UR4 ;  /* 0x0000000400187c82 */ /* 0x000fc60008000000 */
[----:B------:R-:W-:Y:S01]  /*3200*/  STL.64 [R1+0x190], R124 ;  /* 0x0001907c01007387 */ /* 0x000fe20000100a00 */
[----:B------:R-:W-:Y:S02]  /*3210*/  UMOV UR25, 0xc0000010 ;  /* 0xc000001000197882 */ /* 0x000fe40000000000 */
[----:B------:R-:W-:Y:S01]  /*3220*/  HGMMA.64x32x16.F32 R72, gdesc[UR24], R72, gsb0 ;  /* 0x00600000184879f0 */ /* 0x000fe20008000848 */
[----:B------:R-:W-:Y:S04]  /*3230*/  STL.64 [R1+0x198], R126 ;  /* 0x0001987e01007387 */ /* 0x000fe80000100a00 */
[----:B------:R-:W-:Y:S04]  /*3240*/  STL.64 [R1+0x1a0], R128 ;  /* 0x0001a08001007387 */ /* 0x000fe80000100a00 */
[----:B------:R-:W-:Y:S04]  /*3250*/  STL.64 [R1+0x1a8], R130 ;  /* 0x0001a88201007387 */ /* 0x000fe80000100a00 */
[----:B------:R-:W-:Y:S04]  /*3260*/  STL.64 [R1+0x1b0], R132 ;  /* 0x0001b08401007387 */ /* 0x000fe80000100a00 */
[----:B------:R0:W-:Y:S04]  /*3270*/  STL.64 [R1+0x1b8], R134 ;  /* 0x0001b88601007387 */ /* 0x0001e80000100a00 */
[----:B0-----:R-:W4:Y:S04]  /*3280*/  LDL.LU.64 R134, [R1+0x2d8] ;  /* 0x0002d80001867983 */ /* 0x001f280000300a00 */
[----:B------:R-:W4:Y:S04]  /*3290*/  LDL.LU.64 R132, [R1+0x2d0] ;  /* 0x0002d00001847983 */ /* 0x000f280000300a00 */
[----:B------:R-:W4:Y:S04]  /*32a0*/  LDL.LU.64 R130, [R1+0x2c8] ;  /* 0x0002c80001827983 */ /* 0x000f280000300a00 */
[----:B------:R-:W4:Y:S04]  /*32b0*/  LDL.LU.64 R128, [R1+0x2c0] ;  /* 0x0002c00001807983 */ /* 0x000f280000300a00 */
[----:B------:R-:W4:Y:S04]  /*32c0*/  LDL.LU.64 R126, [R1+0x2b8] ;  /* 0x0002b800017e7983 */ /* 0x000f280000300a00 */
[----:B------:R-:W4:Y:S04]  /*32d0*/  LDL.LU.64 R124, [R1+0x2b0] ;  /* 0x0002b000017c7983 */ /* 0x000f280000300a00 */
[----:B------:R-:W4:Y:S04]  /*32e0*/  LDL.LU.64 R122, [R1+0x2a8] ;  /* 0x0002a800017a7983 */ /* 0x000f280000300a00 */
[----:B------:R-:W4:Y:S01]  /*32f0*/  LDL.LU.64 R120, [R1+0x2a0] ;  /* 0x0002a00001787983 */ /* 0x000f220000300a00 */
[----:B------:R-:W-:-:S03]  /*3300*/  WARPGROUP.DEPBAR.LE gsb0, 0x0 ;  /* 0x00008000000079c5 */ /* 0x000fc60000010000 */
[----:B------:R-:W-:Y:S01]  /*3310*/  STL.64 [R1+0x140], R72 ;  /* 0x0001404801007387 */ /* 0x000fe20000100a00 */
[----:B------:R-:W-:-:S03]  /*3320*/  WARPGROUP.ARRIVE ;  /* 0x00000000000079c5 */ /* 0x000fc60000000000 */
[----:B------:R-:W-:Y:S01]  /*3330*/  STL.64 [R1+0x148], R74 ;  /* 0x0001484a01007387 */ /* 0x000fe20000100a00 */
[----:B------:R-:W-:-:S03]  /*3340*/  UMOV UR20, UR24 ;  /* 0x0000001800147c82 */ /* 0x000fc60008000000 */
[----:B------:R-:W-:Y:S01]  /*3350*/  STL.64 [R1+0x150], R76 ;  /* 0x0001504c01007387 */ /* 0x000fe20000100a00 */
[----:B------:R-:W-:Y:S02]  /*3360*/  UMOV UR21, UR25 ;  /* 0x0000001900157c82 */ /* 0x000fe40008000000 */
        /* <DEDUP_REMOVED lines=31> */
[----:B--2---:R-:W-:Y:S01]  /*3560*/  WARPGROUP.ARRIVE ;  /* 0x00000000000079c5 */ /* 0x004fe20000000000 */
[----:B------:R-:W-:Y:S01]  /*3570*/  UMOV UR16, UR24 ;  /* 0x0000001800107c82 */ /* 0x000fe20008000000 */
[----:B------:R-:W-:Y:S01]  /*3580*/  UMOV UR17, UR25 ;  /* 0x0000001900117c82 */ /* 0x000fe20008000000 */
[----:B------:R-:W-:Y:S01]  /*3590*/  UMOV UR12, UR24 ;  /* 0x00000018000c7c82 */ /* 0x000fe20008000000 */
[----:B------:R-:W-:Y:S01]  /*35a0*/  UMOV UR13, UR25 ;  /* 0x00000019000d7c82 */ /* 0x000fe20008000000 */
[----:B------:R-:W-:Y:S01]  /*35b0*/  UMOV UR8, UR24 ;  /* 0x0000001800087c82 */ /* 0x000fe20008000000 */
[----:B------:R-:W-:Y:S01]  /*35c0*/  HGMMA.64x32x16.F32 R216, gdesc[UR16], R216, gsb0 ;  /* 0x0060000010d879f0 */ /* 0x000fe200080008d8 */
[----:B------:R-:W-:Y:S01]  /*35d0*/  UMOV UR9, UR25 ;  /* 0x0000001900097c82 */ /* 0x000fe20008000000 */
[----:B------:R-:W-:Y:S01]  /*35e0*/  UMOV UR4, UR24 ;  /* 0x0000001800047c82 */ /* 0x000fe20008000000 */
[----:B------:R-:W-:Y:S01]  /*35f0*/  UMOV UR5, UR25 ;  /* 0x0000001900057c82 */ /* 0x000fe20008000000 */
[----:B------:R-:W-:Y:S01]  /*3600*/  UMOV UR26, UR30 ;  /* 0x0000001e001a7c82 */ /* 0x000fe20008000000 */
[----:B------:R-:W-:Y:S01]  /*3610*/  UMOV UR27, UR31 ;  /* 0x0000001f001b7c82 */ /* 0x000fe20008000000 */
[----:B------:R-:W-:-:S02]  /*3620*/  WARPGROUP.DEPBAR.LE gsb0, 0x0 ;  /* 0x00008000000079c5 */ /* 0x000fc40000010000 */
[----:B---3--:R-:W-:-:S06]  /*3630*/  WARPGROUP.ARRIVE ;  /* 0x00000000000079c5 */ /* 0x008fcc0000000000 */
[----:B------:R-:W-:Y:S03]  /*3640*/  HGMMA.64x32x16.F32 R168, gdesc[UR12], R168, gsb0 ;  /* 0x006000000ca879f0 */ /* 0x000fe600080008a8 */
[----:B------:R-:W-:Y:S02]  /*3650*/  WARPGROUP.DEPBAR.LE gsb0, 0x0 ;  /* 0x00008000000079c5 */ /* 0x000fe40000010000 */
[----:B----4-:R-:W-:-:S06]  /*3660*/  WARPGROUP.ARRIVE ;  /* 0x00000000000079c5 */ /* 0x010fcc0000000000 */
        /* <DEDUP_REMOVED lines=8> */
[----:B------:R-:W-:Y:S05]  /*36f0*/  @!P0 BRA `(.L_x_24) ;  /* 0x0000000000048947 */ /* 0x000fea0003800000 */
[----:B------:R-:W-:Y:S01]  /*3700*/  BPT.TRAP 0x1 ;  /* 0x000000040000795c */ /* 0x000fe20000300000 */
.L_x_24:
[----:B------:R-:W-:Y:S02]  /*3710*/  UISETP.GT.U32.AND UP0, UPT, UR38, 0x1, UPT ;  /* 0x000000012600788c */ /* 0x000fe4000bf04070 */
[----:B------:R-:W-:-:S04]  /*3720*/  ULEA UR4, UR34, UR42, 0x3 ;  /* 0x0000002a22047291 */ /* 0x000fc8000f8e183f */
[----:B------:R-:W-:Y:S01]  /*3730*/  UIADD3 UR4, UR4, 0x58, URZ ;  /* 0x0000005804047890 */ /* 0x000fe2000fffe03f */
[----:B------:R-:W-:-:S03]  /*3740*/  PLOP3.LUT P1, PT, PT, PT, UP0, 0x80, 0x0 ;  /* 0x000000000000781c */ /* 0x000fc60003f2f008 */
[----:B------:R-:W-:-:S09]  /*3750*/  UPRMT UR4, URZ, 0x654, UR4 ;  /* 0x000006543f047896 */ /* 0x000fd20008000004 */
[----:B------:R-:W-:Y:S01]  /*3760*/  SYNCS.ARRIVE.TRANS64.RED.A1T0 RZ, [UR4], RZ ;  /* 0x000000ffffff79a7 */ /* 0x000fe20008100404 */
[----:B------:R-:W-:Y:S05]  /*3770*/  @P1 BRA `(.L_x_25) ;  /* 0x0000000000041947 */ /* 0x000fea0003800000 */
[----:B------:R-:W-:Y:S01]  /*3780*/  BPT.TRAP 0x1 ;  /* 0x000000040000795c */ /* 0x000fe20000300000 */
.L_x_25:
[----:B------:R-:W-:Y:S01]  /*3790*/  UIADD3 UR35, UR35, 0x1, URZ ;  /* 0x0000000123237890 */ /* 0x000fe2000fffe03f */
[C---:B------:R-:W-:Y:S01]  /*37a0*/  ISETP.GT.AND P1, PT, R0.reuse, 0x1, PT ;  /* 0x000000010000780c */ /* 0x040fe20003f24270 */
[----:B------:R-:W-:Y:S01]  /*37b0*/  UIADD3 UR34, UR34, 0x1, URZ ;  /* 0x0000000122227890 */ /* 0x000fe2000fffe03f */
[----:B------:R-:W-:Y:S01]  /*37c0*/  VIADD R0, R0, 0xffffffff ;  /* 0xffffffff00007836 */ /* 0x000fe20000000000 */
[----:B------:R-:W-:Y:S02]  /*37d0*/  UISETP.NE.AND UP0, UPT, UR35, 0xb, UPT ;  /* 0x0000000b2300788c */ /* 0x000fe4000bf05270 */
[----:B------:R-:W-:Y:S02]  /*37e0*/  UISETP.NE.AND UP1, UPT, UR34, 0xb, UPT ;  /* 0x0000000b2200788c */ /* 0x000fe4000bf25270 */
[----:B------:R-:W-:Y:S02]  /*37f0*/  USEL UR4, URZ, 0x1, UP0 ;  /* 0x000000013f047887 */ /* 0x000fe40008000000 */
[----:B------:R-:W-:-:S02]  /*3800*/  USEL UR35, UR35, URZ, UP0 ;  /* 0x0000003f23237287 */ /* 0x000fc40008000000 */
[----:B------:R-:W-:Y:S02]  /*3810*/  USEL UR34, UR34, URZ, UP1 ;  /* 0x0000003f22227287 */ /* 0x000fe40008800000 */
[----:B------:R-:W-:Y:S01]  /*3820*/  LOP3.LUT R3, R3, UR4, RZ, 0x3c, !PT ;  /* 0x0000000403037c12 */ /* 0x000fe2000f8e3cff */
[----:B------:R-:W-:Y:S09]  /*3830*/  @P1 BRA `(.L_x_26) ;  /* 0xffffffe800701947 */ /* 0x000ff2000383ffff */
.L_x_19:
[----:B01----:R-:W0:Y:S02]  /*3840*/  LDC R0, c[0x0][0x28c] ;  /* 0x0000a300ff007b82 */ /* 0x003e240000000800 */
[----:B0-----:R-:W-:-:S13]  /*3850*/  ISETP.GE.AND P1, PT, R0, 0x1, PT ;  /* 0x000000010000780c */ /* 0x001fda0003f26270 */
[----:B------:R-:W-:Y:S05]  /*3860*/  @!P1 BRA `(.L_x_27) ;  /* 0x0000000000389947 */ /* 0x000fea0003800000 */
[----:B------:R-:W-:Y:S05]  /*3870*/  @!P0 BRA `(.L_x_28) ;  /* 0x0000000000048947 */ /* 0x000fea0003800000 */
[----:B------:R-:W-:Y:S01]  /*3880*/  BPT.TRAP 0x1 ;  /* 0x000000040000795c */ /* 0x000fe20000300000 */
.L_x_28:
[----:B------:R-:W-:Y:S01]  /*3890*/  VIADD R0, R5, UR37 ;  /* 0x0000002505007c36 */ /* 0x000fe20008000000 */
[----:B------:R-:W-:-:S03]  /*38a0*/  UISETP.GT.U32.AND UP0, UPT, UR38, 0x1, UPT ;  /* 0x000000012600788c */ /* 0x000fc6000bf04070 */
[----:B------:R-:W-:-:S03]  /*38b0*/  IMAD.WIDE.U32 R4, R0, -0x45d1745d, RZ ;  /* 0xba2e8ba300047825 */ /* 0x000fc600078e00ff */
[----:B------:R-:W-:Y:S02]  /*38c0*/  PLOP3.LUT P0, PT, PT, PT, UP0, 0x80, 0x0 ;  /* 0x000000000000781c */ /* 0x000fe40003f0f008 */
[----:B------:R-:W-:-:S05]  /*38d0*/  SHF.R.U32.HI R4, RZ, 0x3, R5 ;  /* 0x00000003ff047819 */ /* 0x000fca0000011605 */
[----:B------:R-:W-:-:S05]  /*38e0*/  IMAD R0, R4, -0xb, R0 ;  /* 0xfffffff504007824 */ /* 0x000fca00078e0200 */
[----:B------:R-:W-:-:S05]  /*38f0*/  LEA R0, R0, UR42, 0x3 ;  /* 0x0000002a00007c11 */ /* 0x000fca000f8e18ff */
[----:B------:R-:W-:-:S05]  /*3900*/  VIADD R0, R0, 0x58 ;  /* 0x0000005800007836 */ /* 0x000fca0000000000 */
[----:B------:R-:W-:-:S04]  /*3910*/  PRMT R0, RZ, 0x654, R0 ;  /* 0x00000654ff007816 */ /* 0x000fc80000000000 */
[----:B------:R0:W-:Y:S01]  /*3920*/  SYNCS.ARRIVE.TRANS64.RED.A1T0 RZ, [R0+URZ], RZ ;  /* 0x000000ff00ff79a7 */ /* 0x0001e2000810043f */
[----:B------:R-:W-:Y:S05]  /*3930*/  @P0 BRA `(.L_x_27) ;  /* 0x0000000000040947 */ /* 0x000fea0003800000 */
[----:B------:R-:W-:Y:S01]  /*3940*/  BPT.TRAP 0x1 ;  /* 0x000000040000795c */ /* 0x000fe20000300000 */
.L_x_27:
[----:B------:R-:W1:Y:S01]  /*3950*/  S2R R5, SR_TID.X ;  /* 0x0000000000057919 */ /* 0x000e620000002100 */
[----:B------:R-:W-:Y:S02]  /*3960*/  UIMAD UR43, UR43, 0xe0, URZ ;  /* 0x000000e02b2b78a4 */ /* 0x000fe4000f8e023f */
[----:B------:R-:W-:Y:S01]  /*3970*/  USHF.R.S32.HI UR10, URZ, 0x1f, UR40 ;  /* 0x0000001f3f0a7899 */ /* 0x000fe20008011428 */
[----:B0-----:R-:W0:Y:S01]  /*3980*/  S2R R0, SR_TID.X ;  /* 0x0000000000007919 */ /* 0x001e220000002100 */
[----:B------:R-:W-:Y:S01]  /*3990*/  ULDC.64 UR8, c[0x0][0x5d0] ;  /* 0x0001740000087ab9 */ /* 0x000fe20000000a00 */
[----:B------:R-:W-:Y:S01]  /*39a0*/  UIMAD.WIDE UR6, UR44, 0x180, URZ ;  /* 0x000001802c0678a5 */ /* 0x000fe2000f8e023f */
[----:B------:R-:W-:Y:S01]  /*39b0*/  IMAD.U32 R18, RZ, RZ, UR43 ;  /* 0x0000002bff127e24 */ /* 0x000fe2000f8e00ff */
[----:B------:R-:W-:Y:S02]  /*39c0*/  UIMAD UR4, UR10, UR8, URZ ;  /* 0x000000080a0472a4 */ /* 0x000fe4000f8e023f */
[----:B------:R-:W-:Y:S01]  /*39d0*/  IMAD.U32 R8, RZ, RZ, UR8 ;  /* 0x00000008ff087e24 */ /* 0x000fe2000f8e00ff */
[----:B------:R-:W-:-:S02]  /*39e0*/  UIMAD UR44, UR44, 0x180, URZ ;  /* 0x000001802c2c78a4 */ /* 0x000fc4000f8e023f */
[----:B------:R-:W-:Y:S01]  /*39f0*/  UIMAD UR4, UR40, UR9, UR4 ;  /* 0x00000009280472a4 */ /* 0x000fe2000f8e0204 */
[----:B------:R-:W-:Y:S01]  /*3a00*/  ULDC UR8, c[0x0][0x284] ;  /* 0x0000a10000087ab9 */ /* 0x000fe20000000800 */
[----:B------:R-:W-:Y:S02]  /*3a10*/  UIADD3 UR37, UR41, UR37, URZ ;  /* 0x0000002529257290 */ /* 0x000fe4000fffe03f */
[----:B------:R-:W-:Y:S02]  /*3a20*/  UISETP.GE.U32.AND UP2, UPT, UR41, 0xb, UPT ;  /* 0x0000000b2900788c */ /* 0x000fe4000bf46070 */
[----:B------:R-:W-:-:S04]  /*3a30*/  UISETP.GT.U32.AND UP1, UPT, UR37, 0xa, UPT ;  /* 0x0000000a2500788c */ /* 0x000fc8000bf24070 */
[----:B------:R-:W-:Y:S01]  /*3a40*/  UISETP.LT.U32.AND UP1, UPT, UR41, 0xb, UP1 ;  /* 0x0000000b2900788c */ /* 0x000fe20008f21070 */
[C---:B-1----:R-:W-:Y:S01]  /*3a50*/  IMAD.SHL.U32 R19, R5.reuse, 0x2, RZ ;  /* 0x0000000205137824 */ /* 0x042fe200078e00ff */
[----:B------:R-:W-:Y:S02]  /*3a60*/  LOP3.LUT R4, R5, 0x60, RZ, 0xc0, !PT ;  /* 0x0000006005047812 */ /* 0x000fe400078ec0ff */
[----:B0-----:R-:W-:Y:S02]  /*3a70*/  SHF.R.U32.HI R3, RZ, 0x7, R0 ;  /* 0x00000007ff037819 */ /* 0x001fe40000011600 */
[----:B------:R-:W-:Y:S02]  /*3a80*/  LOP3.LUT R18, R18, 0x6, R19, 0xf8, !PT ;  /* 0x0000000612127812 */ /* 0x000fe400078ef813 */
[----:B------:R-:W-:Y:S02]  /*3a90*/  LOP3.LUT R3, R3, 0x1, RZ, 0xc0, !PT ;  /* 0x0000000103037812 */ /* 0x000fe400078ec0ff */
[----:B------:R-:W-:-:S02]  /*3aa0*/  SHF.R.U32.HI R0, RZ, 0x2, R5 ;  /* 0x00000002ff007819 */ /* 0x000fc40000011605 */
[----:B------:R-:W-:Y:S01]  /*3ab0*/  SHF.R.S32.HI R19, RZ, 0x1f, R18 ;  /* 0x0000001fff137819 */ /* 0x000fe20000011412 */
[----:B------:R-:W-:Y:S01]  /*3ac0*/  IMAD.SHL.U32 R14, R3, 0x40, RZ ;  /* 0x00000040030e7824 */ /* 0x000fe200078e00ff */
[----:B------:R-:W-:Y:S02]  /*3ad0*/  LOP3.LUT R0, R0, 0x7, RZ, 0xc0, !PT ;  /* 0x0000000700007812 */ /* 0x000fe400078ec0ff */
[----:B------:R-:W-:Y:S01]  /*3ae0*/  SHF.R.U32.HI R4, RZ, 0x1, R4 ;  /* 0x00000001ff047819 */ /* 0x000fe20000011604 */
[----:B------:R-:W-:Y:S01]  /*3af0*/  IMAD.WIDE.U32 R8, R8, UR40, R18 ;  /* 0x0000002808087c25 */ /* 0x000fe2000f8e0012 */
[--C-:B------:R-:W-:Y:S02]  /*3b00*/  LOP3.LUT R14, R14, 0x40, R0.reuse, 0xe2, !PT ;  /* 0x000000400e0e7812 */ /* 0x100fe400078ee200 */
[----:B------:R-:W-:Y:S01]  /*3b10*/  IADD3 R0, RZ, -R4, -R0 ;  /* 0x80000004ff007210 */ /* 0x000fe20007ffe800 */
[----:B------:R-:W-:Y:S01]  /*3b20*/  VIADD R9, R9, UR4 ;  /* 0x0000000409097c36 */ /* 0x000fe20008000000 */
[----:B------:R-:W-:Y:S01]  /*3b30*/  ULDC UR4, c[0x0][0x288] ;  /* 0x0000a20000047ab9 */ /* 0x000fe20000000800 */
[----:B------:R-:W-:Y:S01]  /*3b40*/  LOP3.LUT R14, R14, UR6, R4, 0xfe, !PT ;  /* 0x000000060e0e7c12 */ /* 0x000fe2000f8efe04 */
[----:B------:R-:W-:Y:S01]  /*3b50*/  UISETP.GE.AND UP0, UPT, UR43, UR4, UPT ;  /* 0x000000042b00728c */ /* 0x000fe2000bf06270 */
[----:B------:R-:W-:-:S02]  /*3b60*/  IMAD R0, R3, -0x40, R0 ;  /* 0xffffffc003007824 */ /* 0x000fc400078e0200 */
[----:B------:R-:W-:Y:S01]  /*3b70*/  IMAD.U32 R3, RZ, RZ, UR8 ;  /* 0x00000008ff037e24 */ /* 0x000fe2000f8e00ff */
[----:B------:R-:W-:Y:S01]  /*3b80*/  UISETP.GE.OR UP0, UPT, UR44, UR8, UP0 ;  /* 0x000000082c00728c */ /* 0x000fe20008706670 */
[----:B------:R-:W-:Y:S01]  /*3b90*/  IMAD.MOV.U32 R4, RZ, RZ, -0x2 ;  /* 0xfffffffeff047424 */ /* 0x000fe200078e00ff */
[----:B------:R-:W-:Y:S02]  /*3ba0*/  USEL UR8, URZ, 0x1, !UP1 ;  /* 0x000000013f087887 */ /* 0x000fe4000c800000 */
[----:B------:R-:W-:Y:S01]  /*3bb0*/  IADD3 R3, R3, -UR44, R0 ;  /* 0x8000002c03037c10 */ /* 0x000fe2000fffe000 */
[----:B------:R-:W-:Y:S01]  /*3bc0*/  UMOV UR44, 0xffffffff ;  /* 0xffffffff002c7882 */ /* 0x000fe20000000000 */
[----:B------:R-:W-:Y:S01]  /*3bd0*/  LOP3.LUT R0, R5, 0x3, RZ, 0xc0, !PT ;  /* 0x0000000305007812 */ /* 0x000fe200078ec0ff */
[----:B------:R-:W-:Y:S01]  /*3be0*/  ULOP3.LUT UR36, UR36, UR8, URZ, 0x3c, !UPT ;  /* 0x0000000824247292 */ /* 0x000fe2000f8e3c3f */
[----:B------:R-:W-:-:S03]  /*3bf0*/  PLOP3.LUT P0, PT, PT, PT, UP0, 0x80, 0x0 ;  /* 0x000000000000781c */ /* 0x000fc60003f0f008 */
[----:B------:R-:W-:Y:S01]  /*3c00*/  IMAD R0, R0, R4, UR4 ;  /* 0x0000000400007e24 */ /* 0x000fe2000f8e0204 */
[----:B------:R-:W-:-:S03]  /*3c10*/  UIMAD.WIDE.U32 UR4, UR37, -0x45d1745d, URZ ;  /* 0xba2e8ba3250478a5 */ /* 0x000fc6000f8e003f */
[----:B------:R-:W-:Y:S01]  /*3c20*/  VIADD R0, R0, -UR43 ;  /* 0x8000002b00007c36 */ /* 0x000fe20008000000 */
[----:B------:R-:W-:-:S04]  /*3c30*/  USHF.R.U32.HI UR4, URZ, 0x3, UR5 ;  /* 0x000000033f047899 */ /* 0x000fc80008011605 */
[----:B------:R-:W-:Y:S02]  /*3c40*/  UIMAD UR37, UR4, -0xb, UR37 ;  /* 0xfffffff5042578a4 */ /* 0x000fe4000f8e0225 */
[----:B------:R-:W-:Y:S01]  /*3c50*/  @UP2 ULOP3.LUT UR36, UR36, 0x1, UR4, 0x78, !UPT ;  /* 0x0000000124242892 */ /* 0x000fe2000f8e7804 */
[----:B------:R-:W-:Y:S11]  /*3c60*/  @P0 BRA `(.L_x_29) ;  /* 0x0000016400980947 */ /* 0x000ff60003800000 */
[----:B-----5:R-:W-:Y:S01]  /*3c70*/  FSETP.NEU.AND P1, PT, R16, RZ, PT ;  /* 0x000000ff1000720b */ /* 0x020fe20003f2d000 */
[----:B------:R-:W-:Y:S01]  /*3c80*/  ULDC.64 UR8, c[0x0][0x5c8] ;  /* 0x0001720000087ab9 */ /* 0x000fe20000000a00 */
[----:B------:R-:W-:Y:S01]  /*3c90*/  ISETP.GT.AND P0, PT, R3, RZ, PT ;  /* 0x000000ff0300720c */ /* 0x000fe20003f04270 */
[----:B------:R-:W-:Y:S01]  /*3ca0*/  UIMAD UR4, UR7, UR8, URZ ;  /* 0x00000008070472a4 */ /* 0x000fe2000f8e023f */
[----:B------:R-:W-:Y:S01]  /*3cb0*/  IMAD.U32 R21, RZ, RZ, UR9 ;  /* 0x00000009ff157e24 */ /* 0x000fe2000f8e00ff */
[----:B------:R-:W-:Y:S01]  /*3cc0*/  BSSY B0, `(.L_x_29) ;  /* 0x0001660000007945 */ /* 0x000fe20003800000 */
[----:B------:R-:W-:Y:S01]  /*3cd0*/  IMAD.WIDE.U32 R8, R14, UR8, R8 ;  /* 0x000000080e087c25 */ /* 0x000fe2000f8e0008 */
[----:B------:R-:W-:-:S03]  /*3ce0*/  ISETP.GT.AND P2, PT, R0, RZ, P0 ;  /* 0x000000ff0000720c */ /* 0x000fc60000744270 */
[----:B------:R-:W-:-:S04]  /*3cf0*/  IMAD R21, R14, R21, UR4 ;  /* 0x000000040e157e24 */ /* 0x000fc8000f8e0215 */
[----:B------:R-:W-:Y:S01]  /*3d00*/  IMAD.IADD R21, R9, 0x1, R21 ;  /* 0x0000000109157824 */ /* 0x000fe200078e0215 */
[----:B------:R-:W-:Y:S06]  /*3d10*/  @!P1 BRA `(.L_x_30) ;  /* 0x000000fc00f49947 */ /* 0x000fec0003800000 */
[----:B------:R-:W0:Y:S01]  /*3d20*/  LDC.64 R6, c[0x0][0x5b8] ;  /* 0x00016e00ff067b82 */ /* 0x000e220000000a00 */
[----:B------:R-:W2:Y:S01]  /*3d30*/  LDL.LU R23, [R1+0x1c0] ;  /* 0x0001c00001177983 */ /* 0x000ea20000300800 */
[----:B------:R-:W-:-:S06]  /*3d40*/  ULDC.64 UR4, c[0x0][0x5c0] ;  /* 0x0001700000047ab9 */ /* 0x000fcc0000000a00 */
[----:B------:R-:W1:Y:S01]  /*3d50*/  LDC.64 R12, c[0x0][0x5a8] ;  /* 0x00016a00ff0c7b82 */ /* 0x000e620000000a00 */
[----:B0-----:R-:W-:Y:S01]  /*3d60*/  IMAD.MOV.U32 R4, RZ, RZ, R7 ;  /* 0x000000ffff047224 */ /* 0x001fe200078e0007 */
[----:B------:R0:W-:Y:S01]  /*3d70*/  STL [R1+0x208], R6 ;  /* 0x0002080601007387 */ /* 0x0001e20000100800 */
[----:B------:R-:W-:-:S04]  /*3d80*/  IMAD.MOV.U32 R22, RZ, RZ, R6 ;  /* 0x000000ffff167224 */ /* 0x000fc800078e0006 */
[C---:B---3--:R-:W-:Y:S02]  /*3d90*/  IMAD R17, R22.reuse, UR10, RZ ;  /* 0x0000000a16117c24 */ /* 0x048fe4000f8e02ff */
[----:B------:R-:W-:Y:S01]  /*3da0*/  IMAD.WIDE.U32 R234, R22, UR40, R18 ;  /* 0x0000002816ea7c25 */ /* 0x000fe2000f8e0012 */
[----:B0-----:R-:W0:Y:S03]  /*3db0*/  LDC.64 R6, c[0x0][0x5b0] ;  /* 0x00016c00ff067b82 */ /* 0x001e260000000a00 */
[----:B------:R-:W-:Y:S01]  /*3dc0*/  IMAD R17, R4, UR40, R17 ;  /* 0x0000002804117c24 */ /* 0x000fe2000f8e0211 */
[----:B------:R-:W-:Y:S01]  /*3dd0*/  STL.64 [R1+0x210], R234 ;  /* 0x000210ea01007387 */ /* 0x000fe20000100a00 */
[----:B------:R-:W-:Y:S02]  /*3de0*/  IMAD.MOV.U32 R232, RZ, RZ, R234 ;  /* 0x000000ffffe87224 */ /* 0x000fe400078e00ea */
[----:B------:R-:W-:-:S05]  /*3df0*/  IMAD.IADD R233, R235, 0x1, R17 ;  /* 0x00000001ebe97824 */ /* 0x000fca00078e0211 */
[----:B------:R-:W-:Y:S01]  /*3e00*/  STL.64 [R1+0x200], R232 ;  /* 0x000200e801007387 */ /* 0x000fe20000100a00 */
[----:B0-----:R-:W-:Y:S02]  /*3e10*/  IMAD R20, R6, UR7, RZ ;  /* 0x0000000706147c24 */ /* 0x001fe4000f8e02ff */
[----:B------:R-:W-:-:S04]  /*3e20*/  IMAD.WIDE.U32 R4, R14, R6, R232 ;  /* 0x000000060e047225 */ /* 0x000fc800078e00e8 */
[----:B------:R-:W-:Y:S01]  /*3e30*/  IMAD R20, R14, R7, R20 ;  /* 0x000000070e147224 */ /* 0x000fe200078e0214 */
[----:B-1----:R-:W-:-:S03]  /*3e40*/  LEA R10, P1, R4, R12, 0x1 ;  /* 0x0000000c040a7211 */ /* 0x002fc600078208ff */
[----:B------:R-:W-:-:S05]  /*3e50*/  IMAD.IADD R5, R5, 0x1, R20 ;  /* 0x0000000105057824 */ /* 0x000fca00078e0214 */
[----:B------:R-:W-:-:S05]  /*3e60*/  LEA.HI.X R11, R4, R13, R5, 0x1, P1 ;  /* 0x0000000d040b7211 */ /* 0x000fca00008f0c05 */
[----:B------:R-:W3:Y:S01]  /*3e70*/  @P2 LDG.E.LTC128B.U16 R15, desc[UR46][R10.64] ;  /* 0x0000002e0a0f2981 */ /* 0x000ee2000c1e1520 */
[----:B------:R-:W-:Y:S01]  /*3e80*/  BSSY B1, `(.L_x_31) ;  /* 0x0000011000017945 */ /* 0x000fe20003800000 */
[----:B---3--:R-:W-:-:S05]  /*3e90*/  HADD2.F32 R4, -RZ, R15.H0_H0 ;  /* 0x2000000fff047230 */ /* 0x008fca0000004100 */
[----:B------:R-:W-:-:S04]  /*3ea0*/  FMUL R4, R4, R16 ;  /* 0x0000001004047220 */ /* 0x000fc80000400000 */
[----:B--2---:R-:W-:Y:S01]  /*3eb0*/  FFMA R9, R23, R2, R4 ;  /* 0x0000000217097223 */ /* 0x004fe20000000004 */
[----:B------:R-:W-:-:S04]  /*3ec0*/  LEA R4, P1, R8, UR4, 0x1 ;  /* 0x0000000408047c11 */ /* 0x000fc8000f8208ff */
[----:B------:R-:W-:Y:S02]  /*3ed0*/  LEA.HI.X R5, R8, UR5, R21, 0x1, P1 ;  /* 0x0000000508057c11 */ /* 0x000fe400088f0c15 */
[----:B------:R-:W-:-:S05]  /*3ee0*/  F2FP.F16.F32.PACK_AB R8, RZ, R9 ;  /* 0x00000009ff08723e */ /* 0x000fca00000000ff */
[----:B------:R0:W-:Y:S02]  /*3ef0*/  @P2 STG.E.U16 desc[UR46][R4.64], R8 ;  /* 0x0000000804002986 */ /* 0x0001e4000c10152e */
[----:B0-----:R-:W-:-:S04]  /*3f00*/  IMAD.WIDE.U32 R8, R14, R6, R18 ;  /* 0x000000060e087225 */ /* 0x001fc800078e0012 */
[----:B------:R-:W-:Y:S02]  /*3f10*/  IMAD.IADD R9, R20, 0x1, R9 ;  /* 0x0000000114097824 */ /* 0x000fe400078e0209 */
[----:B------:R-:W-:-:S04]  /*3f20*/  IMAD.WIDE.U32 R8, R22, UR40, R8 ;  /* 0x0000002816087c25 */ /* 0x000fc8000f8e0008 */
[----:B------:R-:W-:Y:S01]  /*3f30*/  IMAD.IADD R9, R17, 0x1, R9 ;  /* 0x0000000111097824 */ /* 0x000fe200078e0209 */
[----:B------:R-:W-:-:S04]  /*3f40*/  LEA R236, P1, R8, R12, 0x1 ;  /* 0x0000000c08ec7211 */ /* 0x000fc800078208ff */
[----:B------:R-:W-:Y:S02]  /*3f50*/  LEA.HI.X R237, R8, R13, R9, 0x1, P1 ;  /* 0x0000000d08ed7211 */ /* 0x000fe400008f0c09 */
[----:B------:R-:W-:-:S13]  /*3f60*/  ISETP.GT.AND P1, PT, R0, 0x1, P0 ;  /* 0x000000010000780c */ /* 0x000fda0000724270 */
[----:B------:R-:W-:Y:S05]  /*3f70*/  @!P1 BRA `(.L_x_32) ;  /* 0x0000000000049947 */ /* 0x000fea0003800000 */
[----:B------:R0:W5:Y:S02]  /*3f80*/  LDG.E.LTC128B.U16 R15, desc[UR46][R236.64+0x2] ;  /* 0x0000022eec0f7981 */ /* 0x000164000c1e1520 */
.L_x_32:
[----:B------:R-:W-:Y:S05]  /*3f90*/  BSYNC B1 ;  /* 0x0000000000017941 */ /* 0x000fea0003800000 */
.L_x_31:
[----:B------:R-:W2:Y:S01]  /*3fa0*/  LDL.LU R9, [R1+0x1c4] ;  /* 0x0001c40001097983 */ /* 0x000ea20000300800 */
[----:B-----5:R-:W-:Y:S01]  /*3fb0*/  HADD2.F32 R8, -RZ, R15.H0_H0 ;  /* 0x2000000fff087230 */ /* 0x020fe20000004100 */
[C---:B------:R-:W-:Y:S01]  /*3fc0*/  SHF.L.U64.HI R11, R6.reuse, 0x3, R7 ;  /* 0x00000003060b7819 */ /* 0x040fe20000010207 */
[----:B------:R-:W-:Y:S01]  /*3fd0*/  IMAD.SHL.U32 R10, R6, 0x8, RZ ;  /* 0x00000008060a7824 */ /* 0x000fe200078e00ff */
[----:B------:R-:W-:Y:S01]  /*3fe0*/  ISETP.GT.AND P5, PT, R3, 0x8, PT ;  /* 0x000000080300780c */ /* 0x000fe20003fa4270 */
[----:B------:R-:W3:Y:S01]  /*3ff0*/  LDL.LU R21, [R1+0x1c8] ;  /* 0x0001c80001157983 */ /* 0x000ee20000300800 */
[----:B------:R-:W-:-:S03]  /*4000*/  FMUL R8, R8, R16 ;  /* 0x0000001008087220 */ /* 0x000fc60000400000 */
[----:B------:R-:W-:Y:S01]  /*4010*/  STL.64 [R1+0x1c0], R10 ;  /* 0x0001c00a01007387 */ /* 0x000fe20000100a00 */
[----:B--2---:R-:W-:-:S05]  /*4020*/  FFMA R8, R9, R2, R8 ;  /* 0x0000000209087223 */ /* 0x004fca0000000008 */
[----:B------:R-:W-:-:S05]  /*4030*/  F2FP.F16.F32.PACK_AB R8, RZ, R8 ;  /* 0x00000008ff08723e */ /* 0x000fca00000000ff */
[----:B------:R1:W-:Y:S01]  /*4040*/  @P1 STG.E.U16 desc[UR46][R4.64+0x2], R8 ;  /* 0x0000020804001986 */ /* 0x0003e2000c10152e */
[----:B------:R-:W-:Y:S01]  /*4050*/  ISETP.GT.AND P1, PT, R0, RZ, P5 ;  /* 0x000000ff0000720c */ /* 0x000fe20002f24270 */
[----:B-1----:R-:W-:-:S04]  /*4060*/  IMAD.WIDE.U32 R8, R14, R6, R10 ;  /* 0x000000060e087225 */ /* 0x002fc800078e000a */
[----:B------:R-:W-:Y:S01]  /*4070*/  IMAD.IADD R20, R20, 0x1, R9 ;  /* 0x0000000114147824 */ /* 0x000fe200078e0209 */
[----:B------:R-:W-:-:S05]  /*4080*/  IADD3 R9, P2, R234, R8, RZ ;  /* 0x00000008ea097210 */ /* 0x000fca0007f5e0ff */
[----:B------:R-:W-:Y:S01]  /*4090*/  IMAD.X R11, R20, 0x1, R233, P2 ;  /* 0x00000001140b7824 */ /* 0x000fe200010e06e9 */
[----:B------:R-:W-:-:S04]  /*40a0*/  LEA R10, P2, R9, R12, 0x1 ;  /* 0x0000000c090a7211 */ /* 0x000fc800078408ff */
[----:B------:R-:W-:-:S05]  /*40b0*/  LEA.HI.X R11, R9, R13, R11, 0x1, P2 ;  /* 0x0000000d090b7211 */ /* 0x000fca00010f0c0b */
[----:B------:R1:W2:Y:S01]  /*40c0*/  @P1 LDG.E.LTC128B.U16 R15, desc[UR46][R10.64] ;  /* 0x0000002e0a0f1981 */ /* 0x0002a2000c1e1520 */
[----:B------:R-:W-:Y:S01]  /*40d0*/  IADD3 R8, P2, R18, R8, RZ ;  /* 0x0000000812087210 */ /* 0x000fe20007f5e0ff */
[----:B------:R-:W-:Y:S01]  /*40e0*/  BSSY B1, `(.L_x_33) ;  /* 0x0000016000017945 */ /* 0x000fe20003800000 */
[----:B------:R-:W-:-:S03]  /*40f0*/  ISETP.GT.AND P3, PT, R0, 0x1, P5 ;  /* 0x000000010000780c */ /* 0x000fc60002f64270 */
[----:B------:R-:W-:Y:S02]  /*4100*/  IMAD.X R9, R19, 0x1, R20, P2 ;  /* 0x0000000113097824 */ /* 0x000fe400010e0614 */
[----:B------:R-:W-:-:S04]  /*4110*/  IMAD.WIDE.U32 R8, R22, UR40, R8 ;  /* 0x0000002816087c25 */ /* 0x000fc8000f8e0008 */
[----:B------:R-:W-:Y:S01]  /*4120*/  IMAD.IADD R9, R17, 0x1, R9 ;  /* 0x0000000111097824 */ /* 0x000fe200078e0209 */
[C---:B------:R-:W-:Y:S01]  /*4130*/  LEA R234, P2, R8.reuse, R12, 0x1 ;  /* 0x0000000c08ea7211 */ /* 0x040fe200078408ff */
[----:B-1----:R-:W-:Y:S02]  /*4140*/  IMAD.U32 R11, RZ, RZ, UR8 ;  /* 0x00000008ff0b7e24 */ /* 0x002fe4000f8e00ff */
[----:B------:R-:W-:Y:S01]  /*4150*/  IMAD.U32 R10, RZ, RZ, UR9 ;  /* 0x00000009ff0a7e24 */ /* 0x000fe2000f8e00ff */
[----:B------:R-:W-:Y:S01]  /*4160*/  LEA.HI.X R235, R8, R13, R9, 0x1, P2 ;  /* 0x0000000d08eb7211 */ /* 0x000fe200010f0c09 */
[----:B------:R-:W-:-:S03]  /*4170*/  IMAD.U32 R9, RZ, RZ, UR8 ;  /* 0x00000008ff097e24 */ /* 0x000fc6000f8e00ff */
[----:B------:R-:W-:-:S05]  /*4180*/  SHF.L.U64.HI R20, R11, 0x4, R10 ;  /* 0x000000040b147819 */ /* 0x000fca000001020a */
[----:B------:R1:W-:Y:S01]  /*4190*/  STL [R1+0x1c8], R20 ;  /* 0x0001c81401007387 */ /* 0x0003e20000100800 */
[----:B--2---:R-:W-:-:S05]  /*41a0*/  HADD2.F32 R8, -RZ, R15.H0_H0 ;  /* 0x2000000fff087230 */ /* 0x004fca0000004100 */
[----:B------:R-:W-:-:S04]  /*41b0*/  FMUL R8, R8, R16 ;  /* 0x0000001008087220 */ /* 0x000fc80000400000 */
[----:B---3--:R-:W-:Y:S01]  /*41c0*/  FFMA R8, R21, R2, R8 ;  /* 0x0000000215087223 */ /* 0x008fe20000000008 */
[----:B------:R-:W-:-:S04]  /*41d0*/  IMAD.SHL.U32 R21, R9, 0x10, RZ ;  /* 0x0000001009157824 */ /* 0x000fc800078e00ff */
[----:B------:R-:W-:Y:S02]  /*41e0*/  F2FP.F16.F32.PACK_AB R8, RZ, R8 ;  /* 0x00000008ff08723e */ /* 0x000fe400000000ff */
[----:B------:R-:W-:-:S05]  /*41f0*/  IADD3 R10, P2, R21, R4, RZ ;  /* 0x00000004150a7210 */ /* 0x000fca0007f5e0ff */
[----:B------:R-:W-:-:S05]  /*4200*/  IMAD.X R11, R20, 0x1, R5, P2 ;  /* 0x00000001140b7824 */ /* 0x000fca00010e0605 */
[----:B------:R1:W-:Y:S01]  /*4210*/  @P1 STG.E.U16 desc[UR46][R10.64], R8 ;  /* 0x000000080a001986 */ /* 0x0003e2000c10152e */
[----:B------:R-:W-:Y:S05]  /*4220*/  @!P3 BRA `(.L_x_34) ;  /* 0x000000000004b947 */ /* 0x000fea0003800000 */
[----:B------:R2:W5:Y:S02]  /*4230*/  LDG.E.LTC128B.U16 R15, desc[UR46][R234.64+0x2] ;  /* 0x0000022eea0f7981 */ /* 0x000564000c1e1520 */
.L_x_34:
[----:B------:R-:W-:Y:S05]  /*4240*/  BSYNC B1 ;  /* 0x0000000000017941 */ /* 0x000fea0003800000 */
.L_x_33:
[----:B------:R-:W3:Y:S01]  /*4250*/  LDL.LU R9, [R1+0x1cc] ;  /* 0x0001cc0001097983 */ /* 0x000ee20000300800 */
[----:B-1---5:R-:W-:Y:S01]  /*4260*/  HADD2.F32 R8, -RZ, R15.H0_H0 ;  /* 0x2000000fff087230 */ /* 0x022fe20000004100 */
[----:B------:R-:W-:Y:S01]  /*4270*/  ISETP.GT.AND P1, PT, R0, 0x8, P0 ;  /* 0x000000080000780c */ /* 0x000fe20000724270 */
[----:B------:R-:W-:Y:S03]  /*4280*/  BSSY B1, `(.L_x_35) ;  /* 0x000000b000017945 */ /* 0x000fe60003800000 */
[----:B------:R-:W-:-:S04]  /*4290*/  FMUL R8, R8, R16 ;  /* 0x0000001008087220 */ /* 0x000fc80000400000 */
[----:B---3--:R-:W-:Y:S01]  /*42a0*/  FFMA R8, R9, R2, R8 ;  /* 0x0000000209087223 */ /* 0x008fe20000000008 */
[----:B------:R-:W-:-:S04]  /*42b0*/  @P3 IMAD.MOV.U32 R9, RZ, RZ, R11 ;  /* 0x000000ffff093224 */ /* 0x000fc800078e000b */
[----:B------:R-:W-:-:S04]  /*42c0*/  F2FP.F16.F32.PACK_AB R8, RZ, R8 ;  /* 0x00000008ff08723e */ /* 0x000fc800000000ff */
[----:B------:R-:W-:Y:S01]  /*42d0*/  PRMT R20, R8, 0x7610, R20 ;  /* 0x0000761008147816 */ /* 0x000fe20000000014 */
[----:B------:R-:W-:-:S05]  /*42e0*/  @P3 IMAD.MOV.U32 R8, RZ, RZ, R10 ;  /* 0x000000ffff083224 */ /* 0x000fca00078e000a */
[----:B------:R1:W-:Y:S02]  /*42f0*/  @P3 STG.E.U16 desc[UR46][R8.64+0x2], R20 ;  /* 0x0000021408003986 */ /* 0x0003e4000c10152e */
[----:B-1----:R-:W-:Y:S01]  /*4300*/  PRMT R8, R15, 0x7610, R8 ;  /* 0x000076100f087816 */ /* 0x002fe20000000008 */
[----:B------:R-:W-:Y:S06]  /*4310*/  @!P1 BRA `(.L_x_36) ;  /* 0x0000000000049947 */ /* 0x000fec0003800000 */
[----:B------:R1:W5:Y:S02]  /*4320*/  LDG.E.LTC128B.U16 R8, desc[UR46][R236.64+0x10] ;  /* 0x0000102eec087981 */ /* 0x000364000c1e1520 */
.L_x_36:
[----:B------:R-:W-:Y:S05]  /*4330*/  BSYNC B1 ;  /* 0x0000000000017941 */ /* 0x000fea0003800000 */
.L_x_35:
[----:B------:R-:W3:Y:S01]  /*4340*/  LDL.LU R15, [R1+0x1d0] ;  /* 0x0001d000010f7983 */ /* 0x000ee20000300800 */
[----:B-----5:R-:W-:Y:S01]  /*4350*/  HADD2.F32 R9, -RZ, R8.H0_H0 ;  /* 0x20000008ff097230 */ /* 0x020fe20000004100 */
[----:B------:R-:W-:Y:S01]  /*4360*/  ISETP.GT.AND P2, PT, R0, 0x9, P0 ;  /* 0x000000090000780c */ /* 0x000fe20000744270 */
[----:B------:R-:W-:Y:S03]  /*4370*/  BSSY B1, `(.L_x_37) ;  /* 0x0000007000017945 */ /* 0x000fe60003800000 */
[----:B------:R-:W-:-:S04]  /*4380*/  FMUL R9, R9, R16 ;  /* 0x0000001009097220 */ /* 0x000fc80000400000 */
[----:B---3--:R-:W-:-:S05]  /*4390*/  FFMA R9, R15, R2, R9 ;  /* 0x000000020f097223 */ /* 0x008fca0000000009 */
[----:B------:R-:W-:-:S05]  /*43a0*/  F2FP.F16.F32.PACK_AB R9, RZ, R9 ;  /* 0x00000009ff09723e */ /* 0x000fca00000000ff */
[----:B------:R3:W-:Y:S01]  /*43b0*/  @P1 STG.E.U16 desc[UR46][R4.64+0x10], R9 ;  /* 0x0000100904001986 */ /* 0x0007e2000c10152e */
[----:B------:R-:W-:Y:S05]  /*43c0*/  @!P2 BRA `(.L_x_38) ;  /* 0x000000000004a947 */ /* 0x000fea0003800000 */
[----:B------:R4:W5:Y:S02]  /*43d0*/  LDG.E.LTC128B.U16 R8, desc[UR46][R236.64+0x12] ;  /* 0x0000122eec087981 */ /* 0x000964000c1e1520 */
.L_x_38:
[----:B------:R-:W-:Y:S05]  /*43e0*/  BSYNC B1 ;  /* 0x0000000000017941 */ /* 0x000fea0003800000 */
.L_x_37:
[----:B------:R-:W2:Y:S01]  /*43f0*/  LDL.LU R15, [R1+0x1d4] ;  /* 0x0001d400010f7983 */ /* 0x000ea20000300800 */
[----:B---3-5:R-:W-:Y:S01]  /*4400*/  HADD2.F32 R9, -RZ, R8.H0_H0 ;  /* 0x20000008ff097230 */ /* 0x028fe20000004100 */
[----:B------:R-:W-:Y:S01]  /*4410*/  ISETP.GT.AND P1, PT, R0, 0x8, P5 ;  /* 0x000000080000780c */ /* 0x000fe20002f24270 */
[----:B------:R-:W-:Y:S03]  /*4420*/  BSSY B1, `(.L_x_39) ;  /* 0x0000007000017945 */ /* 0x000fe60003800000 */
[----:B------:R-:W-:-:S04]  /*4430*/  FMUL R9, R9, R16 ;  /* 0x0000001009097220 */ /* 0x000fc80000400000 */
[----:B--2---:R-:W-:-:S05]  /*4440*/  FFMA R9, R15, R2, R9 ;  /* 0x000000020f097223 */ /* 0x004fca0000000009 */
[----:B------:R-:W-:-:S05]  /*4450*/  F2FP.F16.F32.PACK_AB R9, RZ, R9 ;  /* 0x00000009ff09723e */ /* 0x000fca00000000ff */
[----:B------:R2:W-:Y:S01]  /*4460*/  @P2 STG.E.U16 desc[UR46][R4.64+0x12], R9 ;  /* 0x0000120904002986 */ /* 0x0005e2000c10152e */
[----:B------:R-:W-:Y:S05]  /*4470*/  @!P1 BRA `(.L_x_40) ;  /* 0x0000000000049947 */ /* 0x000fea0003800000 */
[----:B------:R3:W5:Y:S02]  /*4480*/  LDG.E.LTC128B.U16 R8, desc[UR46][R234.64+0x10] ;  /* 0x0000102eea087981 */ /* 0x000764000c1e1520 */
.L_x_40:
[----:B------:R-:W-:Y:S05]  /*4490*/  BSYNC B1 ;  /* 0x0000000000017941 */ /* 0x000fea0003800000 */
.L_x_39:
[----:B------:R-:W4:Y:S01]  /*44a0*/  LDL.LU R15, [R1+0x1d8] ;  /* 0x0001d800010f7983 */ /* 0x000f220000300800 */
[----:B--2--5:R-:W-:Y:S01]  /*44b0*/  HADD2.F32 R9, -RZ, R8.H0_H0 ;  /* 0x20000008ff097230 */ /* 0x024fe20000004100 */
[----:B------:R-:W-:Y:S01]  /*44c0*/  ISETP.GT.AND P2, PT, R0, 0x9, P5 ;  /* 0x000000090000780c */ /* 0x000fe20002f44270 */
[----:B------:R-:W-:Y:S03]  /*44d0*/  BSSY B1, `(.L_x_41) ;  /* 0x0000007000017945 */ /* 0x000fe60003800000 */
[----:B------:R-:W-:-:S04]  /*44e0*/  FMUL R9, R9, R16 ;  /* 0x0000001009097220 */ /* 0x000fc80000400000 */
[----:B----4-:R-:W-:-:S05]  /*44f0*/  FFMA R9, R15, R2, R9 ;  /* 0x000000020f097223 */ /* 0x010fca0000000009 */
[----:B------:R-:W-:-:S05]  /*4500*/  F2FP.F16.F32.PACK_AB R9, RZ, R9 ;  /* 0x00000009ff09723e */ /* 0x000fca00000000ff */
[----:B------:R2:W-:Y:S01]  /*4510*/  @P1 STG.E.U16 desc[UR46][R10.64+0x10], R9 ;  /* 0x000010090a001986 */ /* 0x0005e2000c10152e */
[----:B------:R-:W-:Y:S05]  /*4520*/  @!P2 BRA `(.L_x_42) ;  /* 0x000000000004a947 */ /* 0x000fea0003800000 */
[----:B------:R4:W5:Y:S02]  /*4530*/  LDG.E.LTC128B.U16 R8, desc[UR46][R234.64+0x12] ;  /* 0x0000122eea087981 */ /* 0x000964000c1e1520 */
.L_x_42:
[----:B------:R-:W-:Y:S05]  /*4540*/  BSYNC B1 ;  /* 0x0000000000017941 */ /* 0x000fea0003800000 */
.L_x_41:
[----:B------:R-:W3:Y:S01]  /*4550*/  LDL.LU R15, [R1+0x1dc] ;  /* 0x0001dc00010f7983 */ /* 0x000ee20000300800 */
[----:B--2--5:R-:W-:Y:S01]  /*4560*/  HADD2.F32 R9, -RZ, R8.H0_H0 ;  /* 0x20000008ff097230 */ /* 0x024fe20000004100 */
        /* <DEDUP_REMOVED lines=8> */
.L_x_44:
[----:B------:R-:W-:Y:S05]  /*45f0*/  BSYNC B1 ;  /* 0x0000000000017941 */ /* 0x000fea0003800000 */
.L_x_43:
        /* <DEDUP_REMOVED lines=10> */
.L_x_46:
[----:B------:R-:W-:Y:S05]  /*46a0*/  BSYNC B1 ;  /* 0x0000000000017941 */ /* 0x000fea0003800000 */
.L_x_45:
        /* <DEDUP_REMOVED lines=10> */
.L_x_48:
[----:B------:R-:W-:Y:S05]  /*4750*/  BSYNC B1 ;  /* 0x0000000000017941 */ /* 0x000fea0003800000 */
.L_x_47:
        /* <DEDUP_REMOVED lines=10> */
.L_x_50:
[----:B------:R-:W-:Y:S05]  /*4800*/  BSYNC B1 ;  /* 0x0000000000017941 */ /* 0x000fea0003800000 */
.L_x_49:
        /* <DEDUP_REMOVED lines=10> */
.L_x_52:
[----:B------:R-:W-:Y:S05]  /*48b0*/  BSYNC B1 ;  /* 0x0000000000017941 */ /* 0x000fea0003800000 */
.L_x_51:
        /* <DEDUP_REMOVED lines=10> */
.L_x_54:
[----:B------:R-:W-:Y:S05]  /*4960*/  BSYNC B1 ;  /* 0x0000000000017941 */ /* 0x000fea0003800000 */
.L_x_53:
        /* <DEDUP_REMOVED lines=10> */
.L_x_56:
[----:B------:R-:W-:Y:S05]  /*4a10*/  BSYNC B1 ;  /* 0x0000000000017941 */ /* 0x000fea0003800000 */
.L_x_55:
[----:B------:R-:W4:Y:S01]  /*4a20*/  LDL.LU R20, [R1+0x1f8] ;  /* 0x0001f80001147983 */ /* 0x000f220000300800 */
[----:B--2--5:R-:W-:Y:S01]  /*4a30*/  HADD2.F32 R9, -RZ, R8.H0_H0 ;  /* 0x20000008ff097230 */ /* 0x024fe20000004100 */
[----:B------:R-:W-:Y:S01]  /*4a40*/  ISETP.GT.AND P2, PT, R0, 0x19, P5 ;  /* 0x000000190000780c */ /* 0x000fe20002f44270 */
[----:B------:R-:W-:Y:S01]  /*4a50*/  BSSY B1, `(.L_x_57) ;  /* 0x0000008000017945 */ /* 0x000fe20003800000 */
[----:B------:R-:W-:Y:S02]  /*4a60*/  PRMT R15, R8, 0x7610, R15 ;  /* 0x00007610080f7816 */ /* 0x000fe4000000000f */
[----:B------:R-:W-:-:S04]  /*4a70*/  FMUL R9, R9, R16 ;  /* 0x0000001009097220 */ /* 0x000fc80000400000 */
[----:B----4-:R-:W-:-:S05]  /*4a80*/  FFMA R9, R20, R2, R9 ;  /* 0x0000000214097223 */ /* 0x010fca0000000009 */
[----:B------:R-:W-:-:S05]  /*4a90*/  F2FP.F16.F32.PACK_AB R9, RZ, R9 ;  /* 0x00000009ff09723e */ /* 0x000fca00000000ff */
[----:B------:R2:W-:Y:S01]  /*4aa0*/  @P1 STG.E.U16 desc[UR46][R10.64+0x30], R9 ;  /* 0x000030090a001986 */ /* 0x0005e2000c10152e */
[----:B------:R-:W-:Y:S05]  /*4ab0*/  @!P2 BRA `(.L_x_58) ;  /* 0x000000000004a947 */ /* 0x000fea0003800000 */
[----:B------:R4:W5:Y:S02]  /*4ac0*/  LDG.E.LTC128B.U16 R15, desc[UR46][R234.64+0x32] ;  /* 0x0000322eea0f7981 */ /* 0x000964000c1e1520 */
.L_x_58:
[----:B------:R-:W-:Y:S05]  /*4ad0*/  BSYNC B1 ;  /* 0x0000000000017941 */ /* 0x000fea0003800000 */
.L_x_57:
[----:B--2---:R-:W2:Y:S01]  /*4ae0*/  LDL.LU R9, [R1+0x1fc] ;  /* 0x0001fc0001097983 */ /* 0x004ea20000300800 */
[----:B-----5:R-:W-:-:S05]  /*4af0*/  HADD2.F32 R8, -RZ, R15.H0_H0 ;  /* 0x2000000fff087230 */ /* 0x020fca0000004100 */
[----:B------:R-:W-:-:S04]  /*4b00*/  FMUL R8, R8, R16 ;  /* 0x0000001008087220 */ /* 0x000fc80000400000 */
[----:B--2---:R-:W-:Y:S01]  /*4b10*/  FFMA R8, R9, R2, R8 ;  /* 0x0000000209087223 */ /* 0x004fe20000000008 */
[----:B------:R-:W-:-:S04]  /*4b20*/  @P2 IMAD.MOV.U32 R9, RZ, RZ, R11 ;  /* 0x000000ffff092224 */ /* 0x000fc800078e000b */
[----:B------:R-:W-:-:S04]  /*4b30*/  F2FP.F16.F32.PACK_AB R8, RZ, R8 ;  /* 0x00000008ff08723e */ /* 0x000fc800000000ff */
[----:B------:R-:W-:Y:S01]  /*4b40*/  PRMT R20, R8, 0x7610, R20 ;  /* 0x0000761008147816 */ /* 0x000fe20000000014 */
[----:B------:R-:W-:-:S05]  /*4b50*/  @P2 IMAD.MOV.U32 R8, RZ, RZ, R10 ;  /* 0x000000ffff082224 */ /* 0x000fca00078e000a */
[----:B------:R2:W-:Y:S04]  /*4b60*/  @P2 STG.E.U16 desc[UR46][R8.64+0x32], R20 ;  /* 0x0000321408002986 */ /* 0x0005e8000c10152e */
[----:B--2---:R-:W2:Y:S01]  /*4b70*/  LDL.64 R20, [R1+0x200] ;  /* 0x0002000001147983 */ /* 0x004ea20000100a00 */
[----:B------:R-:W-:Y:S02]  /*4b80*/  IADD3 R232, P1, R14, 0x80, RZ ;  /* 0x000000800ee87810 */ /* 0x000fe40007f3e0ff */
[----:B------:R-:W-:-:S03]  /*4b90*/  ISETP.GT.AND P4, PT, R3, 0x80, PT ;  /* 0x000000800300780c */ /* 0x000fc60003f84270 */
[----:B------:R-:W-:Y:S01]  /*4ba0*/  IMAD.X R8, RZ, RZ, UR7, P1 ;  /* 0x00000007ff087e24 */ /* 0x000fe200088e06ff */
[----:B------:R-:W-:-:S03]  /*4bb0*/  ISETP.GT.AND P2, PT, R0, RZ, P4 ;  /* 0x000000ff0000720c */ /* 0x000fc60002744270 */
[----:B------:R-:W-:-:S04]  /*4bc0*/  IMAD R8, R8, R6, RZ ;  /* 0x0000000608087224 */ /* 0x000fc800078e02ff */
[C---:B------:R-:W-:Y:S02]  /*4bd0*/  IMAD R233, R232.reuse, R7, R8 ;  /* 0x00000007e8e97224 */ /* 0x040fe400078e0208 */
[----:B--2---:R-:W-:-:S04]  /*4be0*/  IMAD.WIDE.U32 R8, R232, R6, R20 ;  /* 0x00000006e8087225 */ /* 0x004fc800078e0014 */
[----:B------:R-:W-:Y:S01]  /*4bf0*/  IMAD.IADD R9, R9, 0x1, R233 ;  /* 0x0000000109097824 */ /* 0x000fe200078e02e9 */
[----:B------:R-:W-:-:S04]  /*4c00*/  LEA R20, P1, R8, R12, 0x1 ;  /* 0x0000000c08147211 */ /* 0x000fc800078208ff */
[----:B------:R-:W-:-:S05]  /*4c10*/  LEA.HI.X R21, R8, R13, R9, 0x1, P1 ;  /* 0x0000000d08157211 */ /* 0x000fca00008f0c09 */
[----:B------:R2:W3:Y:S04]  /*4c20*/  @P2 LDG.E.LTC128B.U16 R15, desc[UR46][R20.64] ;  /* 0x0000002e140f2981 */ /* 0x0004e8000c1e1520 */
[----:B------:R-:W4:Y:S01]  /*4c30*/  LDL.LU R21, [R1+0x180] ;  /* 0x0001800001157983 */ /* 0x000f220000300800 */
[----:B------:R-:W-:Y:S01]  /*4c40*/  IMAD.WIDE.U32 R8, R232, R6, R18 ;  /* 0x00000006e8087225 */ /* 0x000fe200078e0012 */
[----:B------:R-:W-:Y:S03]  /*4c50*/  BSSY B1, `(.L_x_59) ;  /* 0x0000017000017945 */ /* 0x000fe60003800000 */
[----:B------:R-:W-:Y:S02]  /*4c60*/  IMAD.IADD R9, R233, 0x1, R9 ;  /* 0x00000001e9097824 */ /* 0x000fe400078e0209 */
[----:B--2---:R-:W-:-:S02]  /*4c70*/  IMAD.U32 R20, RZ, RZ, UR9 ;  /* 0x00000009ff147e24 */ /* 0x004fc4000f8e00ff */
[----:B------:R-:W-:-:S04]  /*4c80*/  IMAD.WIDE.U32 R8, R22, UR40, R8 ;  /* 0x0000002816087c25 */ /* 0x000fc8000f8e0008 */
[----:B------:R-:W-:Y:S01]  /*4c90*/  IMAD.IADD R9, R17, 0x1, R9 ;  /* 0x0000000111097824 */ /* 0x000fe200078e0209 */
[----:B------:R-:W-:-:S04]  /*4ca0*/  LEA R22, P1, R8, R12, 0x1 ;  /* 0x0000000c08167211 */ /* 0x000fc800078208ff */
[----:B------:R-:W-:Y:S02]  /*4cb0*/  LEA.HI.X R23, R8, R13, R9, 0x1, P1 ;  /* 0x0000000d08177211 */ /* 0x000fe400008f0c09 */
[----:B------:R-:W-:Y:S01]  /*4cc0*/  ISETP.GT.AND P1, PT, R0, 0x1, P4 ;  /* 0x000000010000780c */ /* 0x000fe20002724270 */
[----:B---3--:R-:W-:-:S05]  /*4cd0*/  HADD2.F32 R8, -RZ, R15.H0_H0 ;  /* 0x2000000fff087230 */ /* 0x008fca0000004100 */
[----:B------:R-:W-:-:S04]  /*4ce0*/  FMUL R8, R8, R16 ;  /* 0x0000001008087220 */ /* 0x000fc80000400000 */
[----:B----4-:R-:W-:Y:S01]  /*4cf0*/  FFMA R9, R21, R2, R8 ;  /* 0x0000000215097223 */ /* 0x010fe20000000008 */
[----:B------:R-:W-:Y:S02]  /*4d00*/  IMAD.U32 R8, RZ, RZ, UR8 ;  /* 0x00000008ff087e24 */ /* 0x000fe4000f8e00ff */
[----:B------:R-:W-:Y:S02]  /*4d10*/  IMAD.U32 R21, RZ, RZ, UR8 ;  /* 0x00000008ff157e24 */ /* 0x000fe4000f8e00ff */
[----:B------:R-:W-:Y:S01]  /*4d20*/  IMAD.SHL.U32 R8, R8, 0x100, RZ ;  /* 0x0000010008087824 */ /* 0x000fe200078e00ff */
[----:B------:R-:W-:Y:S02]  /*4d30*/  F2FP.F16.F32.PACK_AB R9, RZ, R9 ;  /* 0x00000009ff09723e */ /* 0x000fe400000000ff */
[----:B------:R-:W-:Y:S02]  /*4d40*/  SHF.L.U64.HI R21, R21, 0x8, R20 ;  /* 0x0000000815157819 */ /* 0x000fe40000010214 */
[----:B------:R-:W-:-:S02]  /*4d50*/  IADD3 R8, P3, R8, R4, RZ ;  /* 0x0000000408087210 */ /* 0x000fc40007f7e0ff */
[----:B------:R-:W-:Y:S01]  /*4d60*/  PRMT R20, R9, 0x7610, R20 ;  /* 0x0000761009147816 */ /* 0x000fe20000000014 */
[----:B------:R2:W-:Y:S02]  /*4d70*/  STL [R1+0x1d4], R21 ;  /* 0x0001d41501007387 */ /* 0x0005e40000100800 */
[----:B------:R-:W-:-:S05]  /*4d80*/  IMAD.X R9, R21, 0x1, R5, P3 ;  /* 0x0000000115097824 */ /* 0x000fca00018e0605 */
[----:B------:R2:W-:Y:S01]  /*4d90*/  @P2 STG.E.U16 desc[UR46][R8.64], R20 ;  /* 0x0000001408002986 */ /* 0x0005e2000c10152e */
[----:B------:R-:W-:Y:S05]  /*4da0*/  @!P1 BRA `(.L_x_60) ;  /* 0x0000000000049947 */ /* 0x000fea0003800000 */
[----:B------:R3:W5:Y:S02]  /*4db0*/  LDG.E.LTC128B.U16 R15, desc[UR46][R22.64+0x2] ;  /* 0x0000022e160f7981 */ /* 0x000764000c1e1520 */
.L_x_60:
[----:B------:R-:W-:Y:S05]  /*4dc0*/  BSYNC B1 ;  /* 0x0000000000017941 */ /* 0x000fea0003800000 */
.L_x_59:
[----:B--2---:R-:W2:Y:S01]  /*4dd0*/  LDL.LU R21, [R1+0x184] ;  /* 0x0001840001157983 */ /* 0x004ea20000300800 */
[----:B-----5:R-:W-:-:S03]  /*4de0*/  HADD2.F32 R20, -RZ, R15.H0_H0 ;  /* 0x2000000fff147230 */ /* 0x020fc60000004100 */
[----:B------:R4:W-:Y:S02]  /*4df0*/  STL.64 [R1+0x230], R18 ;  /* 0x0002301201007387 */ /* 0x0009e40000100a00 */
[----:B------:R-:W-:Y:S02]  /*4e00*/  FMUL R20, R20, R16 ;  /* 0x0000001014147220 */ /* 0x000fe40000400000 */
[----:B----4-:R-:W4:Y:S04]  /*4e10*/  LDL.64 R18, [R1+0x200] ;  /* 0x0002000001127983 */ /* 0x010f280000100a00 */
[----:B------:R-:W-:Y:S04]  /*4e20*/  STL.64 [R1+0x228], R10 ;  /* 0x0002280a01007387 */ /* 0x000fe80000100a00 */
[----:B------:R-:W-:Y:S01]  /*4e30*/  STL [R1+0x220], R4 ;  /* 0x0002200401007387 */ /* 0x000fe20000100800 */
[----:B--2---:R-:W-:-:S05]  /*4e40*/  FFMA R21, R21, R2, R20 ;  /* 0x0000000215157223 */ /* 0x004fca0000000014 */
[----:B------:R2:W-:Y:S04]  /*4e50*/  STL [R1+0x180], R21 ;  /* 0x0001801501007387 */ /* 0x0005e80000100800 */
[----:B--2---:R-:W2:Y:S02]  /*4e60*/  LDL.64 R20, [R1+0x1c0] ;  /* 0x0001c00001147983 */ /* 0x004ea40000100a00 */
[----:B--2---:R-:W-:Y:S02]  /*4e70*/  IMAD.WIDE.U32 R20, R232, R6, R20 ;  /* 0x00000006e8147225 */ /* 0x004fe400078e0014 */
[----:B------:R-:W2:Y:S01]  /*4e80*/  LDL.LU R232, [R1+0x180] ;  /* 0x0001800001e87983 */ /* 0x000ea20000300800 */
[----:B------:R-:W-:Y:S02]  /*4e90*/  ISETP.GT.AND P3, PT, R3, 0x88, PT ;  /* 0x000000880300780c */ /* 0x000fe40003f64270 */
[----:B--2---:R-:W-:-:S04]  /*4ea0*/  F2FP.F16.F32.PACK_AB R10, RZ, R232 ;  /* 0x000000e8ff0a723e */ /* 0x004fc800000000ff */
[----:B------:R-:W-:Y:S01]  /*4eb0*/  PRMT R11, R10, 0x7610, R11 ;  /* 0x000076100a0b7816 */ /* 0x000fe2000000000b */
[----:B------:R-:W-:Y:S02]  /*4ec0*/  IMAD.IADD R10, R233, 0x1, R21 ;  /* 0x00000001e90a7824 */ /* 0x000fe400078e0215 */
[----:B------:R-:W2:Y:S01]  /*4ed0*/  LDL.64 R232, [R1+0x210] ;  /* 0x0002100001e87983 */ /* 0x000ea20000100a00 */
[----:B------:R-:W-:Y:S02]  /*4ee0*/  PRMT R4, R11, 0x7610, R4 ;  /* 0x000076100b047816 */ /* 0x000fe40000000004 */
[----:B------:R-:W-:Y:S01]  /*4ef0*/  ISETP.GT.AND P2, PT, R0, RZ, P3 ;  /* 0x000000ff0000720c */ /* 0x000fe20001f44270 */
[----:B------:R0:W-:Y:S01]  /*4f00*/  STL [R1+0x1cc], R10 ;  /* 0x0001cc0a01007387 */ /* 0x0001e20000100800 */
[----:B--2---:R-:W-:-:S05]  /*4f10*/  IADD3 R232, P6, R232, R20, RZ ;  /* 0x00000014e8e87210 */ /* 0x004fca0007fde0ff */
[----:B----4-:R-:W-:Y:S01]  /*4f20*/  IMAD.X R233, R10, 0x1, R19, P6 ;  /* 0x000000010ae97824 */ /* 0x010fe200030e0613 */
[C---:B0-----:R-:W-:Y:S01]  /*4f30*/  LEA R10, P6, R232.reuse, R12, 0x1 ;  /* 0x0000000ce80a7211 */ /* 0x041fe200078c08ff */
[----:B------:R0:W5:Y:S03]  /*4f40*/  LDL.LU.64 R18, [R1+0x230] ;  /* 0x0002300001127983 */ /* 0x0001660000300a00 */
[----:B------:R-:W-:Y:S01]  /*4f50*/  LEA.HI.X R11, R232, R13, R233, 0x1, P6 ;  /* 0x0000000de80b7211 */ /* 0x000fe200030f0ce9 */
[----:B------:R-:W-:Y:S02]  /*4f60*/  IMAD.MOV.U32 R232, RZ, RZ, R8 ;  /* 0x000000ffffe87224 */ /* 0x000fe400078e0008 */
[----:B------:R-:W-:Y:S02]  /*4f70*/  IMAD.MOV.U32 R233, RZ, RZ, R9 ;  /* 0x000000ffffe97224 */ /* 0x000fe400078e0009 */
[----:B------:R2:W-:Y:S04]  /*4f80*/  STL.64 [R1+0x180], R10 ;  /* 0x0001800a01007387 */ /* 0x0005e80000100a00 */
[----:B------:R4:W-:Y:S04]  /*4f90*/  @P1 STG.E.U16 desc[UR46][R232.64+0x2], R4 ;  /* 0x00000204e8001986 */ /* 0x0009e8000c10152e */
[----:B--2---:R0:W5:Y:S04]  /*4fa0*/  LDL.LU.64 R10, [R1+0x228] ;  /* 0x00022800010a7983 */ /* 0x0041680000300a00 */
[----:B----4-:R0:W5:Y:S01]  /*4fb0*/  LDL.LU R4, [R1+0x220] ;  /* 0x0002200001047983 */ /* 0x0101620000300800 */
[----:B------:R-:W-:Y:S04]  /*4fc0*/  BSSY B1, `(.L_x_61) ;  /* 0x0000006000017945 */ /* 0x000fe80003800000 */
[----:B------:R-:W-:Y:S05]  /*4fd0*/  @!P2 BRA `(.L_x_62) ;  /* 0x000000000010a947 */ /* 0x000fea0003800000 */
[----:B------:R2:W-:Y:S04]  /*4fe0*/  STL.64 [R1+0x220], R2 ;  /* 0x0002200201007387 */ /* 0x0005e80000100a00 */
[----:B--2---:R-:W2:Y:S04]  /*4ff0*/  LDL.LU.64 R2, [R1+0x180] ;  /* 0x0001800001027983 */ /* 0x004ea80000300a00 */
[----:B--2---:R2:W5:Y:S04]  /*5000*/  LDG.E.LTC128B.U16 R15, desc[UR46][R2.64] ;  /* 0x0000002e020f7981 */ /* 0x004568000c1e1520 */
[----:B------:R2:W5:Y:S02]  /*5010*/  LDL.LU.64 R2, [R1+0x220] ;  /* 0x0002200001027983 */ /* 0x0005640000300a00 */
.L_x_62:
[----:B------:R-:W-:Y:S05]  /*5020*/  BSYNC B1 ;  /* 0x0000000000017941 */ /* 0x000fea0003800000 */
.L_x_61:
[----:B------:R4:W-:Y:S04]  /*5030*/  STL.64 [R1+0x228], R6 ;  /* 0x0002280601007387 */ /* 0x0009e80000100a00 */
[----:B----4-:R-:W4:Y:S01]  /*5040*/  LDL.LU R6, [R1+0x188] ;  /* 0x0001880001067983 */ /* 0x010f220000300800 */
[----:B-----5:R-:W-:Y:S02]  /*5050*/  HADD2.F32 R21, -RZ, R15.H0_H0 ;  /* 0x2000000fff157230 */ /* 0x020fe40000004100 */
[----:B------:R-:W-:Y:S01]  /*5060*/  IMAD.U32 R7, RZ, RZ, UR8 ;  /* 0x00000008ff077e24 */ /* 0x000fe2000f8e00ff */
[----:B------:R0:W-:Y:S02]  /*5070*/  STL.64 [R1+0x220], R4 ;  /* 0x0002200401007387 */ /* 0x0001e40000100a00 */
[----:B------:R-:W-:Y:S01]  /*5080*/  FMUL R21, R21, R16 ;  /* 0x0000001015157220 */ /* 0x000fe20000400000 */
[----:B------:R-:W-:Y:S01]  /*5090*/  IMAD.SHL.U32 R7, R7, 0x10, RZ ;  /* 0x0000001007077824 */ /* 0x000fe200078e00ff */
[----:B0-----:R-:W3:Y:S04]  /*50a0*/  LDL.LU R4, [R1+0x1cc] ;  /* 0x0001cc0001047983 */ /* 0x001ee80000300800 */
[----:B------:R-:W2:Y:S01]  /*50b0*/  LDL R5, [R1+0x208] ;  /* 0x0002080001057983 */ /* 0x000ea20000100800 */
[----:B----4-:R-:W-:Y:S01]  /*50c0*/  FFMA R21, R6, R2, R21 ;  /* 0x0000000206157223 */ /* 0x010fe20000000015 */
[----:B------:R-:W-:-:S02]  /*50d0*/  IADD3 R6, P1, R8, R7, RZ ;  /* 0x0000000708067210 */ /* 0x000fc40007f3e0ff */
[----:B------:R-:W4:Y:S02]  /*50e0*/  LDL R7, [R1+0x1c8] ;  /* 0x0001c80001077983 */ /* 0x000f240000100800 */
[----:B------:R-:W-:Y:S01]  /*50f0*/  F2FP.F16.F32.PACK_AB R21, RZ, R21 ;  /* 0x00000015ff15723e */ /* 0x000fe200000000ff */
[----:B----4-:R-:W-:Y:S01]  /*5100*/  IMAD.X R7, R9, 0x1, R7, P1 ;  /* 0x0000000109077824 */ /* 0x010fe200008e0607 */
[----:B------:R-:W-:-:S04]  /*5110*/  IADD3 R20, P1, R18, R20, RZ ;  /* 0x0000001412147210 */ /* 0x000fc80007f3e0ff */
[----:B------:R3:W-:Y:S02]  /*5120*/  @P2 STG.E.U16 desc[UR46][R6.64], R21 ;  /* 0x0000001506002986 */ /* 0x0007e4000c10152e */
[----:B---3--:R-:W-:Y:S02]  /*5130*/  IMAD.X R21, R19, 0x1, R4, P1 ;  /* 0x0000000113157824 */ /* 0x008fe400008e0604 */
[----:B------:R0:W5:Y:S01]  /*5140*/  LDL.LU.64 R6, [R1+0x228] ;  /* 0x0002280001067983 */ /* 0x0001620000300a00 */
[----:B--2---:R-:W-:-:S04]  /*5150*/  IMAD.WIDE.U32 R4, R5, UR40, R20 ;  /* 0x0000002805047c25 */ /* 0x004fc8000f8e0014 */
[----:B------:R-:W-:Y:S01]  /*5160*/  IMAD.IADD R21, R17, 0x1, R5 ;  /* 0x0000000111157824 */ /* 0x000fe200078e0205 */
[----:B------:R-:W-:-:S04]  /*5170*/  LEA R20, P1, R4, R12, 0x1 ;  /* 0x0000000c04147211 */ /* 0x000fc800078208ff */
[----:B------:R-:W-:Y:S02]  /*5180*/  LEA.HI.X R21, R4, R13, R21, 0x1, P1 ;  /* 0x0000000d04157211 */ /* 0x000fe400008f0c15 */
[----:B------:R0:W5:Y:S01]  /*5190*/  LDL.LU.64 R4, [R1+0x220] ;  /* 0x0002200001047983 */ /* 0x0001620000300a00 */
[----:B------:R-:W-:Y:S01]  /*51a0*/  ISETP.GT.AND P6, PT, R0, 0x1, P3 ;  /* 0x000000010000780c */ /* 0x000fe20001fc4270 */
[----:B------:R-:W-:-:S12]  /*51b0*/  BSSY B1, `(.L_x_63) ;  /* 0x0000003000017945 */ /* 0x000fd80003800000 */
[----:B0-----:R-:W-:Y:S05]  /*51c0*/  @!P6 BRA `(.L_x_64) ;  /* 0x000000000004e947 */ /* 0x001fea0003800000 */
[----:B------:R0:W5:Y:S02]  /*51d0*/  LDG.E.LTC128B.U16 R15, desc[UR46][R20.64+0x2] ;  /* 0x0000022e140f7981 */ /* 0x000164000c1e1520 */
.L_x_64:
[----:B------:R-:W-:Y:S05]  /*51e0*/  BSYNC B1 ;  /* 0x0000000000017941 */ /* 0x000fea0003800000 */
.L_x_63:
[----:B------:R-:W-:Y:S04]  /*51f0*/  STL [R1+0x238], R11 ;  /* 0x0002380b01007387 */ /* 0x000fe80000100800 */
[----:B------:R-:W-:Y:S04]  /*5200*/  STL [R1+0x234], R10 ;  /* 0x0002340a01007387 */ /* 0x000fe80000100800 */
[----:B-----5:R2:W-:Y:S04]  /*5210*/  STL [R1+0x230], R7 ;  /* 0x0002300701007387 */ /* 0x0205e80000100800 */
[----:B--2---:R-:W2:Y:S04]  /*5220*/  LDL.LU R7, [R1+0x18c] ;  /* 0x00018c0001077983 */ /* 0x004ea80000300800 */
[----:B------:R-:W-:Y:S04]  /*5230*/  STL [R1+0x22c], R6 ;  /* 0x00022c0601007387 */ /* 0x000fe80000100800 */
[----:B------:R3:W-:Y:S04]  /*5240*/  STL [R1+0x228], R5 ;  /* 0x0002280501007387 */ /* 0x0007e80000100800 */
[----:B---3--:R-:W3:Y:S01]  /*5250*/  LDL R5, [R1+0x1c8] ;  /* 0x0001c80001057983 */ /* 0x008ee20000100800 */
[----:B------:R-:W-:-:S02]  /*5260*/  HADD2.F32 R11, -RZ, R15.H0_H0 ;  /* 0x2000000fff0b7230 */ /* 0x000fc40000004100 */
[----:B------:R-:W-:Y:S01]  /*5270*/  IMAD.U32 R10, RZ, RZ, UR8 ;  /* 0x00000008ff0a7e24 */ /* 0x000fe2000f8e00ff */
[----:B------:R4:W-:Y:S02]  /*5280*/  STL [R1+0x224], R4 ;  /* 0x0002240401007387 */ /* 0x0009e40000100800 */
[----:B------:R-:W-:Y:S01]  /*5290*/  FMUL R11, R11, R16 ;  /* 0x000000100b0b7220 */ /* 0x000fe20000400000 */
[----:B------:R-:W-:Y:S01]  /*52a0*/  IMAD.SHL.U32 R10, R10, 0x10, RZ ;  /* 0x000000100a0a7824 */ /* 0x000fe200078e00ff */
[----:B------:R1:W-:Y:S04]  /*52b0*/  STL [R1+0x220], R3 ;  /* 0x0002200301007387 */ /* 0x0003e80000100800 */
[----:B------:R-:W-:Y:S01]  /*52c0*/  IADD3 R8, P2, R10, R8, RZ ;  /* 0x000000080a087210 */ /* 0x000fe20007f5e0ff */
[----:B--2---:R-:W-:-:S02]  /*52d0*/  FFMA R7, R7, R2, R11 ;  /* 0x0000000207077223 */ /* 0x004fc4000000000b */
[----:B------:R2:W5:Y:S03]  /*52e0*/  LDL.LU R11, [R1+0x238] ;  /* 0x00023800010b7983 */ /* 0x0005660000300800 */
[----:B------:R-:W-:Y:S01]  /*52f0*/  F2FP.F16.F32.PACK_AB R6, RZ, R7 ;  /* 0x00000007ff06723e */ /* 0x000fe200000000ff */
[----:B------:R2:W5:Y:S03]  /*5300*/  LDL.LU R10, [R1+0x234] ;  /* 0x00023400010a7983 */ /* 0x0005660000300800 */
[----:B----4-:R-:W-:Y:S01]  /*5310*/  PRMT R4, R6, 0x7610, R4 ;  /* 0x0000761006047816 */ /* 0x010fe20000000004 */
[----:B------:R2:W5:Y:S03]  /*5320*/  LDL.LU R7, [R1+0x230] ;  /* 0x0002300001077983 */ /* 0x0005660000300800 */
[----:B-1----:R-:W-:Y:S01]  /*5330*/  PRMT R3, R4, 0x7610, R3 ;  /* 0x0000761004037816 */ /* 0x002fe20000000003 */
[----:B------:R2:W5:Y:S01]  /*5340*/  LDL.LU R6, [R1+0x22c] ;  /* 0x00022c0001067983 */ /* 0x0005620000300800 */
[----:B------:R-:W-:Y:S01]  /*5350*/  ISETP.GT.AND P1, PT, R0, 0x8, P4 ;  /* 0x000000080000780c */ /* 0x000fe20002724270 */
[----:B---3--:R-:W-:-:S02]  /*5360*/  IMAD.X R9, R5, 0x1, R9, P2 ;  /* 0x0000000105097824 */ /* 0x008fc400010e0609 */
[----:B------:R2:W5:Y:S04]  /*5370*/  LDL.LU R5, [R1+0x228] ;  /* 0x0002280001057983 */ /* 0x0005680000300800 */
[----:B------:R2:W5:Y:S04]  /*5380*/  LDL.LU R4, [R1+0x224] ;  /* 0x0002240001047983 */ /* 0x0005680000300800 */
[----:B------:R1:W-:Y:S04]  /*5390*/  @P6 STG.E.U16 desc[UR46][R8.64+0x2], R3 ;  /* 0x0000020308006986 */ /* 0x0003e8000c10152e */
[----:B-1----:R2:W5:Y:S01]  /*53a0*/  LDL.LU R3, [R1+0x220] ;  /* 0x0002200001037983 */ /* 0x0025620000300800 */
[----:B------:R-:W-:Y:S01]  /*53b0*/  BSSY B1, `(.L_x_65) ;  /* 0x0000004000017945 */ /* 0x000fe20003800000 */
[----:B------:R-:W-:-:S03]  /*53c0*/  PRMT R8, R15, 0x7610, R8 ;  /* 0x000076100f087816 */ /* 0x000fc60000000008 */
[----:B------:R-:W-:Y:S05]  /*53d0*/  @!P1 BRA `(.L_x_66) ;  /* 0x0000000000049947 */ /* 0x000fea0003800000 */
[----:B------:R1:W5:Y:S02]  /*53e0*/  LDG.E.LTC128B.U16 R8, desc[UR46][R22.64+0x10] ;  /* 0x0000102e16087981 */ /* 0x000364000c1e1520 */
.L_x_66:
[----:B------:R-:W-:Y:S05]  /*53f0*/  BSYNC B1 ;  /* 0x0000000000017941 */ /* 0x000fea0003800000 */
.L_x_65:
        /* <DEDUP_REMOVED lines=10> */
.L_x_68:
[----:B------:R-:W-:Y:S05]  /*54a0*/  BSYNC B1 ;  /* 0x0000000000017941 */ /* 0x000fea0003800000 */
.L_x_67:
[----:B------:R0:W-:Y:S04]  /*54b0*/  STL [R1+0x220], R3 ;  /* 0x0002200301007387 */ /* 0x0001e80000100800 */
[----:B0-----:R-:W2:Y:S01]  /*54c0*/  LDL.LU R3, [R1+0x194] ;  /* 0x0001940001037983 */ /* 0x001ea20000300800 */
[----:B---3-5:R-:W-:-:S05]  /*54d0*/  HADD2.F32 R9, -RZ, R8.H0_H0 ;  /* 0x20000008ff097230 */ /* 0x028fca0000004100 */
[----:B------:R-:W-:Y:S01]  /*54e0*/  FMUL R9, R9, R16 ;  /* 0x0000001009097220 */ /* 0x000fe20000400000 */
[----:B------:R-:W-:-:S03]  /*54f0*/  ISETP.GT.AND P1, PT, R0, 0x8, P3 ;  /* 0x000000080000780c */ /* 0x000fc60001f24270 */
[----:B--2---:R-:W-:Y:S02]  /*5500*/  FFMA R9, R3, R2, R9 ;  /* 0x0000000203097223 */ /* 0x004fe40000000009 */
[----:B------:R0:W5:Y:S01]  /*5510*/  LDL.LU R3, [R1+0x220] ;  /* 0x0002200001037983 */ /* 0x0001620000300800 */
[----:B------:R-:W-:Y:S01]  /*5520*/  BSSY B1, `(.L_x_69) ;  /* 0x0000006000017945 */ /* 0x000fe20003800000 */
[----:B------:R-:W-:Y:S02]  /*5530*/  PRMT R15, R8, 0x7610, R15 ;  /* 0x00007610080f7816 */ /* 0x000fe4000000000f */
[----:B------:R-:W-:-:S05]  /*5540*/  F2FP.F16.F32.PACK_AB R9, RZ, R9 ;  /* 0x00000009ff09723e */ /* 0x000fca00000000ff */
[----:B------:R0:W-:Y:S01]  /*5550*/  @P2 STG.E.U16 desc[UR46][R232.64+0x12], R9 ;  /* 0x00001209e8002986 */ /* 0x0001e2000c10152e */
[----:B------:R-:W-:Y:S05]  /*5560*/  @!P1 BRA `(.L_x_70) ;  /* 0x0000000000049947 */ /* 0x000fea0003800000 */
[----:B------:R2:W5:Y:S02]  /*5570*/  LDG.E.LTC128B.U16 R15, desc[UR46][R20.64+0x10] ;  /* 0x0000102e140f7981 */ /* 0x000564000c1e1520 */
.L_x_70:
[----:B------:R-:W-:Y:S05]  /*5580*/  BSYNC B1 ;  /* 0x0000000000017941 */ /* 0x000fea0003800000 */
.L_x_69:
[----:B0-----:R-:W3:Y:S01]  /*5590*/  LDL.LU R9, [R1+0x198] ;  /* 0x0001980001097983 */ /* 0x001ee20000300800 */
[----:B-----5:R-:W-:-:S03]  /*55a0*/  HADD2.F32 R8, -RZ, R15.H0_H0 ;  /* 0x2000000fff087230 */ /* 0x020fc60000004100 */
[----:B------:R0:W-:Y:S02]  /*55b0*/  STL [R1+0x22c], R10 ;  /* 0x00022c0a01007387 */ /* 0x0001e40000100800 */
[----:B------:R-:W-:Y:S02]  /*55c0*/  FMUL R8, R8, R16 ;  /* 0x0000001008087220 */ /* 0x000fe40000400000 */
[----:B------:R1:W-:Y:S01]  /*55d0*/  STL [R1+0x228], R7 ;  /* 0x0002280701007387 */ /* 0x0003e20000100800 */
[----:B0-----:R-:W-:-:S04]  /*55e0*/  IMAD.U32 R10, RZ, RZ, UR8 ;  /* 0x00000008ff0a7e24 */ /* 0x001fc8000f8e00ff */
[----:B------:R-:W-:Y:S01]  /*55f0*/  IMAD.SHL.U32 R10, R10, 0x100, RZ ;  /* 0x000001000a0a7824 */ /* 0x000fe200078e00ff */
[----:B-1----:R-:W4:Y:S04]  /*5600*/  LDL.LU R7, [R1+0x1d4] ;  /* 0x0001d40001077983 */ /* 0x002f280000300800 */
[----:B------:R0:W-:Y:S04]  /*5610*/  STL [R1+0x224], R6 ;  /* 0x0002240601007387 */ /* 0x0001e80000100800 */
[----:B------:R1:W-:Y:S01]  /*5620*/  STL [R1+0x220], R3 ;  /* 0x0002200301007387 */ /* 0x0003e20000100800 */
[----:B---3--:R-:W-:Y:S01]  /*5630*/  FFMA R9, R9, R2, R8 ;  /* 0x0000000209097223 */ /* 0x008fe20000000008 */
[----:B------:R-:W-:-:S04]  /*5640*/  IMAD.U32 R8, RZ, RZ, UR8 ;  /* 0x00000008ff087e24 */ /* 0x000fc8000f8e00ff */
[----:B------:R-:W-:Y:S01]  /*5650*/  IMAD.SHL.U32 R8, R8, 0x10, RZ ;  /* 0x0000001008087824 */ /* 0x000fe200078e00ff */
[----:B------:R-:W-:-:S04]  /*5660*/  F2FP.F16.F32.PACK_AB R9, RZ, R9 ;  /* 0x00000009ff09723e */ /* 0x000fc800000000ff */
[----:B------:R-:W-:Y:S02]  /*5670*/  IADD3 R8, P2, P6, R8, R4, R10 ;  /* 0x0000000408087210 */ /* 0x000fe40007e5e00a */
[----:B------:R3:W5:Y:S01]  /*5680*/  LDL.LU R10, [R1+0x22c] ;  /* 0x00022c00010a7983 */ /* 0x0007620000300800 */
[----:B0-----:R-:W-:-:S03]  /*5690*/  PRMT R6, R9, 0x7610, R6 ;  /* 0x0000761009067816 */ /* 0x001fc60000000006 */
[----:B------:R-:W4:Y:S01]  /*56a0*/  LDL R9, [R1+0x1c8] ;  /* 0x0001c80001097983 */ /* 0x000f220000100800 */
[----:B-1----:R-:W-:Y:S02]  /*56b0*/  PRMT R3, R6, 0x7610, R3 ;  /* 0x0000761006037816 */ /* 0x002fe40000000003 */
[----:B----4-:R-:W-:Y:S02]  /*56c0*/  IADD3.X R9, R9, R5, R7, P2, P6 ;  /* 0x0000000509097210 */ /* 0x010fe400017ec407 */
[----:B------:R3:W5:Y:S01]  /*56d0*/  LDL.LU R7, [R1+0x228] ;  /* 0x0002280001077983 */ /* 0x0007620000300800 */
[----:B------:R-:W-:-:S03]  /*56e0*/  ISETP.GT.AND P2, PT, R0, 0x9, P3 ;  /* 0x000000090000780c */ /* 0x000fc60001f44270 */
[----:B------:R3:W5:Y:S04]  /*56f0*/  LDL.LU R6, [R1+0x224] ;  /* 0x0002240001067983 */ /* 0x0007680000300800 */
[----:B------:R0:W-:Y:S04]  /*5700*/  @P1 STG.E.U16 desc[UR46][R8.64+0x10], R3 ;  /* 0x0000100308001986 */ /* 0x0001e8000c10152e */
[----:B0-----:R3:W5:Y:S01]  /*5710*/  LDL.LU R3, [R1+0x220] ;  /* 0x0002200001037983 */ /* 0x0017620000300800 */
[----:B------:R-:W-:Y:S04]  /*5720*/  BSSY B1, `(.L_x_71) ;  /* 0x0000003000017945 */ /* 0x000fe80003800000 */
[----:B------:R-:W-:Y:S05]  /*5730*/  @!P2 BRA `(.L_x_72) ;  /* 0x000000000004a947 */ /* 0x000fea0003800000 */
[----:B------:R0:W5:Y:S02]  /*5740*/  LDG.E.LTC128B.U16 R15, desc[UR46][R20.64+0x12] ;  /* 0x0000122e140f7981 */ /* 0x000164000c1e1520 */
.L_x_72:
[----:B------:R-:W-:Y:S05]  /*5750*/  BSYNC B1 ;  /* 0x0000000000017941 */ /* 0x000fea0003800000 */
.L_x_71:
[----:B-----5:R-:W-:Y:S04]  /*5760*/  STL [R1+0x230], R7 ;  /* 0x0002300701007387 */ /* 0x020fe80000100800 */
[----:B------:R1:W-:Y:S04]  /*5770*/  STL [R1+0x22c], R6 ;  /* 0x00022c0601007387 */ /* 0x0003e80000100800 */
[----:B-1----:R-:W4:Y:S01]  /*5780*/  LDL.LU R6, [R1+0x19c] ;  /* 0x00019c0001067983 */ /* 0x002f220000300800 */
[----:B------:R-:W-:-:S03]  /*5790*/  HADD2.F32 R7, -RZ, R15.H0_H0 ;  /* 0x2000000fff077230 */ /* 0x000fc60000004100 */
[----:B------:R1:W-:Y:S02]  /*57a0*/  STL [R1+0x228], R5 ;  /* 0x0002280501007387 */ /* 0x0003e40000100800 */
[----:B------:R-:W-:Y:S02]  /*57b0*/  FMUL R7, R7, R16 ;  /* 0x0000001007077220 */ /* 0x000fe40000400000 */
[----:B------:R2:W-:Y:S04]  /*57c0*/  STL [R1+0x224], R4 ;  /* 0x0002240401007387 */ /* 0x0005e80000100800 */
[----:B------:R3:W-:Y:S01]  /*57d0*/  STL [R1+0x220], R3 ;  /* 0x0002200301007387 */ /* 0x0007e20000100800 */
[----:B----4-:R-:W-:-:S03]  /*57e0*/  FFMA R6, R6, R2, R7 ;  /* 0x0000000206067223 */ /* 0x010fc60000000007 */
[----:B------:R4:W5:Y:S02]  /*57f0*/  LDL.LU R7, [R1+0x230] ;  /* 0x0002300001077983 */ /* 0x0009640000300800 */
[----:B-1----:R-:W-:Y:S02]  /*5800*/  F2FP.F16.F32.PACK_AB R5, RZ, R6 ;  /* 0x00000006ff05723e */ /* 0x002fe400000000ff */
[----:B------:R4:W5:Y:S02]  /*5810*/  LDL.LU R6, [R1+0x22c] ;  /* 0x00022c0001067983 */ /* 0x0009640000300800 */
[----:B--2---:R-:W-:Y:S02]  /*5820*/  PRMT R4, R5, 0x7610, R4 ;  /* 0x0000761005047816 */ /* 0x004fe40000000004 */
[----:B------:R4:W5:Y:S01]  /*5830*/  LDL.LU R5, [R1+0x228] ;  /* 0x0002280001057983 */ /* 0x0009620000300800 */
[----:B------:R-:W-:Y:S02]  /*5840*/  ISETP.GT.AND P1, PT, R0, 0x10, P4 ;  /* 0x000000100000780c */ /* 0x000fe40002724270 */
[----:B---3--:R-:W-:-:S02]  /*5850*/  PRMT R3, R4, 0x7610, R3 ;  /* 0x0000761004037816 */ /* 0x008fc40000000003 */
[----:B------:R4:W5:Y:S04]  /*5860*/  LDL.LU R4, [R1+0x224] ;  /* 0x0002240001047983 */ /* 0x0009680000300800 */
[----:B------:R1:W-:Y:S04]  /*5870*/  @P2 STG.E.U16 desc[UR46][R8.64+0x12], R3 ;  /* 0x0000120308002986 */ /* 0x0003e8000c10152e */
[----:B-1----:R4:W5:Y:S01]  /*5880*/  LDL.LU R3, [R1+0x220] ;  /* 0x0002200001037983 */ /* 0x0029620000300800 */
[----:B------:R-:W-:Y:S04]  /*5890*/  BSSY B1, `(.L_x_73) ;  /* 0x0000003000017945 */ /* 0x000fe80003800000 */
[----:B------:R-:W-:Y:S05]  /*58a0*/  @!P1 BRA `(.L_x_74) ;  /* 0x0000000000049947 */ /* 0x000fea0003800000 */
[----:B------:R1:W5:Y:S02]  /*58b0*/  LDG.E.LTC128B.U16 R15, desc[UR46][R22.64+0x20] ;  /* 0x0000202e160f7981 */ /* 0x000364000c1e1520 */
.L_x_74:
[----:B------:R-:W-:Y:S05]  /*58c0*/  BSYNC B1 ;  /* 0x0000000000017941 */ /* 0x000fea0003800000 */
.L_x_73:
[----:B-----5:R-:W-:Y:S04]  /*58d0*/  STL [R1+0x230], R7 ;  /* 0x0002300701007387 */ /* 0x020fe80000100800 */
[----:B------:R2:W-:Y:S04]  /*58e0*/  STL [R1+0x22c], R6 ;  /* 0x00022c0601007387 */ /* 0x0005e80000100800 */
[----:B--2---:R-:W2:Y:S01]  /*58f0*/  LDL.LU R6, [R1+0x1a0] ;  /* 0x0001a00001067983 */ /* 0x004ea20000300800 */
[----:B------:R-:W-:-:S03]  /*5900*/  HADD2.F32 R7, -RZ, R15.H0_H0 ;  /* 0x2000000fff077230 */ /* 0x000fc60000004100 */
[----:B------:R3:W-:Y:S02]  /*5910*/  STL [R1+0x228], R5 ;  /* 0x0002280501007387 */ /* 0x0007e40000100800 */
[----:B------:R-:W-:Y:S02]  /*5920*/  FMUL R7, R7, R16 ;  /* 0x0000001007077220 */ /* 0x000fe40000400000 */
[----:B------:R0:W-:Y:S04]  /*5930*/  STL [R1+0x224], R4 ;  /* 0x0002240401007387 */ /* 0x0001e80000100800 */
[----:B------:R4:W-:Y:S01]  /*5940*/  STL [R1+0x220], R3 ;  /* 0x0002200301007387 */ /* 0x0009e20000100800 */
[----:B--2---:R-:W-:-:S03]  /*5950*/  FFMA R6, R6, R2, R7 ;  /* 0x0000000206067223 */ /* 0x004fc60000000007 */
[----:B------:R2:W5:Y:S02]  /*5960*/  LDL.LU R7, [R1+0x230] ;  /* 0x0002300001077983 */ /* 0x0005640000300800 */
[----:B---3--:R-:W-:Y:S02]  /*5970*/  F2FP.F16.F32.PACK_AB R5, RZ, R6 ;  /* 0x00000006ff05723e */ /* 0x008fe400000000ff */
[----:B------:R2:W5:Y:S02]  /*5980*/  LDL.LU R6, [R1+0x22c] ;  /* 0x00022c0001067983 */ /* 0x0005640000300800 */
[----:B0-----:R-:W-:Y:S02]  /*5990*/  PRMT R4, R5, 0x7610, R4 ;  /* 0x0000761005047816 */ /* 0x001fe40000000004 */
[----:B------:R2:W5:Y:S01]  /*59a0*/  LDL.LU R5, [R1+0x228] ;  /* 0x0002280001057983 */ /* 0x0005620000300800 */
[----:B------:R-:W-:Y:S02]  /*59b0*/  ISETP.GT.AND P2, PT, R0, 0x11, P4 ;  /* 0x000000110000780c */ /* 0x000fe40002744270 */
[----:B----4-:R-:W-:-:S02]  /*59c0*/  PRMT R3, R4, 0x7610, R3 ;  /* 0x0000761004037816 */ /* 0x010fc40000000003 */
[----:B------:R2:W5:Y:S04]  /*59d0*/  LDL.LU R4, [R1+0x224] ;  /* 0x0002240001047983 */ /* 0x0005680000300800 */
[----:B------:R0:W-:Y:S04]  /*59e0*/  @P1 STG.E.U16 desc[UR46][R232.64+0x20], R3 ;  /* 0x00002003e8001986 */ /* 0x0001e8000c10152e */
[----:B0-----:R2:W5:Y:S01]  /*59f0*/  LDL.LU R3, [R1+0x220] ;  /* 0x0002200001037983 */ /* 0x0015620000300800 */
[----:B------:R-:W-:Y:S04]  /*5a00*/  BSSY B1, `(.L_x_75) ;  /* 0x0000003000017945 */ /* 0x000fe80003800000 */
[----:B------:R-:W-:Y:S05]  /*5a10*/  @!P2 BRA `(.L_x_76) ;  /* 0x000000000004a947 */ /* 0x000fea0003800000 */
[----:B------:R0:W5:Y:S02]  /*5a20*/  LDG.E.LTC128B.U16 R15, desc[UR46][R22.64+0x22] ;  /* 0x0000222e160f7981 */ /* 0x000164000c1e1520 */
.L_x_76:
[----:B------:R-:W-:Y:S05]  /*5a30*/  BSYNC B1 ;  /* 0x0000000000017941 */ /* 0x000fea0003800000 */
.L_x_75:
[----:B-----5:R-:W-:Y:S04]  /*5a40*/  STL [R1+0x230], R7 ;  /* 0x0002300701007387 */ /* 0x020fe80000100800 */
[----:B------:R3:W-:Y:S04]  /*5a50*/  STL [R1+0x22c], R6 ;  /* 0x00022c0601007387 */ /* 0x0007e80000100800 */
[----:B---3--:R-:W3:Y:S01]  /*5a60*/  LDL.LU R6, [R1+0x1a4] ;  /* 0x0001a40001067983 */ /* 0x008ee20000300800 */
[----:B------:R-:W-:-:S03]  /*5a70*/  HADD2.F32 R7, -RZ, R15.H0_H0 ;  /* 0x2000000fff077230 */ /* 0x000fc60000004100 */
[----:B------:R4:W-:Y:S02]  /*5a80*/  STL [R1+0x228], R5 ;  /* 0x0002280501007387 */ /* 0x0009e40000100800 */
[----:B------:R-:W-:Y:S02]  /*5a90*/  FMUL R7, R7, R16 ;  /* 0x0000001007077220 */ /* 0x000fe40000400000 */
[----:B------:R1:W-:Y:S04]  /*5aa0*/  STL [R1+0x224], R4 ;  /* 0x0002240401007387 */ /* 0x0003e80000100800 */
[----:B------:R2:W-:Y:S01]  /*5ab0*/  STL [R1+0x220], R3 ;  /* 0x0002200301007387 */ /* 0x0005e20000100800 */
[----:B---3--:R-:W-:-:S03]  /*5ac0*/  FFMA R6, R6, R2, R7 ;  /* 0x0000000206067223 */ /* 0x008fc60000000007 */
[----:B------:R3:W5:Y:S02]  /*5ad0*/  LDL.LU R7, [R1+0x230] ;  /* 0x0002300001077983 */ /* 0x0007640000300800 */
[----:B----4-:R-:W-:Y:S02]  /*5ae0*/  F2FP.F16.F32.PACK_AB R5, RZ, R6 ;  /* 0x00000006ff05723e */ /* 0x010fe400000000ff */
[----:B------:R3:W5:Y:S02]  /*5af0*/  LDL.LU R6, [R1+0x22c] ;  /* 0x00022c0001067983 */ /* 0x0007640000300800 */
[----:B-1----:R-:W-:Y:S02]  /*5b00*/  PRMT R4, R5, 0x7610, R4 ;  /* 0x0000761005047816 */ /* 0x002fe40000000004 */
[----:B------:R3:W5:Y:S01]  /*5b10*/  LDL.LU R5, [R1+0x228] ;  /* 0x0002280001057983 */ /* 0x0007620000300800 */
[----:B------:R-:W-:Y:S02]  /*5b20*/  ISETP.GT.AND P1, PT, R0, 0x10, P3 ;  /* 0x000000100000780c */ /* 0x000fe40001f24270 */
[----:B--2---:R-:W-:-:S02]  /*5b30*/  PRMT R3, R4, 0x7610, R3 ;  /* 0x0000761004037816 */ /* 0x004fc40000000003 */
[----:B------:R3:W5:Y:S04]  /*5b40*/  LDL.LU R4, [R1+0x224] ;  /* 0x0002240001047983 */ /* 0x0007680000300800 */
[----:B------:R1:W-:Y:S04]  /*5b50*/  @P2 STG.E.U16 desc[UR46][R232.64+0x22], R3 ;  /* 0x00002203e8002986 */ /* 0x0003e8000c10152e */
[----:B-1----:R3:W5:Y:S01]  /*5b60*/  LDL.LU R3, [R1+0x220] ;  /* 0x0002200001037983 */ /* 0x0027620000300800 */
[----:B------:R-:W-:Y:S04]  /*5b70*/  BSSY B1, `(.L_x_77) ;  /* 0x0000003000017945 */ /* 0x000fe80003800000 */
[----:B------:R-:W-:Y:S05]  /*5b80*/  @!P1 BRA `(.L_x_78) ;  /* 0x0000000000049947 */ /* 0x000fea0003800000 */
[----:B------:R1:W5:Y:S02]  /*5b90*/  LDG.E.LTC128B.U16 R15, desc[UR46][R20.64+0x20] ;  /* 0x0000202e140f7981 */ /* 0x000364000c1e1520 */
.L_x_78:
[----:B------:R-:W-:Y:S05]  /*5ba0*/  BSYNC B1 ;  /* 0x0000000000017941 */ /* 0x000fea0003800000 */
.L_x_77:
        /* <DEDUP_REMOVED lines=10> */
[----:B----4-:R-:W-:Y:S02]  /*5c50*/  F2FP.F16.F32.PACK_AB R5, RZ, R6 ;  /* 0x00000006ff05723e */ /* 0x010fe400000000ff */
[----:B------:R2:W5:Y:S02]  /*5c60*/  LDL.LU R6, [R1+0x22c] ;  /* 0x00022c0001067983 */ /* 0x0005640000300800 */
[----:B0-----:R-:W-:Y:S02]  /*5c70*/  PRMT R4, R5, 0x7610, R4 ;  /* 0x0000761005047816 */ /* 0x001fe40000000004 */
[----:B------:R2:W5:Y:S01]  /*5c80*/  LDL.LU R5, [R1+0x228] ;  /* 0x0002280001057983 */ /* 0x0005620000300800 */
[----:B------:R-:W-:Y:S02]  /*5c90*/  ISETP.GT.AND P2, PT, R0, 0x11, P3 ;  /* 0x000000110000780c */ /* 0x000fe40001f44270 */
[----:B---3--:R-:W-:-:S02]  /*5ca0*/  PRMT R3, R4, 0x7610, R3 ;  /* 0x0000761004037816 */ /* 0x008fc40000000003 */
[----:B------:R2:W5:Y:S04]  /*5cb0*/  LDL.LU R4, [R1+0x224] ;  /* 0x0002240001047983 */ /* 0x0005680000300800 */
[----:B------:R0:W-:Y:S04]  /*5cc0*/  @P1 STG.E.U16 desc[UR46][R8.64+0x20], R3 ;  /* 0x0000200308001986 */ /* 0x0001e8000c10152e */
[----:B0-----:R2:W5:Y:S01]  /*5cd0*/  LDL.LU R3, [R1+0x220] ;  /* 0x0002200001037983 */ /* 0x0015620000300800 */
[----:B------:R-:W-:Y:S04]  /*5ce0*/  BSSY B1, `(.L_x_79) ;  /* 0x0000003000017945 */ /* 0x000fe80003800000 */
[----:B------:R-:W-:Y:S05]  /*5cf0*/  @!P2 BRA `(.L_x_80) ;  /* 0x000000000004a947 */ /* 0x000fea0003800000 */
[----:B------:R0:W5:Y:S02]  /*5d00*/  LDG.E.LTC128B.U16 R15, desc[UR46][R20.64+0x22] ;  /* 0x0000222e140f7981 */ /* 0x000164000c1e1520 */
.L_x_80:
[----:B------:R-:W-:Y:S05]  /*5d10*/  BSYNC B1 ;  /* 0x0000000000017941 */ /* 0x000fea0003800000 */
.L_x_79:
        /* <DEDUP_REMOVED lines=22> */
.L_x_82:
[----:B------:R-:W-:Y:S05]  /*5e80*/  BSYNC B1 ;  /* 0x0000000000017941 */ /* 0x000fea0003800000 */
.L_x_81:
        /* <DEDUP_REMOVED lines=22> */
.L_x_84:
[----:B------:R-:W-:Y:S05]  /*5ff0*/  BSYNC B1 ;  /* 0x0000000000017941 */ /* 0x000fea0003800000 */
.L_x_83:
        /* <DEDUP_REMOVED lines=22> */
.L_x_86:
[----:B------:R-:W-:Y:S05]  /*6160*/  BSYNC B1 ;  /* 0x0000000000017941 */ /* 0x000fea0003800000 */
.L_x_85:
        /* <DEDUP_REMOVED lines=8> */
[----:B------:R-:W-:Y:S01]  /*61f0*/  ISETP.GT.AND P2, PT, R0, 0x19, P3 ;  /* 0x000000190000780c */ /* 0x000fe20001f44270 */
[----:B------:R-:W-:Y:S01]  /*6200*/  BSSY B1, `(.L_x_87) ;  /* 0x000000f000017945 */ /* 0x000fe20003800000 */
[----:B--2---:R-:W-:-:S02]  /*6210*/  FFMA R6, R6, R2, R7 ;  /* 0x0000000206067223 */ /* 0x004fc40000000007 */
[----:B------:R2:W5:Y:S03]  /*6220*/  LDL.LU R7, [R1+0x230] ;  /* 0x0002300001077983 */ /* 0x0005660000300800 */
[----:B----4-:R-:W-:Y:S02]  /*6230*/  F2FP.F16.F32.PACK_AB R5, RZ, R6 ;  /* 0x00000006ff05723e */ /* 0x010fe400000000ff */
[----:B------:R2:W5:Y:S02]  /*6240*/  LDL.LU R6, [R1+0x22c] ;  /* 0x00022c0001067983 */ /* 0x0005640000300800 */
[----:B0-----:R-:W-:Y:S02]  /*6250*/  PRMT R4, R5, 0x7610, R4 ;  /* 0x0000761005047816 */ /* 0x001fe40000000004 */
[----:B------:R2:W5:Y:S02]  /*6260*/  LDL.LU R5, [R1+0x228] ;  /* 0x0002280001057983 */ /* 0x0005640000300800 */
[----:B---3--:R-:W-:-:S02]  /*6270*/  PRMT R3, R4, 0x7610, R3 ;  /* 0x0000761004037816 */ /* 0x008fc40000000003 */
[----:B------:R2:W5:Y:S04]  /*6280*/  LDL.LU R4, [R1+0x224] ;  /* 0x0002240001047983 */ /* 0x0005680000300800 */
[----:B------:R0:W-:Y:S04]  /*6290*/  @P1 STG.E.U16 desc[UR46][R8.64+0x30], R3 ;  /* 0x0000300308001986 */ /* 0x0001e8000c10152e */
[----:B0-----:R2:W5:Y:S04]  /*62a0*/  LDL.LU R3, [R1+0x220] ;  /* 0x0002200001037983 */ /* 0x0015680000300800 */
[----:B------:R2:W-:Y:S01]  /*62b0*/  STL.S16 [R1+0x188], R15 ;  /* 0x0001880f01007387 */ /* 0x0005e20000100600 */
[----:B------:R-:W-:Y:S05]  /*62c0*/  @!P2 BRA `(.L_x_88) ;  /* 0x000000000008a947 */ /* 0x000fea0003800000 */
[----:B--2---:R-:W2:Y:S04]  /*62d0*/  LDG.E.LTC128B.U16 R15, desc[UR46][R20.64+0x32] ;  /* 0x0000322e140f7981 */ /* 0x004ea8000c1e1520 */
[----:B--2---:R0:W-:Y:S02]  /*62e0*/  STL [R1+0x188], R15 ;  /* 0x0001880f01007387 */ /* 0x0041e40000100800 */
.L_x_88:
[----:B------:R-:W-:Y:S05]  /*62f0*/  BSYNC B1 ;  /* 0x0000000000017941 */ /* 0x000fea0003800000 */
.L_x_87:
[----:B------:R3:W-:Y:S04]  /*6300*/  STL.64 [R1+0x260], R32 ;  /* 0x0002602001007387 */ /* 0x0007e80000100a00 */
[----:B---3--:R-:W3:Y:S04]  /*6310*/  LDL.LU R33, [R1+0x1bc] ;  /* 0x0001bc0001217983 */ /* 0x008ee80000300800 */
[----:B------:R4:W-:Y:S04]  /*6320*/  STL [R1+0x258], R30 ;  /* 0x0002581e01007387 */ /* 0x0009e80000100800 */
[----:B----4-:R-:W4:Y:S04]  /*6330*/  LDL.LU R30, [R1+0x140] ;  /* 0x00014000011e7983 */ /* 0x010f280000300800 */
[----:B------:R-:W-:Y:S04]  /*6340*/  STL.64 [R1+0x250], R28 ;  /* 0x0002501c01007387 */ /* 0x000fe80000100a00 */
[----:B------:R-:W-:Y:S04]  /*6350*/  STL [R1+0x248], R25 ;  /* 0x0002481901007387 */ /* 0x000fe80000100800 */
[----:B------:R-:W-:Y:S04]  /*6360*/  STL.64 [R1+0x240], R26 ;  /* 0x0002401a01007387 */ /* 0x000fe80000100a00 */
[----:B------:R-:W-:Y:S04]  /*6370*/  STL [R1+0x23c], R24 ;  /* 0x00023c1801007387 */ /* 0x000fe80000100800 */
[----:B------:R-:W-:Y:S04]  /*6380*/  STL [R1+0x238], R11 ;  /* 0x0002380b01007387 */ /* 0x000fe80000100800 */
[----:B------:R1:W-:Y:S04]  /*6390*/  STL.64 [R1+0x230], R22 ;  /* 0x0002301601007387 */ /* 0x0003e80000100a00 */
[----:B-1----:R-:W0:Y:S04]  /*63a0*/  LDL.LU R22, [R1+0x188] ;  /* 0x0001880001167983 */ /* 0x002e280000300800 */
[----:B------:R-:W4:Y:S04]  /*63b0*/  LDL R23, [R1+0x208] ;  /* 0x0002080001177983 */ /* 0x000f280000100800 */
[----:B------:R1:W-:Y:S04]  /*63c0*/  STL.64 [R1+0x228], R20 ;  /* 0x0002281401007387 */ /* 0x0003e80000100a00 */
[----:B-1----:R-:W4:Y:S01]  /*63d0*/  LDL.LU.64 R20, [R1+0x200] ;  /* 0x0002000001147983 */ /* 0x002f220000300a00 */
[----:B------:R-:W-:-:S03]  /*63e0*/  IADD3 R25, P1, R14, 0x100, RZ ;  /* 0x000001000e197810 */ /* 0x000fc60007f3e0ff */
[----:B------:R-:W-:Y:S02]  /*63f0*/  STL [R1+0x220], R10 ;  /* 0x0002200a01007387 */ /* 0x000fe40000100800 */
[----:B------:R-:W-:Y:S02]  /*6400*/  IMAD.X R14, RZ, RZ, UR7, P1 ;  /* 0x00000007ff0e7e24 */ /* 0x000fe400088e06ff */
[----:B------:R-:W4:Y:S02]  /*6410*/  LDL.LU.64 R28, [R1+0x1c0] ;  /* 0x0001c000011c7983 */ /* 0x000f240000300a00 */
[----:B-----5:R-:W-:Y:S02]  /*6420*/  IMAD R14, R14, R6, RZ ;  /* 0x000000060e0e7224 */ /* 0x020fe400078e02ff */
[----:B------:R-:W4:Y:S02]  /*6430*/  LDL.LU.64 R26, [R1+0x210] ;  /* 0x00021000011a7983 */ /* 0x000f240000300a00 */
[----:B------:R-:W-:-:S02]  /*6440*/  IMAD R11, R25, R7, R14 ;  /* 0x00000007190b7224 */ /* 0x000fc400078e020e */
[----:B0-2---:R-:W-:-:S05]  /*6450*/  HADD2.F32 R15, -RZ, R22.H0_H0 ;  /* 0x20000016ff0f7230 */ /* 0x005fca0000004100 */
[----:B------:R-:W-:-:S04]  /*6460*/  FMUL R15, R15, R16 ;  /* 0x000000100f0f7220 */ /* 0x000fc80000400000 */
[----:B---3--:R-:W-:-:S05]  /*6470*/  FFMA R15, R33, R2, R15 ;  /* 0x00000002210f7223 */ /* 0x008fca000000000f */
[----:B------:R-:W-:-:S05]  /*6480*/  F2FP.F16.F32.PACK_AB R15, RZ, R15 ;  /* 0x0000000fff0f723e */ /* 0x000fca00000000ff */
[----:B------:R0:W-:Y:S01]  /*6490*/  @P2 STG.E.U16 desc[UR46][R8.64+0x32], R15 ;  /* 0x0000320f08002986 */ /* 0x0001e2000c10152e */
[----:B------:R-:W-:Y:S01]  /*64a0*/  ISETP.GT.AND P2, PT, R3, 0x100, PT ;  /* 0x000001000300780c */ /* 0x000fe20003f44270 */
[----:B----4-:R-:W-:-:S03]  /*64b0*/  IMAD.WIDE.U32 R32, R25, R6, R20 ;  /* 0x0000000619207225 */ /* 0x010fc600078e0014 */
[----:B------:R-:W-:Y:S01]  /*64c0*/  ISETP.GT.AND P6, PT, R0, RZ, P2 ;  /* 0x000000ff0000720c */ /* 0x000fe200017c4270 */
[----:B------:R-:W-:Y:S01]  /*64d0*/  IMAD.IADD R7, R33, 0x1, R11 ;  /* 0x0000000121077824 */ /* 0x000fe200078e020b */
[----:B------:R-:W-:-:S04]  /*64e0*/  LEA R14, P1, R32, R12, 0x1 ;  /* 0x0000000c200e7211 */ /* 0x000fc800078208ff */
[--C-:B0-----:R-:W-:Y:S02]  /*64f0*/  LEA.HI.X R15, R32, R13, R7.reuse, 0x1, P1 ;  /* 0x0000000d200f7211 */ /* 0x101fe400008f0c07 */
[----:B------:R-:W-:Y:S01]  /*6500*/  PRMT R7, R22, 0x7610, R7 ;  /* 0x0000761016077816 */ /* 0x000fe20000000007 */
[----:B------:R-:W5:Y:S05]  /*6510*/  LDL.LU.64 R32, [R1+0x260] ;  /* 0x0002600001207983 */ /* 0x000f6a0000300a00 */
[----:B------:R0:W2:Y:S02]  /*6520*/  @P6 LDG.E.LTC128B.U16 R7, desc[UR46][R14.64] ;  /* 0x0000002e0e076981 */ /* 0x0000a4000c1e1520 */
[----:B0-----:R-:W-:-:S04]  /*6530*/  IMAD.WIDE.U32 R14, R25, R6, R18 ;  /* 0x00000006190e7225 */ /* 0x001fc800078e0012 */
[----:B------:R-:W-:Y:S02]  /*6540*/  IMAD.IADD R15, R11, 0x1, R15 ;  /* 0x000000010b0f7824 */ /* 0x000fe400078e020f */
[----:B------:R-:W-:-:S04]  /*6550*/  IMAD.WIDE.U32 R22, R23, UR40, R14 ;  /* 0x0000002817167c25 */ /* 0x000fc8000f8e000e */
[----:B------:R-:W-:Y:S02]  /*6560*/  IMAD.IADD R15, R17, 0x1, R23 ;  /* 0x00000001110f7824 */ /* 0x000fe400078e0217 */
[----:B------:R-:W-:Y:S01]  /*6570*/  IMAD.U32 R23, RZ, RZ, UR8 ;  /* 0x00000008ff177e24 */ /* 0x000fe2000f8e00ff */
[----:B--2---:R0:W-:Y:S02]  /*6580*/  STL [R1+0x188], R7 ;  /* 0x0001880701007387 */ /* 0x0041e40000100800 */
[----:B0-----:R-:W-:-:S05]  /*6590*/  HADD2.F32 R7, -RZ, R7.H0_H0 ;  /* 0x20000007ff077230 */ /* 0x001fca0000004100 */
[----:B------:R-:W-:-:S04]  /*65a0*/  FMUL R7, R7, R16 ;  /* 0x0000001007077220 */ /* 0x000fc80000400000 */
[----:B------:R-:W-:Y:S01]  /*65b0*/  FFMA R7, R30, R2, R7 ;  /* 0x000000021e077223 */ /* 0x000fe20000000007 */
[----:B------:R-:W-:-:S05]  /*65c0*/  IMAD.U32 R30, RZ, RZ, UR9 ;  /* 0x00000009ff1e7e24 */ /* 0x000fca000f8e00ff */
[----:B------:R-:W-:Y:S02]  /*65d0*/  SHF.L.U64.HI R23, R23, 0x9, R30 ;  /* 0x0000000917177819 */ /* 0x000fe4000001021e */
[----:B------:R0:W5:Y:S04]  /*65e0*/  LDL.LU R30, [R1+0x258] ;  /* 0x00025800011e7983 */ /* 0x0001680000300800 */
[----:B------:R1:W-:Y:S04]  /*65f0*/  STL [R1+0x194], R23 ;  /* 0x0001941701007387 */ /* 0x0003e80000100800 */
[----:B-1----:R-:W2:Y:S01]  /*6600*/  LDL R23, [R1+0x194] ;  /* 0x0001940001177983 */ /* 0x002ea20000100800 */
[----:B------:R-:W-:-:S04]  /*6610*/  LEA R14, P1, R22, R12, 0x1 ;  /* 0x0000000c160e7211 */ /* 0x000fc800078208ff */
[----:B------:R-:W-:Y:S01]  /*6620*/  LEA.HI.X R15, R22, R13, R15, 0x1, P1 ;  /* 0x0000000d160f7211 */ /* 0x000fe200008f0c0f */
[----:B------:R-:W-:Y:S01]  /*6630*/  IMAD.U32 R22, RZ, RZ, UR8 ;  /* 0x00000008ff167e24 */ /* 0x000fe2000f8e00ff */
[----:B------:R-:W-:-:S03]  /*6640*/  F2FP.F16.F32.PACK_AB R7, RZ, R7 ;  /* 0x00000007ff07723e */ /* 0x000fc600000000ff */
[----:B------:R-:W-:Y:S01]  /*6650*/  IMAD.SHL.U32 R22, R22, 0x200, RZ ;  /* 0x0000020016167824 */ /* 0x000fe200078e00ff */
[----:B------:R-:W-:Y:S01]  /*6660*/  PRMT R24, R7, 0x7610, R24 ;  /* 0x0000761007187816 */ /* 0x000fe20000000018 */
[----:B------:R-:W-:Y:S02]  /*6670*/  IMAD.WIDE.U32 R6, R25, R6, R28 ;  /* 0x0000000619067225 */ /* 0x000fe400078e001c */
[----:B------:R0:W5:Y:S01]  /*6680*/  LDL.LU.64 R28, [R1+0x250] ;  /* 0x00025000011c7983 */ /* 0x0001620000300a00 */
[----:B------:R-:W-:Y:S02]  /*6690*/  IADD3 R22, P1, R22, R4, RZ ;  /* 0x0000000416167210 */ /* 0x000fe40007f3e0ff */
[----:B------:R-:W-:Y:S01]  /*66a0*/  PRMT R10, R24, 0x7610, R10 ;  /* 0x00007610180a7816 */ /* 0x000fe2000000000a */
[----:B------:R-:W-:Y:S01]  /*66b0*/  IMAD.IADD R7, R11, 0x1, R7 ;  /* 0x000000010b077824 */ /* 0x000fe200078e0207 */
[----:B------:R0:W5:Y:S01]  /*66c0*/  LDL.LU R25, [R1+0x248] ;  /* 0x0002480001197983 */ /* 0x0001620000300800 */
[----:B--2---:R-:W-:Y:S01]  /*66d0*/  IMAD.X R23, R23, 0x1, R5, P1 ;  /* 0x0000000117177824 */ /* 0x004fe200008e0605 */
[----:B------:R-:W-:-:S02]  /*66e0*/  IADD3 R24, P1, R26, R6, RZ ;  /* 0x000000061a187210 */ /* 0x000fc40007f3e0ff */
[----:B------:R0:W5:Y:S04]  /*66f0*/  LDL.LU.64 R26, [R1+0x240] ;  /* 0x00024000011a7983 */ /* 0x0001680000300a00 */
[----:B------:R1:W-:Y:S04]  /*6700*/  STL [R1+0x18c], R24 ;  /* 0x00018c1801007387 */ /* 0x0003e80000100800 */
[----:B------:R2:W-:Y:S04]  /*6710*/  @P6 STG.E.U16 desc[UR46][R22.64], R10 ;  /* 0x0000000a16006986 */ /* 0x0005e8000c10152e */
[----:B-1----:R0:W5:Y:S04]  /*6720*/  LDL.LU R24, [R1+0x23c] ;  /* 0x00023c0001187983 */ /* 0x0021680000300800 */
[----:B------:R0:W5:Y:S01]  /*6730*/  LDL.LU R11, [R1+0x238] ;  /* 0x00023800010b7983 */ /* 0x0001620000300800 */
[----:B--2---:R-:W-:-:S03]  /*6740*/  IMAD.X R10, R7, 0x1, R21, P1 ;  /* 0x00000001070a7824 */ /* 0x004fc600008e0615 */
[----:B------:R1:W-:Y:S04]  /*6750*/  STL.64 [R1+0x180], R22 ;  /* 0x0001801601007387 */ /* 0x0003e80000100a00 */
[----:B-1----:R0:W5:Y:S04]  /*6760*/  LDL.LU.64 R22, [R1+0x230] ;  /* 0x0002300001167983 */ /* 0x0021680000300a00 */
[----:B------:R0:W5:Y:S04]  /*6770*/  LDL.LU.64 R20, [R1+0x228] ;  /* 0x0002280001147983 */ /* 0x0001680000300a00 */
[----:B------:R1:W-:Y:S04]  /*6780*/  STL [R1+0x198], R10 ;  /* 0x0001980a01007387 */ /* 0x0003e80000100800 */
[----:B-1----:R0:W5:Y:S01]  /*6790*/  LDL.LU R10, [R1+0x220] ;  /* 0x00022000010a7983 */ /* 0x0021620000300800 */
[----:B------:R-:W-:Y:S01]  /*67a0*/  ISETP.GT.AND P6, PT, R0, 0x1, P2 ;  /* 0x000000010000780c */ /* 0x000fe200017c4270 */
[----:B------:R-:W-:Y:S01]  /*67b0*/  BSSY B1, `(.L_x_89) ;  /* 0x0000007000017945 */ /* 0x000fe20003800000 */
[----:B------:R-:W-:-:S11]  /*67c0*/  IADD3 R6, P1, R18, R6, RZ ;  /* 0x0000000612067210 */ /* 0x000fd60007f3e0ff */
[----:B0-----:R-:W-:Y:S05]  /*67d0*/  @!P6 BRA `(.L_x_90) ;  /* 0x000000000010e947 */ /* 0x001fea0003800000 */
[----:B------:R0:W-:Y:S04]  /*67e0*/  STL [R1+0x220], R0 ;  /* 0x0002200001007387 */ /* 0x0001e80000100800 */
[----:B0-----:R-:W2:Y:S04]  /*67f0*/  LDG.E.LTC128B.U16 R0, desc[UR46][R14.64+0x2] ;  /* 0x0000022e0e007981 */ /* 0x001ea8000c1e1520 */
[----:B--2---:R0:W-:Y:S04]  /*6800*/  STL [R1+0x188], R0 ;  /* 0x0001880001007387 */ /* 0x0041e80000100800 */
[----:B0-----:R0:W5:Y:S02]  /*6810*/  LDL.LU R0, [R1+0x220] ;  /* 0x0002200001007983 */ /* 0x0011640000300800 */
.L_x_90:
[----:B------:R-:W-:Y:S05]  /*6820*/  BSYNC B1 ;  /* 0x0000000000017941 */ /* 0x000fea0003800000 */
.L_x_89:
[----:B------:R-:W2:Y:S04]  /*6830*/  LDL R18, [R1+0x188] ;  /* 0x0001880001127983 */ /* 0x000ea80000100800 */
[----:B-----5:R1:W-:Y:S04]  /*6840*/  STL.64 [R1+0x228], R10 ;  /* 0x0002280a01007387 */ /* 0x0203e80000100a00 */
[----:B-1----:R-:W3:Y:S04]  /*6850*/  LDL.LU R10, [R1+0x144] ;  /* 0x00014400010a7983 */ /* 0x002ee80000300800 */
[----:B------:R-:W4:Y:S01]  /*6860*/  LDL.LU R11, [R1+0x208] ;  /* 0x00020800010b7983 */ /* 0x000f220000300800 */
[----:B------:R-:W-:-:S03]  /*6870*/  IMAD.X R7, R19, 0x1, R7, P1 ;  /* 0x0000000113077824 */ /* 0x000fc600008e0607 */
[----:B------:R1:W-:Y:S04]  /*6880*/  STL.64 [R1+0x220], R8 ;  /* 0x0002200801007387 */ /* 0x0003e80000100a00 */
[----:B-1----:R-:W3:Y:S04]  /*6890*/  LDL.64 R8, [R1+0x180] ;  /* 0x0001800001087983 */ /* 0x002ee80000100a00 */
[----:B------:R-:W3:Y:S01]  /*68a0*/  LDL.LU R19, [R1+0x18c] ;  /* 0x00018c0001137983 */ /* 0x000ee20000300800 */
[----:B--2---:R-:W-:Y:S02]  /*68b0*/  HADD2.F32 R18, -RZ, R18.H0_H0 ;  /* 0x20000012ff127230 */ /* 0x004fe40000004100 */
[----:B----4-:R-:W-:-:S02]  /*68c0*/  IMAD.WIDE.U32 R6, R11, UR40, R6 ;  /* 0x000000280b067c25 */ /* 0x010fc4000f8e0006 */
[----:B------:R-:W2:Y:S02]  /*68d0*/  LDL.LU R11, [R1+0x198] ;  /* 0x00019800010b7983 */ /* 0x000ea40000300800 */
[----:B------:R-:W-:-:S04]  /*68e0*/  FMUL R18, R18, R16 ;  /* 0x0000001012127220 */ /* 0x000fc80000400000 */
[----:B---3--:R-:W-:Y:S01]  /*68f0*/  FFMA R18, R10, R2, R18 ;  /* 0x000000020a127223 */ /* 0x008fe20000000012 */
[----:B------:R-:W-:Y:S01]  /*6900*/  IMAD.IADD R17, R17, 0x1, R7 ;  /* 0x0000000111117824 */ /* 0x000fe200078e0207 */
[C---:B------:R-:W-:Y:S01]  /*6910*/  LEA R10, P1, R19.reuse, R12, 0x1 ;  /* 0x0000000c130a7211 */ /* 0x040fe200078208ff */
[----:B------:R-:W-:Y:S02]  /*6920*/  @P6 IMAD.MOV.U32 R7, RZ, RZ, R9 ;  /* 0x000000ffff076224 */ /* 0x000fe400078e0009 */
[----:B------:R-:W-:Y:S02]  /*6930*/  F2FP.F16.F32.PACK_AB R18, RZ, R18 ;  /* 0x00000012ff12723e */ /* 0x000fe400000000ff */
[----:B--2---:R-:W-:Y:S02]  /*6940*/  LEA.HI.X R11, R19, R13, R11, 0x1, P1 ;  /* 0x0000000d130b7211 */ /* 0x004fe400008f0c0b */
[----:B------:R-:W-:-:S04]  /*6950*/  LEA R12, P1, R6, R12, 0x1 ;  /* 0x0000000c060c7211 */ /* 0x000fc800078208ff */
[----:B------:R-:W-:Y:S01]  /*6960*/  LEA.HI.X R13, R6, R13, R17, 0x1, P1 ;  /* 0x0000000d060d7211 */ /* 0x000fe200008f0c11 */
[----:B------:R-:W-:Y:S02]  /*6970*/  @P6 IMAD.MOV.U32 R6, RZ, RZ, R8 ;  /* 0x000000ffff066224 */ /* 0x000fe400078e0008 */
[----:B------:R-:W-:-:S03]  /*6980*/  IMAD.U32 R19, RZ, RZ, UR8 ;  /* 0x00000008ff137e24 */ /* 0x000fc6000f8e00ff */
[----:B------:R1:W-:Y:S01]  /*6990*/  @P6 STG.E.U16 desc[UR46][R6.64+0x2], R18 ;  /* 0x0000021206006986 */ /* 0x0003e2000c10152e */
[----:B------:R-:W-:-:S03]  /*69a0*/  IMAD.SHL.U32 R19, R19, 0x10, RZ ;  /* 0x0000001013137824 */ /* 0x000fc600078e00ff */
[----:B------:R2:W-:Y:S01]  /*69b0*/  STL.64 [R1+0x140], R10 ;  /* 0x0001400a01007387 */ /* 0x0005e20000100a00 */
[----:B-1----:R-:W-:-:S04]  /*69c0*/  IMAD.U32 R7, RZ, RZ, UR8 ;  /* 0x00000008ff077e24 */ /* 0x002fc8000f8e00ff */
[----:B------:R-:W-:Y:S01]  /*69d0*/  IMAD.SHL.U32 R7, R7, 0x200, RZ ;  /* 0x0000020007077824 */ /* 0x000fe200078e00ff */
[----:B--2---:R1:W5:Y:S04]  /*69e0*/  LDL.LU.64 R10, [R1+0x228] ;  /* 0x00022800010a7983 */ /* 0x0043680000300a00 */
[----:B------:R-:W2:Y:S01]  /*69f0*/  LDL.LU R17, [R1+0x188] ;  /* 0x0001880001117983 */ /* 0x000ea20000300800 */
[----:B------:R-:W-:-:S03]  /*6a00*/  IADD3 R6, P1, P6, R19, R4, R7 ;  /* 0x0000000413067210 */ /* 0x000fc60007e3e007 */
[----:B------:R-:W3:Y:S04]  /*6a10*/  LDL R18, [R1+0x1c8] ;  /* 0x0001c80001127983 */ /* 0x000ee80000100800 */
[----:B------:R-:W3:Y:S02]  /*6a20*/  LDL.LU R7, [R1+0x194] ;  /* 0x0001940001077983 */ /* 0x000ee40000300800 */
[----:B---3--:R-:W-:Y:S02]  /*6a30*/  IADD3.X R7, R18, R5, R7, P1, P6 ;  /* 0x0000000512077210 */ /* 0x008fe40000fec407 */
[----:B------:R-:W-:Y:S02]  /*6a40*/  IADD3 R18, P6, R8, R19, RZ ;  /* 0x0000001308127210 */ /* 0x000fe40007fde0ff */
[----:B------:R-:W3:Y:S01]  /*6a50*/  LDL R19, [R1+0x1c8] ;  /* 0x0001c80001137983 */ /* 0x000ee20000100800 */
[----:B------:R-:W-:Y:S01]  /*6a60*/  ISETP.GT.AND P1, PT, R3, 0x108, PT ;  /* 0x000001080300780c */ /* 0x000fe20003f24270 */
[----:B------:R-:W-:Y:S01]  /*6a70*/  BSSY B1, `(.L_x_91) ;  /* 0x000000a000017945 */ /* 0x000fe20003800000 */
[----:B--2---:R-:W-:Y:S01]  /*6a80*/  PRMT R3, R17, 0x7610, R3 ;  /* 0x0000761011037816 */ /* 0x004fe20000000003 */
[----:B---3--:R-:W-:-:S02]  /*6a90*/  IMAD.X R19, R9, 0x1, R19, P6 ;  /* 0x0000000109137824 */ /* 0x008fc400030e0613 */
[----:B------:R1:W5:Y:S01]  /*6aa0*/  LDL.LU.64 R8, [R1+0x220] ;  /* 0x0002200001087983 */ /* 0x0003620000300a00 */
[----:B------:R-:W-:-:S13]  /*6ab0*/  ISETP.GT.AND P6, PT, R0, RZ, P1 ;  /* 0x000000ff0000720c */ /* 0x000fda0000fc4270 */
[----:B-1----:R-:W-:Y:S05]  /*6ac0*/  @!P6 BRA `(.L_x_92) ;  /* 0x000000000010e947 */ /* 0x002fea0003800000 */
[----:B------:R1:W-:Y:S04]  /*6ad0*/  STL [R1+0x220], R2 ;  /* 0x0002200201007387 */ /* 0x0003e80000100800 */
[----:B-1----:R-:W2:Y:S04]  /*6ae0*/  LDL.LU.64 R2, [R1+0x140] ;  /* 0x0001400001027983 */ /* 0x002ea80000300a00 */
[----:B--2---:R1:W5:Y:S04]  /*6af0*/  LDG.E.LTC128B.U16 R3, desc[UR46][R2.64] ;  /* 0x0000002e02037981 */ /* 0x004368000c1e1520 */
[----:B------:R1:W5:Y:S02]  /*6b00*/  LDL.LU R2, [R1+0x220] ;  /* 0x0002200001027983 */ /* 0x0003640000300800 */
.L_x_92:
[----:B------:R-:W-:Y:S05]  /*6b10*/  BSYNC B1 ;  /* 0x0000000000017941 */ /* 0x000fea0003800000 */
.L_x_91:
[----:B------:R2:W-:Y:S04]  /*6b20*/  STL [R1+0x220], R4 ;  /* 0x0002200401007387 */ /* 0x0005e80000100800 */
[----:B--2---:R-:W2:Y:S01]  /*6b30*/  LDL.LU R4, [R1+0x148] ;  /* 0x0001480001047983 */ /* 0x004ea20000300800 */
[----:B-----5:R-:W-:-:S05]  /*6b40*/  HADD2.F32 R17, -RZ, R3.H0_H0 ;  /* 0x20000003ff117230 */ /* 0x020fca0000004100 */
[----:B------:R-:W-:-:S04]  /*6b50*/  FMUL R17, R17, R16 ;  /* 0x0000001011117220 */ /* 0x000fc80000400000 */
[----:B--2---:R-:W-:Y:S02]  /*6b60*/  FFMA R17, R4, R2, R17 ;  /* 0x0000000204117223 */ /* 0x004fe40000000011 */
[----:B------:R2:W5:Y:S01]  /*6b70*/  LDL.LU R4, [R1+0x220] ;  /* 0x0002200001047983 */ /* 0x0005620000300800 */
[----:B------:R-:W-:Y:S02]  /*6b80*/  BSSY B1, `(.L_x_93) ;  /* 0x0000006000017945 */ /* 0x000fe40003800000 */
[----:B------:R-:W-:-:S05]  /*6b90*/  F2FP.F16.F32.PACK_AB R17, RZ, R17 ;  /* 0x00000011ff11723e */ /* 0x000fca00000000ff */
[----:B------:R2:W-:Y:S01]  /*6ba0*/  @P6 STG.E.U16 desc[UR46][R18.64], R17 ;  /* 0x0000001112006986 */ /* 0x0005e2000c10152e */
[----:B------:R-:W-:-:S13]  /*6bb0*/  ISETP.GT.AND P6, PT, R0, 0x1, P1 ;  /* 0x000000010000780c */ /* 0x000fda0000fc4270 */
[----:B--2---:R-:W-:Y:S05]  /*6bc0*/  @!P6 BRA `(.L_x_94) ;  /* 0x000000000004e947 */ /* 0x004fea0003800000 */
[----:B------:R2:W5:Y:S02]  /*6bd0*/  LDG.E.LTC128B.U16 R3, desc[UR46][R12.64+0x2] ;  /* 0x0000022e0c037981 */ /* 0x000564000c1e1520 */
.L_x_94:
[----:B------:R-:W-:Y:S05]  /*6be0*/  BSYNC B1 ;  /* 0x0000000000017941 */ /* 0x000fea0003800000 */
.L_x_93:
[----:B-----5:R3:W-:Y:S04]  /*6bf0*/  STL [R1+0x220], R4 ;  /* 0x0002200401007387 */ /* 0x0207e80000100800 */
[----:B---3--:R-:W3:Y:S01]  /*6c00*/  LDL.LU R4, [R1+0x14c] ;  /* 0x00014c0001047983 */ /* 0x008ee20000300800 */
[----:B------:R-:W-:-:S05]  /*6c10*/  HADD2.F32 R17, -RZ, R3.H0_H0 ;  /* 0x20000003ff117230 */ /* 0x000fca0000004100 */
[----:B------:R-:W-:-:S04]  /*6c20*/  FMUL R17, R17, R16 ;  /* 0x0000001011117220 */ /* 0x000fc80000400000 */
[----:B---3--:R-:W-:Y:S02]  /*6c30*/  FFMA R17, R4, R2, R17 ;  /* 0x0000000204117223 */ /* 0x008fe40000000011 */
[----:B------:R3:W5:Y:S01]  /*6c40*/  LDL.LU R4, [R1+0x220] ;  /* 0x0002200001047983 */ /* 0x0007620000300800 */
[----:B------:R-:W-:Y:S02]  /*6c50*/  BSSY B1, `(.L_x_95) ;  /* 0x0000006000017945 */ /* 0x000fe40003800000 */
[----:B------:R-:W-:-:S05]  /*6c60*/  F2FP.F16.F32.PACK_AB R17, RZ, R17 ;  /* 0x00000011ff11723e */ /* 0x000fca00000000ff */
[----:B------:R3:W-:Y:S01]  /*6c70*/  @P6 STG.E.U16 desc[UR46][R18.64+0x2], R17 ;  /* 0x0000021112006986 */ /* 0x0007e2000c10152e */
[----:B------:R-:W-:-:S13]  /*6c80*/  ISETP.GT.AND P6, PT, R0, 0x8, P2 ;  /* 0x000000080000780c */ /* 0x000fda00017c4270 */
[----:B---3--:R-:W-:Y:S05]  /*6c90*/  @!P6 BRA `(.L_x_96) ;  /* 0x000000000004e947 */ /* 0x008fea0003800000 */
[----:B------:R3:W5:Y:S02]  /*6ca0*/  LDG.E.LTC128B.U16 R3, desc[UR46][R14.64+0x10] ;  /* 0x0000102e0e037981 */ /* 0x000764000c1e1520 */
.L_x_96:
[----:B------:R-:W-:Y:S05]  /*6cb0*/  BSYNC B1 ;  /* 0x0000000000017941 */ /* 0x000fea0003800000 */
.L_x_95:
[----:B-----5:R4:W-:Y:S04]  /*6cc0*/  STL [R1+0x220], R4 ;  /* 0x0002200401007387 */ /* 0x0209e80000100800 */
[----:B----4-:R-:W4:Y:S04]  /*6cd0*/  LDL.LU R4, [R1+0x150] ;  /* 0x0001500001047983 */ /* 0x010f280000300800 */
[----:B------:R-:W2:Y:S01]  /*6ce0*/  LDL.64 R18, [R1+0x180] ;  /* 0x0001800001127983 */ /* 0x000ea20000100a00 */
[----:B------:R-:W-:-:S05]  /*6cf0*/  HADD2.F32 R17, -RZ, R3.H0_H0 ;  /* 0x20000003ff117230 */ /* 0x000fca0000004100 */
[----:B------:R-:W-:-:S04]  /*6d00*/  FMUL R17, R17, R16 ;  /* 0x0000001011117220 */ /* 0x000fc80000400000 */
[----:B----4-:R-:W-:Y:S02]  /*6d10*/  FFMA R17, R4, R2, R17 ;  /* 0x0000000204117223 */ /* 0x010fe40000000011 */
[----:B------:R4:W5:Y:S01]  /*6d20*/  LDL.LU R4, [R1+0x220] ;  /* 0x0002200001047983 */ /* 0x0009620000300800 */
[----:B------:R-:W-:Y:S02]  /*6d30*/  BSSY B1, `(.L_x_97) ;  /* 0x0000006000017945 */ /* 0x000fe40003800000 */
[----:B------:R-:W-:-:S05]  /*6d40*/  F2FP.F16.F32.PACK_AB R17, RZ, R17 ;  /* 0x00000011ff11723e */ /* 0x000fca00000000ff */
[----:B--2---:R4:W-:Y:S01]  /*6d50*/  @P6 STG.E.U16 desc[UR46][R18.64+0x10], R17 ;  /* 0x0000101112006986 */ /* 0x0049e2000c10152e */
[----:B------:R-:W-:-:S13]  /*6d60*/  ISETP.GT.AND P6, PT, R0, 0x9, P2 ;  /* 0x000000090000780c */ /* 0x000fda00017c4270 */
[----:B----4-:R-:W-:Y:S05]  /*6d70*/  @!P6 BRA `(.L_x_98) ;  /* 0x000000000004e947 */ /* 0x010fea0003800000 */
[----:B------:R2:W5:Y:S02]  /*6d80*/  LDG.E.LTC128B.U16 R3, desc[UR46][R14.64+0x12] ;  /* 0x0000122e0e037981 */ /* 0x000564000c1e1520 */
.L_x_98:
[----:B------:R-:W-:Y:S05]  /*6d90*/  BSYNC B1 ;  /* 0x0000000000017941 */ /* 0x000fea0003800000 */
.L_x_97:
[----:B------:R4:W-:Y:S04]  /*6da0*/  STL.64 [R1+0x228], R6 ;  /* 0x0002280601007387 */ /* 0x0009e80000100a00 */
[----:B----4-:R-:W4:Y:S04]  /*6db0*/  LDL.LU.64 R6, [R1+0x180] ;  /* 0x0001800001067983 */ /* 0x010f280000300a00 */
[----:B-----5:R0:W-:Y:S04]  /*6dc0*/  STL.64 [R1+0x220], R4 ;  /* 0x0002200401007387 */ /* 0x0201e80000100a00 */
[----:B0-----:R-:W3:Y:S01]  /*6dd0*/  LDL.LU R5, [R1+0x154] ;  /* 0x0001540001057983 */ /* 0x001ee20000300800 */
[----:B------:R-:W-:-:S05]  /*6de0*/  HADD2.F32 R17, -RZ, R3.H0_H0 ;  /* 0x20000003ff117230 */ /* 0x000fca0000004100 */
[----:B------:R-:W-:-:S04]  /*6df0*/  FMUL R17, R17, R16 ;  /* 0x0000001011117220 */ /* 0x000fc80000400000 */
[----:B---3--:R-:W-:Y:S01]  /*6e00*/  FFMA R17, R5, R2, R17 ;  /* 0x0000000205117223 */ /* 0x008fe20000000011 */
[----:B------:R-:W-:-:S04]  /*6e10*/  IMAD.U32 R5, RZ, RZ, UR8 ;  /* 0x00000008ff057e24 */ /* 0x000fc8000f8e00ff */
[----:B------:R-:W-:Y:S01]  /*6e20*/  F2FP.F16.F32.PACK_AB R17, RZ, R17 ;  /* 0x00000011ff11723e */ /* 0x000fe200000000ff */
[----:B------:R-:W-:-:S04]  /*6e30*/  IMAD.SHL.U32 R5, R5, 0x10, RZ ;  /* 0x0000001005057824 */ /* 0x000fc800078e00ff */
[----:B------:R0:W-:Y:S04]  /*6e40*/  @P6 STG.E.U16 desc[UR46][R18.64+0x12], R17 ;  /* 0x0000121112006986 */ /* 0x0001e8000c10152e */
[----:B0-----:R-:W3:Y:S01]  /*6e50*/  LDL.LU R17, [R1+0x1c8] ;  /* 0x0001c80001117983 */ /* 0x001ee20000300800 */
[----:B----4-:R-:W-:-:S05]  /*6e60*/  IADD3 R4, P6, R5, R6, RZ ;  /* 0x0000000605047210 */ /* 0x010fca0007fde0ff */
[----:B---3--:R-:W-:Y:S02]  /*6e70*/  IMAD.X R5, R17, 0x1, R7, P6 ;  /* 0x0000000111057824 */ /* 0x008fe400030e0607 */
[----:B------:R0:W5:Y:S04]  /*6e80*/  LDL.LU.64 R6, [R1+0x228] ;  /* 0x0002280001067983 */ /* 0x0001680000300a00 */
[----:B------:R3:W-:Y:S04]  /*6e90*/  STL.64 [R1+0x140], R4 ;  /* 0x0001400401007387 */ /* 0x0007e80000100a00 */
[----:B---3--:R0:W5:Y:S01]  /*6ea0*/  LDL.LU.64 R4, [R1+0x220] ;  /* 0x0002200001047983 */ /* 0x0081620000300a00 */
[----:B------:R-:W-:Y:S01]  /*6eb0*/  ISETP.GT.AND P6, PT, R0, 0x8, P1 ;  /* 0x000000080000780c */ /* 0x000fe20000fc4270 */
[----:B------:R-:W-:-:S12]  /*6ec0*/  BSSY B1, `(.L_x_99) ;  /* 0x0000003000017945 */ /* 0x000fd80003800000 */
[----:B0-----:R-:W-:Y:S05]  /*6ed0*/  @!P6 BRA `(.L_x_100) ;  /* 0x000000000004e947 */ /* 0x001fea0003800000 */
[----:B------:R0:W5:Y:S02]  /*6ee0*/  LDG.E.LTC128B.U16 R3, desc[UR46][R12.64+0x10] ;  /* 0x0000102e0c037981 */ /* 0x000164000c1e1520 */
.L_x_100:
[----:B------:R-:W-:Y:S05]  /*6ef0*/  BSYNC B1 ;  /* 0x0000000000017941 */ /* 0x000fea0003800000 */
.L_x_99:
[----:B-----5:R3:W-:Y:S04]  /*6f00*/  STL [R1+0x228], R6 ;  /* 0x0002280601007387 */ /* 0x0207e80000100800 */
[----:B---3--:R-:W3:Y:S04]  /*6f10*/  LDL.LU R6, [R1+0x158] ;  /* 0x0001580001067983 */ /* 0x008ee80000300800 */
[----:B------:R4:W-:Y:S04]  /*6f20*/  STL.64 [R1+0x220], R4 ;  /* 0x0002200401007387 */ /* 0x0009e80000100a00 */
[----:B----4-:R-:W4:Y:S01]  /*6f30*/  LDL.LU.64 R4, [R1+0x140] ;  /* 0x0001400001047983 */ /* 0x010f220000300a00 */
[----:B------:R-:W-:-:S05]  /*6f40*/  HADD2.F32 R17, -RZ, R3.H0_H0 ;  /* 0x20000003ff117230 */ /* 0x000fca0000004100 */
[----:B------:R-:W-:-:S04]  /*6f50*/  FMUL R17, R17, R16 ;  /* 0x0000001011117220 */ /* 0x000fc80000400000 */
[----:B---3--:R-:W-:Y:S02]  /*6f60*/  FFMA R17, R6, R2, R17 ;  /* 0x0000000206117223 */ /* 0x008fe40000000011 */
[----:B------:R3:W5:Y:S03]  /*6f70*/  LDL.LU R6, [R1+0x228] ;  /* 0x0002280001067983 */ /* 0x0007660000300800 */
[----:B------:R-:W-:-:S05]  /*6f80*/  F2FP.F16.F32.PACK_AB R17, RZ, R17 ;  /* 0x00000011ff11723e */ /* 0x000fca00000000ff */
[----:B----4-:R4:W-:Y:S04]  /*6f90*/  @P6 STG.E.U16 desc[UR46][R4.64+0x10], R17 ;  /* 0x0000101104006986 */ /* 0x0109e8000c10152e */
[----:B----4-:R3:W5:Y:S01]  /*6fa0*/  LDL.LU.64 R4, [R1+0x220] ;  /* 0x0002200001047983 */ /* 0x0107620000300a00 */
[----:B------:R-:W-:Y:S01]  /*6fb0*/  ISETP.GT.AND P6, PT, R0, 0x9, P1 ;  /* 0x000000090000780c */ /* 0x000fe20000fc4270 */
[----:B------:R-:W-:-:S12]  /*6fc0*/  BSSY B1, `(.L_x_101) ;  /* 0x0000003000017945 */ /* 0x000fd80003800000 */
[----:B---3--:R-:W-:Y:S05]  /*6fd0*/  @!P6 BRA `(.L_x_102) ;  /* 0x000000000004e947 */ /* 0x008fea0003800000 */
[----:B------:R3:W5:Y:S02]  /*6fe0*/  LDG.E.LTC128B.U16 R3, desc[UR46][R12.64+0x12] ;  /* 0x0000122e0c037981 */ /* 0x000764000c1e1520 */
.L_x_102:
[----:B------:R-:W-:Y:S05]  /*6ff0*/  BSYNC B1 ;  /* 0x0000000000017941 */ /* 0x000fea0003800000 */
.L_x_101:
[----:B-----5:R4:W-:Y:S04]  /*7000*/  STL [R1+0x220], R4 ;  /* 0x0002200401007387 */ /* 0x0209e80000100800 */
[----:B----4-:R-:W4:Y:S01]  /*7010*/  LDL.LU R4, [R1+0x15c] ;  /* 0x00015c0001047983 */ /* 0x010f220000300800 */
[----:B------:R-:W-:-:S05]  /*7020*/  HADD2.F32 R17, -RZ, R3.H0_H0 ;  /* 0x20000003ff117230 */ /* 0x000fca0000004100 */
[----:B------:R-:W-:-:S04]  /*7030*/  FMUL R17, R17, R16 ;  /* 0x0000001011117220 */ /* 0x000fc80000400000 */
[----:B----4-:R-:W-:Y:S02]  /*7040*/  FFMA R17, R4, R2, R17 ;  /* 0x0000000204117223 */ /* 0x010fe40000000011 */
[----:B------:R4:W5:Y:S01]  /*7050*/  LDL.LU R4, [R1+0x220] ;  /* 0x0002200001047983 */ /* 0x0009620000300800 */
[----:B------:R-:W-:Y:S02]  /*7060*/  BSSY B1, `(.L_x_103) ;  /* 0x0000006000017945 */ /* 0x000fe40003800000 */
[----:B------:R-:W-:-:S05]  /*7070*/  F2FP.F16.F32.PACK_AB R17, RZ, R17 ;  /* 0x00000011ff11723e */ /* 0x000fca00000000ff */
[----:B------:R4:W-:Y:S01]  /*7080*/  @P6 STG.E.U16 desc[UR46][R6.64+0x12], R17 ;  /* 0x0000121106006986 */ /* 0x0009e2000c10152e */
[----:B------:R-:W-:-:S13]  /*7090*/  ISETP.GT.AND P6, PT, R0, 0x10, P2 ;  /* 0x000000100000780c */ /* 0x000fda00017c4270 */
[----:B----4-:R-:W-:Y:S05]  /*70a0*/  @!P6 BRA `(.L_x_104) ;  /* 0x000000000004e947 */ /* 0x010fea0003800000 */
[----:B------:R4:W5:Y:S02]  /*70b0*/  LDG.E.LTC128B.U16 R3, desc[UR46][R14.64+0x20] ;  /* 0x0000202e0e037981 */ /* 0x000964000c1e1520 */
.L_x_104:
[----:B------:R-:W-:Y:S05]  /*70c0*/  BSYNC B1 ;  /* 0x0000000000017941 */ /* 0x000fea0003800000 */
.L_x_103:
[----:B-----5:R0:W-:Y:S04]  /*70d0*/  STL [R1+0x220], R4 ;  /* 0x0002200401007387 */ /* 0x0201e80000100800 */
[----:B0-----:R-:W2:Y:S01]  /*70e0*/  LDL.LU R4, [R1+0x160] ;  /* 0x0001600001047983 */ /* 0x001ea20000300800 */
[----:B------:R-:W-:-:S05]  /*70f0*/  HADD2.F32 R17, -RZ, R3.H0_H0 ;  /* 0x20000003ff117230 */ /* 0x000fca0000004100 */
[----:B------:R-:W-:-:S04]  /*7100*/  FMUL R17, R17, R16 ;  /* 0x0000001011117220 */ /* 0x000fc80000400000 */
[----:B--2---:R-:W-:Y:S02]  /*7110*/  FFMA R17, R4, R2, R17 ;  /* 0x0000000204117223 */ /* 0x004fe40000000011 */
[----:B------:R0:W5:Y:S01]  /*7120*/  LDL.LU R4, [R1+0x220] ;  /* 0x0002200001047983 */ /* 0x0001620000300800 */
[----:B------:R-:W-:Y:S02]  /*7130*/  BSSY B1, `(.L_x_105) ;  /* 0x0000006000017945 */ /* 0x000fe40003800000 */
[----:B------:R-:W-:-:S05]  /*7140*/  F2FP.F16.F32.PACK_AB R17, RZ, R17 ;  /* 0x00000011ff11723e */ /* 0x000fca00000000ff */
[----:B------:R0:W-:Y:S01]  /*7150*/  @P6 STG.E.U16 desc[UR46][R18.64+0x20], R17 ;  /* 0x0000201112006986 */ /* 0x0001e2000c10152e */
[----:B------:R-:W-:-:S13]  /*7160*/  ISETP.GT.AND P6, PT, R0, 0x11, P2 ;  /* 0x000000110000780c */ /* 0x000fda00017c4270 */
[----:B0-----:R-:W-:Y:S05]  /*7170*/  @!P6 BRA `(.L_x_106) ;  /* 0x000000000004e947 */ /* 0x001fea0003800000 */
[----:B------:R0:W5:Y:S02]  /*7180*/  LDG.E.LTC128B.U16 R3, desc[UR46][R14.64+0x22] ;  /* 0x0000222e0e037981 */ /* 0x000164000c1e1520 */
.L_x_106:
[----:B------:R-:W-:Y:S05]  /*7190*/  BSYNC B1 ;  /* 0x0000000000017941 */ /* 0x000fea0003800000 */
.L_x_105:
[----:B-----5:R2:W-:Y:S04]  /*71a0*/  STL [R1+0x220], R4 ;  /* 0x0002200401007387 */ /* 0x0205e80000100800 */
[----:B--2---:R-:W2:Y:S01]  /*71b0*/  LDL.LU R4, [R1+0x164] ;  /* 0x0001640001047983 */ /* 0x004ea20000300800 */
        /* <DEDUP_REMOVED lines=10> */
.L_x_108:
[----:B------:R-:W-:Y:S05]  /*7260*/  BSYNC B1 ;  /* 0x0000000000017941 */ /* 0x000fea0003800000 */
.L_x_107:
[----:B-----5:R0:W-:Y:S04]  /*7270*/  STL [R1+0x220], R4 ;  /* 0x0002200401007387 */ /* 0x0201e80000100800 */
[----:B0-----:R-:W3:Y:S01]  /*7280*/  LDL.LU R4, [R1+0x168] ;  /* 0x0001680001047983 */ /* 0x001ee20000300800 */
        /* <DEDUP_REMOVED lines=8> */
[----:B0-----:R-:W-:Y:S05]  /*7310*/  @!P6 BRA `(.L_x_110) ;  /* 0x000000000004e947 */ /* 0x001fea0003800000 */
[----:B------:R0:W5:Y:S02]  /*7320*/  LDG.E.LTC128B.U16 R3, desc[UR46][R12.64+0x22] ;  /* 0x0000222e0c037981 */ /* 0x000164000c1e1520 */
.L_x_110:
[----:B------:R-:W-:Y:S05]  /*7330*/  BSYNC B1 ;  /* 0x0000000000017941 */ /* 0x000fea0003800000 */
.L_x_109:
        /* <DEDUP_REMOVED lines=12> */
.L_x_112:
[----:B------:R-:W-:Y:S05]  /*7400*/  BSYNC B1 ;  /* 0x0000000000017941 */ /* 0x000fea0003800000 */
.L_x_111:
        /* <DEDUP_REMOVED lines=12> */
.L_x_114:
[----:B------:R-:W-:Y:S05]  /*74d0*/  BSYNC B1 ;  /* 0x0000000000017941 */ /* 0x000fea0003800000 */
.L_x_113:
        /* <DEDUP_REMOVED lines=12> */
.L_x_116:
[----:B------:R-:W-:Y:S05]  /*75a0*/  BSYNC B1 ;  /* 0x0000000000017941 */ /* 0x000fea0003800000 */
.L_x_115:
        /* <DEDUP_REMOVED lines=12> */
.L_x_118:
[----:B------:R-:W-:Y:S05]  /*7670*/  BSYNC B1 ;  /* 0x0000000000017941 */ /* 0x000fea0003800000 */
.L_x_117:
        /* <DEDUP_REMOVED lines=12> */
.L_x_120:
[----:B------:R-:W-:Y:S05]  /*7740*/  BSYNC B1 ;  /* 0x0000000000017941 */ /* 0x000fea0003800000 */
.L_x_119:
[----:B------:R0:W-:Y:S04]  /*7750*/  STL [R1+0x220], R6 ;  /* 0x0002200601007387 */ /* 0x0001e80000100800 */
[----:B0-----:R-:W2:Y:S01]  /*7760*/  LDL.LU R6, [R1+0x100] ;  /* 0x0001000001067983 */ /* 0x001ea20000300800 */
        /* <DEDUP_REMOVED lines=10> */
.L_x_122:
[----:B------:R-:W-:Y:S05]  /*7810*/  BSYNC B1 ;  /* 0x0000000000017941 */ /* 0x000fea0003800000 */
.L_x_121:
        /* <DEDUP_REMOVED lines=12> */
.L_x_124:
[----:B------:R-:W-:Y:S05]  /*78e0*/  BSYNC B1 ;  /* 0x0000000000017941 */ /* 0x000fea0003800000 */
.L_x_123:
[----:B------:R0:W-:Y:S04]  /*78f0*/  STL [R1+0x220], R4 ;  /* 0x0002200401007387 */ /* 0x0001e80000100800 */
[----:B0-----:R-:W3:Y:S01]  /*7900*/  LDL.LU R4, [R1+0x108] ;  /* 0x0001080001047983 */ /* 0x001ee20000300800 */
[----:B-----5:R-:W-:-:S05]  /*7910*/  HADD2.F32 R17, -RZ, R3.H0_H0 ;  /* 0x20000003ff117230 */ /* 0x020fca0000004100 */
        /* <DEDUP_REMOVED lines=9> */
.L_x_126:
[----:B------:R-:W-:Y:S05]  /*79b0*/  BSYNC B1 ;  /* 0x0000000000017941 */ /* 0x000fea0003800000 */
.L_x_125:
        /* <DEDUP_REMOVED lines=12> */
.L_x_128:
[----:B------:R-:W-:Y:S05]  /*7a80*/  BSYNC B1 ;  /* 0x0000000000017941 */ /* 0x000fea0003800000 */
.L_x_127:
        /* <DEDUP_REMOVED lines=12> */
.L_x_130:
[----:B------:R-:W-:Y:S05]  /*7b50*/  BSYNC B1 ;  /* 0x0000000000017941 */ /* 0x000fea0003800000 */
.L_x_129:
        /* <DEDUP_REMOVED lines=12> */
.L_x_132:
[----:B------:R-:W-:Y:S05]  /*7c20*/  BSYNC B1 ;  /* 0x0000000000017941 */ /* 0x000fea0003800000 */
.L_x_131:
        /* <DEDUP_REMOVED lines=12> */
.L_x_134:
[----:B------:R-:W-:Y:S05]  /*7cf0*/  BSYNC B1 ;  /* 0x0000000000017941 */ /* 0x000fea0003800000 */
.L_x_133:
        /* <DEDUP_REMOVED lines=12> */
.L_x_136:
[----:B------:R-:W-:Y:S05]  /*7dc0*/  BSYNC B1 ;  /* 0x0000000000017941 */ /* 0x000fea0003800000 */
.L_x_135:
        /* <DEDUP_REMOVED lines=12> */
.L_x_138:
[----:B------:R-:W-:Y:S05]  /*7e90*/  BSYNC B1 ;  /* 0x0000000000017941 */ /* 0x000fea0003800000 */
.L_x_137:
        /* <DEDUP_REMOVED lines=12> */
.L_x_140:
[----:B------:R-:W-:Y:S05]  /*7f60*/  BSYNC B1 ;  /* 0x0000000000017941 */ /* 0x000fea0003800000 */
.L_x_139:
        /* <DEDUP_REMOVED lines=12> */
.L_x_142:
[----:B------:R-:W-:Y:S05]  /*8030*/  BSYNC B1 ;  /* 0x0000000000017941 */ /* 0x000fea0003800000 */
.L_x_141:
        /* <DEDUP_REMOVED lines=12> */
.L_x_144:
[----:B------:R-:W-:Y:S05]  /*8100*/  BSYNC B1 ;  /* 0x0000000000017941 */ /* 0x000fea0003800000 */
.L_x_143:
        /* <DEDUP_REMOVED lines=12> */
.L_x_146:
[----:B------:R-:W-:Y:S05]  /*81d0*/  BSYNC B1 ;  /* 0x0000000000017941 */ /* 0x000fea0003800000 */
.L_x_145:
        /* <DEDUP_REMOVED lines=12> */
.L_x_148:
[----:B------:R-:W-:Y:S05]  /*82a0*/  BSYNC B1 ;  /* 0x0000000000017941 */ /* 0x000fea0003800000 */
.L_x_147:
        /* <DEDUP_REMOVED lines=12> */
.L_x_150:
[----:B------:R-:W-:Y:S05]  /*8370*/  BSYNC B1 ;  /* 0x0000000000017941 */ /* 0x000fea0003800000 */
.L_x_149:
        /* <DEDUP_REMOVED lines=12> */
.L_x_152:
[----:B------:R-:W-:Y:S05]  /*8440*/  BSYNC B1 ;  /* 0x0000000000017941 */ /* 0x000fea0003800000 */
.L_x_151:
        /* <DEDUP_REMOVED lines=12> */
.L_x_154:
[----:B------:R-:W-:Y:S05]  /*8510*/  BSYNC B1 ;  /* 0x0000000000017941 */ /* 0x000fea0003800000 */
.L_x_153:
        /* <DEDUP_REMOVED lines=12> */
.L_x_156:
[----:B------:R-:W-:Y:S05]  /*85e0*/  BSYNC B1 ;  /* 0x0000000000017941 */ /* 0x000fea0003800000 */
.L_x_155:
        /* <DEDUP_REMOVED lines=12> */
.L_x_158:
[----:B------:R-:W-:Y:S05]  /*86b0*/  BSYNC B1 ;  /* 0x0000000000017941 */ /* 0x000fea0003800000 */
.L_x_157:
        /* <DEDUP_REMOVED lines=12> */
.L_x_160:
[----:B------:R-:W-:Y:S05]  /*8780*/  BSYNC B1 ;  /* 0x0000000000017941 */ /* 0x000fea0003800000 */
.L_x_159:
        /* <DEDUP_REMOVED lines=12> */
.L_x_162:
[----:B------:R-:W-:Y:S05]  /*8850*/  BSYNC B1 ;  /* 0x0000000000017941 */ /* 0x000fea0003800000 */
.L_x_161:
        /* <DEDUP_REMOVED lines=12> */
.L_x_164:
[----:B------:R-:W-:Y:S05]  /*8920*/  BSYNC B1 ;  /* 0x0000000000017941 */ /* 0x000fea0003800000 */
.L_x_163:
        /* <DEDUP_REMOVED lines=12> */
.L_x_166:
[----:B------:R-:W-:Y:S05]  /*89f0*/  BSYNC B1 ;  /* 0x0000000000017941 */ /* 0x000fea0003800000 */
.L_x_165:
        /* <DEDUP_REMOVED lines=12> */
.L_x_168:
[----:B------:R-:W-:Y:S05]  /*8ac0*/  BSYNC B1 ;  /* 0x0000000000017941 */ /* 0x000fea0003800000 */
.L_x_167:
        /* <DEDUP_REMOVED lines=12> */
.L_x_170:
[----:B------:R-:W-:Y:S05]  /*8b90*/  BSYNC B1 ;  /* 0x0000000000017941 */ /* 0x000fea0003800000 */
.L_x_169:
        /* <DEDUP_REMOVED lines=12> */
.L_x_172:
[----:B------:R-:W-:Y:S05]  /*8c60*/  BSYNC B1 ;  /* 0x0000000000017941 */ /* 0x000fea0003800000 */
.L_x_171:
        /* <DEDUP_REMOVED lines=12> */
.L_x_174:
[----:B------:R-:W-:Y:S05]  /*8d30*/  BSYNC B1 ;  /* 0x0000000000017941 */ /* 0x000fea0003800000 */
.L_x_173:
        /* <DEDUP_REMOVED lines=12> */
.L_x_176:
[----:B------:R-:W-:Y:S05]  /*8e00*/  BSYNC B1 ;  /* 0x0000000000017941 */ /* 0x000fea0003800000 */
.L_x_175:
        /* <DEDUP_REMOVED lines=12> */
.L_x_178:
[----:B------:R-:W-:Y:S05]  /*8ed0*/  BSYNC B1 ;  /* 0x0000000000017941 */ /* 0x000fea0003800000 */
.L_x_177:
        /* <DEDUP_REMOVED lines=12> */
.L_x_180:
[----:B------:R-:W-:Y:S05]  /*8fa0*/  BSYNC B1 ;  /* 0x0000000000017941 */ /* 0x000fea0003800000 */
.L_x_179:
        /* <DEDUP_REMOVED lines=12> */
.L_x_182:
[----:B------:R-:W-:Y:S05]  /*9070*/  BSYNC B1 ;  /* 0x0000000000017941 */ /* 0x000fea0003800000 */
.L_x_181:
        /* <DEDUP_REMOVED lines=12> */
.L_x_184:
[----:B------:R-:W-:Y:S05]  /*9140*/  BSYNC B1 ;  /* 0x0000000000017941 */ /* 0x000fea0003800000 */
.L_x_183:
        /* <DEDUP_REMOVED lines=12> */
.L_x_186:
[----:B------:R-:W-:Y:S05]  /*9210*/  BSYNC B1 ;  /* 0x0000000000017941 */ /* 0x000fea0003800000 */
.L_x_185:
        /* <DEDUP_REMOVED lines=12> */
.L_x_188:
[----:B------:R-:W-:Y:S05]  /*92e0*/  BSYNC B1 ;  /* 0x0000000000017941 */ /* 0x000fea0003800000 */
.L_x_187:
        /* <DEDUP_REMOVED lines=12> */
.L_x_190:
[----:B------:R-:W-:Y:S05]  /*93b0*/  BSYNC B1 ;  /* 0x0000000000017941 */ /* 0x000fea0003800000 */
.L_x_189:
        /* <DEDUP_REMOVED lines=12> */
.L_x_192:
[----:B------:R-:W-:Y:S05]  /*9480*/  BSYNC B1 ;  /* 0x0000000000017941 */ /* 0x000fea0003800000 */
.L_x_191:
        /* <DEDUP_REMOVED lines=12> */
.L_x_194:
[----:B------:R-:W-:Y:S05]  /*9550*/  BSYNC B1 ;  /* 0x0000000000017941 */ /* 0x000fea0003800000 */
.L_x_193:
        /* <DEDUP_REMOVED lines=12> */
.L_x_196:
[----:B------:R-:W-:Y:S05]  /*9620*/  BSYNC B1 ;  /* 0x0000000000017941 */ /* 0x000fea0003800000 */
.L_x_195:
        /* <DEDUP_REMOVED lines=12> */
.L_x_198:
[----:B------:R-:W-:Y:S05]  /*96f0*/  BSYNC B1 ;  /* 0x0000000000017941 */ /* 0x000fea0003800000 */
.L_x_197:
        /* <DEDUP_REMOVED lines=12> */
.L_x_200:
[----:B------:R-:W-:Y:S05]  /*97c0*/  BSYNC B1 ;  /* 0x0000000000017941 */ /* 0x000fea0003800000 */
.L_x_199:
        /* <DEDUP_REMOVED lines=12> */
.L_x_202:
[----:B------:R-:W-:Y:S05]  /*9890*/  BSYNC B1 ;  /* 0x0000000000017941 */ /* 0x000fea0003800000 */
.L_x_201:
        /* <DEDUP_REMOVED lines=12> */
.L_x_204:
[----:B------:R-:W-:Y:S05]  /*9960*/  BSYNC B1 ;  /* 0x0000000000017941 */ /* 0x000fea0003800000 */
.L_x_203:
        /* <DEDUP_REMOVED lines=12> */
.L_x_206:
[----:B------:R-:W-:Y:S05]  /*9a30*/  BSYNC B1 ;  /* 0x0000000000017941 */ /* 0x000fea0003800000 */
.L_x_205:
        /* <DEDUP_REMOVED lines=12> */
.L_x_208:
[----:B------:R-:W-:Y:S05]  /*9b00*/  BSYNC B1 ;  /* 0x0000000000017941 */ /* 0x000fea0003800000 */
.L_x_207:
        /* <DEDUP_REMOVED lines=12> */
.L_x_210:
[----:B------:R-:W-:Y:S05]  /*9bd0*/  BSYNC B1 ;  /* 0x0000000000017941 */ /* 0x000fea0003800000 */
.L_x_209:
        /* <DEDUP_REMOVED lines=12> */
.L_x_212:
[----:B------:R-:W-:Y:S05]  /*9ca0*/  BSYNC B1 ;  /* 0x0000000000017941 */ /* 0x000fea0003800000 */
.L_x_211:
        /* <DEDUP_REMOVED lines=12> */
.L_x_214:
[----:B------:R-:W-:Y:S05]  /*9d70*/  BSYNC B1 ;  /* 0x0000000000017941 */ /* 0x000fea0003800000 */
.L_x_213:
        /* <DEDUP_REMOVED lines=12> */
.L_x_216:
[----:B------:R-:W-:Y:S05]  /*9e40*/  BSYNC B1 ;  /* 0x0000000000017941 */ /* 0x000fea0003800000 */
.L_x_215:
        /* <DEDUP_REMOVED lines=12> */
.L_x_218:
[----:B------:R-:W-:Y:S05]  /*9f10*/  BSYNC B1 ;  /* 0x0000000000017941 */ /* 0x000fea0003800000 */
.L_x_217:
        /* <DEDUP_REMOVED lines=12> */
.L_x_220:
[----:B------:R-:W-:Y:S05]  /*9fe0*/  BSYNC B1 ;  /* 0x0000000000017941 */ /* 0x000fea0003800000 */
.L_x_219:
        /* <DEDUP_REMOVED lines=12> */
.L_x_222:
[----:B------:R-:W-:Y:S05]  /*a0b0*/  BSYNC B1 ;  /* 0x0000000000017941 */ /* 0x000fea0003800000 */
.L_x_221:
        /* <DEDUP_REMOVED lines=12> */
.L_x_224:
[----:B------:R-:W-:Y:S05]  /*a180*/  BSYNC B1 ;  /* 0x0000000000017941 */ /* 0x000fea0003800000 */
.L_x_223:
        /* <DEDUP_REMOVED lines=12> */
.L_x_226:
[----:B------:R-:W-:Y:S05]  /*a250*/  BSYNC B1 ;  /* 0x0000000000017941 */ /* 0x000fea0003800000 */
.L_x_225:
        /* <DEDUP_REMOVED lines=12> */
.L_x_228:
[----:B------:R-:W-:Y:S05]  /*a320*/  BSYNC B1 ;  /* 0x0000000000017941 */ /* 0x000fea0003800000 */
.L_x_227:
        /* <DEDUP_REMOVED lines=12> */
.L_x_230:
[----:B------:R-:W-:Y:S05]  /*a3f0*/  BSYNC B1 ;  /* 0x0000000000017941 */ /* 0x000fea0003800000 */
.L_x_229:
        /* <DEDUP_REMOVED lines=12> */
.L_x_232:
[----:B------:R-:W-:Y:S05]  /*a4c0*/  BSYNC B1 ;  /* 0x0000000000017941 */ /* 0x000fea0003800000 */
.L_x_231:
        /* <DEDUP_REMOVED lines=12> */
.L_x_234:
[----:B------:R-:W-:Y:S05]  /*a590*/  BSYNC B1 ;  /* 0x0000000000017941 */ /* 0x000fea0003800000 */
.L_x_233:
        /* <DEDUP_REMOVED lines=12> */
.L_x_236:
[----:B------:R-:W-:Y:S05]  /*a660*/  BSYNC B1 ;  /* 0x0000000000017941 */ /* 0x000fea0003800000 */
.L_x_235:
        /* <DEDUP_REMOVED lines=12> */
.L_x_238:
[----:B------:R-:W-:Y:S05]  /*a730*/  BSYNC B1 ;  /* 0x0000000000017941 */ /* 0x000fea0003800000 */
.L_x_237:
        /* <DEDUP_REMOVED lines=12> */
.L_x_240:
[----:B------:R-:W-:Y:S05]  /*a800*/  BSYNC B1 ;  /* 0x0000000000017941 */ /* 0x000fea0003800000 */
.L_x_239:
        /* <DEDUP_REMOVED lines=12> */
.L_x_242:
[----:B------:R-:W-:Y:S05]  /*a8d0*/  BSYNC B1 ;  /* 0x0000000000017941 */ /* 0x000fea0003800000 */
.L_x_241:
        /* <DEDUP_REMOVED lines=12> */
.L_x_244:
[----:B------:R-:W-:Y:S05]  /*a9a0*/  BSYNC B1 ;  /* 0x0000000000017941 */ /* 0x000fea0003800000 */
.L_x_243:
        /* <DEDUP_REMOVED lines=12> */
.L_x_246:
[----:B------:R-:W-:Y:S05]  /*aa70*/  BSYNC B1 ;  /* 0x0000000000017941 */ /* 0x000fea0003800000 */
.L_x_245:
        /* <DEDUP_REMOVED lines=12> */
.L_x_248:
[----:B------:R-:W-:Y:S05]  /*ab40*/  BSYNC B1 ;  /* 0x0000000000017941 */ /* 0x000fea0003800000 */
.L_x_247:
[----:B-----5:R0:W-:Y:S04]  /*ab50*/  STL [R1+0x220], R4 ;  /* 0x0002200401007387 */ /* 0x0201e80000100800 */
[----:B0-----:R-:W2:Y:S01]  /*ab60*/  LDL.LU R4, [R1] ;  /* 0x0000000001047983 */ /* 0x001ea20000300800 */
        /* <DEDUP_REMOVED lines=10> */
.L_x_250:
[----:B------:R-:W-:Y:S05]  /*ac10*/  BSYNC B1 ;  /* 0x0000000000017941 */ /* 0x000fea0003800000 */
.L_x_249:
        /* <DEDUP_REMOVED lines=12> */
.L_x_252:
[----:B------:R-:W-:Y:S05]  /*ace0*/  BSYNC B1 ;  /* 0x0000000000017941 */ /* 0x000fea0003800000 */
.L_x_251:
        /* <DEDUP_REMOVED lines=12> */
.L_x_254:
[----:B------:R-:W-:Y:S05]  /*adb0*/  BSYNC B1 ;  /* 0x0000000000017941 */ /* 0x000fea0003800000 */
.L_x_253:
        /* <DEDUP_REMOVED lines=12> */
.L_x_256:
[----:B------:R-:W-:Y:S05]  /*ae80*/  BSYNC B1 ;  /* 0x0000000000017941 */ /* 0x000fea0003800000 */
.L_x_255:
        /* <DEDUP_REMOVED lines=12> */
.L_x_258:
[----:B------:R-:W-:Y:S05]  /*af50*/  BSYNC B1 ;  /* 0x0000000000017941 */ /* 0x000fea0003800000 */
.L_x_257:
        /* <DEDUP_REMOVED lines=12> */
.L_x_260:
[----:B------:R-:W-:Y:S05]  /*b020*/  BSYNC B1 ;  /* 0x0000000000017941 */ /* 0x000fea0003800000 */
.L_x_259:
        /* <DEDUP_REMOVED lines=12> */
.L_x_262:
[----:B------:R-:W-:Y:S05]  /*b0f0*/  BSYNC B1 ;  /* 0x0000000000017941 */ /* 0x000fea0003800000 */
.L_x_261:
        /* <DEDUP_REMOVED lines=12> */
.L_x_264:
[----:B------:R-:W-:Y:S05]  /*b1c0*/  BSYNC B1 ;  /* 0x0000000000017941 */ /* 0x000fea0003800000 */
.L_x_263:
        /* <DEDUP_REMOVED lines=12> */
.L_x_266:
[----:B------:R-:W-:Y:S05]  /*b290*/  BSYNC B1 ;  /* 0x0000000000017941 */ /* 0x000fea0003800000 */
.L_x_265:
        /* <DEDUP_REMOVED lines=12> */
.L_x_268:
[----:B------:R-:W-:Y:S05]  /*b360*/  BSYNC B1 ;  /* 0x0000000000017941 */ /* 0x000fea0003800000 */
.L_x_267:
        /* <DEDUP_REMOVED lines=12> */
.L_x_270:
[----:B------:R-:W-:Y:S05]  /*b430*/  BSYNC B1 ;  /* 0x0000000000017941 */ /* 0x000fea0003800000 */
.L_x_269:
        /* <DEDUP_REMOVED lines=12> */
.L_x_272:
[----:B------:R-:W-:Y:S05]  /*b500*/  BSYNC B1 ;  /* 0x0000000000017941 */ /* 0x000fea0003800000 */
.L_x_271:
        /* <DEDUP_REMOVED lines=12> */
.L_x_274:
[----:B------:R-:W-:Y:S05]  /*b5d0*/  BSYNC B1 ;  /* 0x0000000000017941 */ /* 0x000fea0003800000 */
.L_x_273:
        /* <DEDUP_REMOVED lines=12> */
.L_x_276:
[----:B------:R-:W-:Y:S05]  /*b6a0*/  BSYNC B1 ;  /* 0x0000000000017941 */ /* 0x000fea0003800000 */
.L_x_275:
        /* <DEDUP_REMOVED lines=12> */
.L_x_278:
[----:B------:R-:W-:Y:S05]  /*b770*/  BSYNC B1 ;  /* 0x0000000000017941 */ /* 0x000fea0003800000 */
.L_x_277:
        /* <DEDUP_REMOVED lines=12> */
.L_x_280:
[----:B------:R-:W-:Y:S05]  /*b840*/  BSYNC B1 ;  /* 0x0000000000017941 */ /* 0x000fea0003800000 */
.L_x_279:
[----:B-----5:R-:W-:Y:S01]  /*b850*/  HADD2.F32 R17, -RZ, R3.H0_H0 ;  /* 0x20000003ff117230 */ /* 0x020fe20000004100 */
[----:B------:R-:W-:Y:S04]  /*b860*/  BSSY B1, `(.L_x_281) ;  /* 0x0000008000017945 */ /* 0x000fe80003800000 */
[----:B------:R-:W-:-:S04]  /*b870*/  FMUL R17, R17, R16 ;  /* 0x0000001011117220 */ /* 0x000fc80000400000 */
[----:B------:R-:W-:-:S05]  /*b880*/  FFMA R17, R216, R2, R17 ;  /* 0x00000002d8117223 */ /* 0x000fca0000000011 */
[----:B------:R-:W-:-:S05]  /*b890*/  F2FP.F16.F32.PACK_AB R17, RZ, R17 ;  /* 0x00000011ff11723e */ /* 0x000fca00000000ff */
[----:B------:R0:W-:Y:S01]  /*b8a0*/  @P6 STG.E.U16 desc[UR46][R18.64+0x80], R17 ;  /* 0x0000801112006986 */ /* 0x0001e2000c10152e */
[----:B------:R-:W-:-:S13]  /*b8b0*/  ISETP.GT.AND P6, PT, R0, 0x41, P2 ;  /* 0x000000410000780c */ /* 0x000fda00017c4270 */
[----:B0-----:R-:W-:Y:S05]  /*b8c0*/  @!P6 BRA `(.L_x_282) ;  /* 0x000000000004e947 */ /* 0x001fea0003800000 */
[----:B------:R0:W5:Y:S02]  /*b8d0*/  LDG.E.LTC128B.U16 R3, desc[UR46][R14.64+0x82] ;  /* 0x0000822e0e037981 */ /* 0x000164000c1e1520 */
.L_x_282:
[----:B------:R-:W-:Y:S05]  /*b8e0*/  BSYNC B1 ;  /* 0x0000000000017941 */ /* 0x000fea0003800000 */
.L_x_281:
        /* <DEDUP_REMOVED lines=9> */
.L_x_284:
[----:B------:R-:W-:Y:S05]  /*b980*/  BSYNC B1 ;  /* 0x0000000000017941 */ /* 0x000fea0003800000 */
.L_x_283:
        /* <DEDUP_REMOVED lines=9> */
.L_x_286:
[----:B------:R-:W-:Y:S05]  /*ba20*/  BSYNC B1 ;  /* 0x0000000000017941 */ /* 0x000fea0003800000 */
.L_x_285:
        /* <DEDUP_REMOVED lines=9> */
.L_x_288:
[----:B------:R-:W-:Y:S05]  /*bac0*/  BSYNC B1 ;  /* 0x0000000000017941 */ /* 0x000fea0003800000 */
.L_x_287:
        /* <DEDUP_REMOVED lines=9> */
.L_x_290:
[----:B------:R-:W-:Y:S05]  /*bb60*/  BSYNC B1 ;  /* 0x0000000000017941 */ /* 0x000fea0003800000 */
.L_x_289:
        /* <DEDUP_REMOVED lines=9> */
.L_x_292:
[----:B------:R-:W-:Y:S05]  /*bc00*/  BSYNC B1 ;  /* 0x0000000000017941 */ /* 0x000fea0003800000 */
.L_x_291:
        /* <DEDUP_REMOVED lines=9> */
.L_x_294:
[----:B------:R-:W-:Y:S05]  /*bca0*/  BSYNC B1 ;  /* 0x0000000000017941 */ /* 0x000fea0003800000 */
.L_x_293:
        /* <DEDUP_REMOVED lines=9> */
.L_x_296:
[----:B------:R-:W-:Y:S05]  /*bd40*/  BSYNC B1 ;  /* 0x0000000000017941 */ /* 0x000fea0003800000 */
.L_x_295:
        /* <DEDUP_REMOVED lines=9> */
.L_x_298:
[----:B------:R-:W-:Y:S05]  /*bde0*/  BSYNC B1 ;  /* 0x0000000000017941 */ /* 0x000fea0003800000 */
.L_x_297:
        /* <DEDUP_REMOVED lines=9> */
.L_x_300:
[----:B------:R-:W-:Y:S05]  /*be80*/  BSYNC B1 ;  /* 0x0000000000017941 */ /* 0x000fea0003800000 */
.L_x_299:
        /* <DEDUP_REMOVED lines=9> */
.L_x_302:
[----:B------:R-:W-:Y:S05]  /*bf20*/  BSYNC B1 ;  /* 0x0000000000017941 */ /* 0x000fea0003800000 */
.L_x_301:
        /* <DEDUP_REMOVED lines=9> */
.L_x_304:
[----:B------:R-:W-:Y:S05]  /*bfc0*/  BSYNC B1 ;  /* 0x0000000000017941 */ /* 0x000fea0003800000 */
.L_x_303:
        /* <DEDUP_REMOVED lines=9> */
.L_x_306:
[----:B------:R-:W-:Y:S05]  /*c060*/  BSYNC B1 ;  /* 0x0000000000017941 */ /* 0x000fea0003800000 */
.L_x_305:
        /* <DEDUP_REMOVED lines=9> */
.L_x_308:
[----:B------:R-:W-:Y:S05]  /*c100*/  BSYNC B1 ;  /* 0x0000000000017941 */ /* 0x000fea0003800000 */
.L_x_307:
        /* <DEDUP_REMOVED lines=9> */
.L_x_310:
[----:B------:R-:W-:Y:S05]  /*c1a0*/  BSYNC B1 ;  /* 0x0000000000017941 */ /* 0x000fea0003800000 */
.L_x_309:
        /* <DEDUP_REMOVED lines=9> */
.L_x_312:
[----:B------:R-:W-:Y:S05]  /*c240*/  BSYNC B1 ;  /* 0x0000000000017941 */ /* 0x000fea0003800000 */
.L_x_311:
        /* <DEDUP_REMOVED lines=9> */
.L_x_314:
[----:B------:R-:W-:Y:S05]  /*c2e0*/  BSYNC B1 ;  /* 0x0000000000017941 */ /* 0x000fea0003800000 */
.L_x_313:
        /* <DEDUP_REMOVED lines=9> */
.L_x_316:
[----:B------:R-:W-:Y:S05]  /*c380*/  BSYNC B1 ;  /* 0x0000000000017941 */ /* 0x000fea0003800000 */
.L_x_315:
        /* <DEDUP_REMOVED lines=9> */
.L_x_318:
[----:B------:R-:W-:Y:S05]  /*c420*/  BSYNC B1 ;  /* 0x0000000000017941 */ /* 0x000fea0003800000 */
.L_x_317:
        /* <DEDUP_REMOVED lines=9> */
.L_x_320:
[----:B------:R-:W-:Y:S05]  /*c4c0*/  BSYNC B1 ;  /* 0x0000000000017941 */ /* 0x000fea0003800000 */
.L_x_319:
        /* <DEDUP_REMOVED lines=9> */
.L_x_322:
[----:B------:R-:W-:Y:S05]  /*c560*/  BSYNC B1 ;  /* 0x0000000000017941 */ /* 0x000fea0003800000 */
.L_x_321:
        /* <DEDUP_REMOVED lines=9> */
.L_x_324:
[----:B------:R-:W-:Y:S05]  /*c600*/  BSYNC B1 ;  /* 0x0000000000017941 */ /* 0x000fea0003800000 */
.L_x_323:
        /* <DEDUP_REMOVED lines=9> */
.L_x_326:
[----:B------:R-:W-:Y:S05]  /*c6a0*/  BSYNC B1 ;  /* 0x0000000000017941 */ /* 0x000fea0003800000 */
.L_x_325:
        /* <DEDUP_REMOVED lines=9> */
.L_x_328:
[----:B------:R-:W-:Y:S05]  /*c740*/  BSYNC B1 ;  /* 0x0000000000017941 */ /* 0x000fea0003800000 */
.L_x_327:
        /* <DEDUP_REMOVED lines=9> */
.L_x_330:
[----:B------:R-:W-:Y:S05]  /*c7e0*/  BSYNC B1 ;  /* 0x0000000000017941 */ /* 0x000fea0003800000 */
.L_x_329:
        /* <DEDUP_REMOVED lines=9> */
.L_x_332:
[----:B------:R-:W-:Y:S05]  /*c880*/  BSYNC B1 ;  /* 0x0000000000017941 */ /* 0x000fea0003800000 */
.L_x_331:
        /* <DEDUP_REMOVED lines=9> */
.L_x_334:
[----:B------:R-:W-:Y:S05]  /*c920*/  BSYNC B1 ;  /* 0x0000000000017941 */ /* 0x000fea0003800000 */
.L_x_333:
        /* <DEDUP_REMOVED lines=9> */
.L_x_336:
[----:B------:R-:W-:Y:S05]  /*c9c0*/  BSYNC B1 ;  /* 0x0000000000017941 */ /* 0x000fea0003800000 */
.L_x_335:
        /* <DEDUP_REMOVED lines=9> */
.L_x_338:
[----:B------:R-:W-:Y:S05]  /*ca60*/  BSYNC B1 ;  /* 0x0000000000017941 */ /* 0x000fea0003800000 */
.L_x_337:
        /* <DEDUP_REMOVED lines=9> */
.L_x_340:
[----:B------:R-:W-:Y:S05]  /*cb00*/  BSYNC B1 ;  /* 0x0000000000017941 */ /* 0x000fea0003800000 */
.L_x_339:
        /* <DEDUP_REMOVED lines=9> */
.L_x_342:
[----:B------:R-:W-:Y:S05]  /*cba0*/  BSYNC B1 ;  /* 0x0000000000017941 */ /* 0x000fea0003800000 */
.L_x_341:
        /* <DEDUP_REMOVED lines=9> */
.L_x_344:
[----:B------:R-:W-:Y:S05]  /*cc40*/  BSYNC B1 ;  /* 0x0000000000017941 */ /* 0x000fea0003800000 */
.L_x_343:
        /* <DEDUP_REMOVED lines=9> */
.L_x_346:
[----:B------:R-:W-:Y:S05]  /*cce0*/  BSYNC B1 ;  /* 0x0000000000017941 */ /* 0x000fea0003800000 */
.L_x_345:
        /* <DEDUP_REMOVED lines=9> */
.L_x_348:
[----:B------:R-:W-:Y:S05]  /*cd80*/  BSYNC B1 ;  /* 0x0000000000017941 */ /* 0x000fea0003800000 */
.L_x_347:
        /* <DEDUP_REMOVED lines=9> */
.L_x_350:
[----:B------:R-:W-:Y:S05]  /*ce20*/  BSYNC B1 ;  /* 0x0000000000017941 */ /* 0x000fea0003800000 */
.L_x_349:
        /* <DEDUP_REMOVED lines=9> */
.L_x_352:
[----:B------:R-:W-:Y:S05]  /*cec0*/  BSYNC B1 ;  /* 0x0000000000017941 */ /* 0x000fea0003800000 */
.L_x_351:
        /* <DEDUP_REMOVED lines=9> */
.L_x_354:
[----:B------:R-:W-:Y:S05]  /*cf60*/  BSYNC B1 ;  /* 0x0000000000017941 */ /* 0x000fea0003800000 */
.L_x_353:
        /* <DEDUP_REMOVED lines=9> */
.L_x_356:
[----:B------:R-:W-:Y:S05]  /*d000*/  BSYNC B1 ;  /* 0x0000000000017941 */ /* 0x000fea0003800000 */
.L_x_355:
        /* <DEDUP_REMOVED lines=9> */
.L_x_358:
[----:B------:R-:W-:Y:S05]  /*d0a0*/  BSYNC B1 ;  /* 0x0000000000017941 */ /* 0x000fea0003800000 */
.L_x_357:
        /* <DEDUP_REMOVED lines=9> */
.L_x_360:
[----:B------:R-:W-:Y:S05]  /*d140*/  BSYNC B1 ;  /* 0x0000000000017941 */ /* 0x000fea0003800000 */
.L_x_359:
        /* <DEDUP_REMOVED lines=9> */
.L_x_362:
[----:B------:R-:W-:Y:S05]  /*d1e0*/  BSYNC B1 ;  /* 0x0000000000017941 */ /* 0x000fea0003800000 */
.L_x_361:
        /* <DEDUP_REMOVED lines=9> */
.L_x_364:
[----:B------:R-:W-:Y:S05]  /*d280*/  BSYNC B1 ;  /* 0x0000000000017941 */ /* 0x000fea0003800000 */
.L_x_363:
        /* <DEDUP_REMOVED lines=9> */
.L_x_366:
[----:B------:R-:W-:Y:S05]  /*d320*/  BSYNC B1 ;  /* 0x0000000000017941 */ /* 0x000fea0003800000 */
.L_x_365:
        /* <DEDUP_REMOVED lines=9> */
.L_x_368:
[----:B------:R-:W-:Y:S05]  /*d3c0*/  BSYNC B1 ;  /* 0x0000000000017941 */ /* 0x000fea0003800000 */
.L_x_367:
        /* <DEDUP_REMOVED lines=9> */
.L_x_370:
[----:B------:R-:W-:Y:S05]  /*d460*/  BSYNC B1 ;  /* 0x0000000000017941 */ /* 0x000fea0003800000 */
.L_x_369:
        /* <DEDUP_REMOVED lines=9> */
.L_x_372:
[----:B------:R-:W-:Y:S05]  /*d500*/  BSYNC B1 ;  /* 0x0000000000017941 */ /* 0x000fea0003800000 */
.L_x_371:
        /* <DEDUP_REMOVED lines=9> */
.L_x_374:
[----:B------:R-:W-:Y:S05]  /*d5a0*/  BSYNC B1 ;  /* 0x0000000000017941 */ /* 0x000fea0003800000 */
.L_x_373:
        /* <DEDUP_REMOVED lines=9> */
.L_x_376:
[----:B------:R-:W-:Y:S05]  /*d640*/  BSYNC B1 ;  /* 0x0000000000017941 */ /* 0x000fea0003800000 */
.L_x_375:
        /* <DEDUP_REMOVED lines=9> */
.L_x_378:
[----:B------:R-:W-:Y:S05]  /*d6e0*/  BSYNC B1 ;  /* 0x0000000000017941 */ /* 0x000fea0003800000 */
.L_x_377:
        /* <DEDUP_REMOVED lines=9> */
.L_x_380:
[----:B------:R-:W-:Y:S05]  /*d780*/  BSYNC B1 ;  /* 0x0000000000017941 */ /* 0x000fea0003800000 */
.L_x_379:
        /* <DEDUP_REMOVED lines=9> */
.L_x_382:
[----:B------:R-:W-:Y:S05]  /*d820*/  BSYNC B1 ;  /* 0x0000000000017941 */ /* 0x000fea0003800000 */
.L_x_381:
        /* <DEDUP_REMOVED lines=9> */
.L_x_384:
[----:B------:R-:W-:Y:S05]  /*d8c0*/  BSYNC B1 ;  /* 0x0000000000017941 */ /* 0x000fea0003800000 */
.L_x_383:
        /* <DEDUP_REMOVED lines=9> */
.L_x_386:
[----:B------:R-:W-:Y:S05]  /*d960*/  BSYNC B1 ;  /* 0x0000000000017941 */ /* 0x000fea0003800000 */
.L_x_385:
        /* <DEDUP_REMOVED lines=9> */
.L_x_388:
[----:B------:R-:W-:Y:S05]  /*da00*/  BSYNC B1 ;  /* 0x0000000000017941 */ /* 0x000fea0003800000 */
.L_x_387:
        /* <DEDUP_REMOVED lines=9> */
.L_x_390:
[----:B------:R-:W-:Y:S05]  /*daa0*/  BSYNC B1 ;  /* 0x0000000000017941 */ /* 0x000fea0003800000 */
.L_x_389:
        /* <DEDUP_REMOVED lines=9> */
.L_x_392:
[----:B------:R-:W-:Y:S05]  /*db40*/  BSYNC B1 ;  /* 0x0000000000017941 */ /* 0x000fea0003800000 */
.L_x_391:
        /* <DEDUP_REMOVED lines=9> */
.L_x_394:
[----:B------:R-:W-:Y:S05]  /*dbe0*/  BSYNC B1 ;  /* 0x0000000000017941 */ /* 0x000fea0003800000 */
.L_x_393:
        /* <DEDUP_REMOVED lines=9> */
.L_x_396:
[----:B------:R-:W-:Y:S05]  /*dc80*/  BSYNC B1 ;  /* 0x0000000000017941 */ /* 0x000fea0003800000 */
.L_x_395:
        /* <DEDUP_REMOVED lines=9> */
.L_x_398:
[----:B------:R-:W-:Y:S05]  /*dd20*/  BSYNC B1 ;  /* 0x0000000000017941 */ /* 0x000fea0003800000 */
.L_x_397:
        /* <DEDUP_REMOVED lines=9> */
.L_x_400:
[----:B------:R-:W-:Y:S05]  /*ddc0*/  BSYNC B1 ;  /* 0x0000000000017941 */ /* 0x000fea0003800000 */
.L_x_399:
        /* <DEDUP_REMOVED lines=9> */
.L_x_402:
[----:B------:R-:W-:Y:S05]  /*de60*/  BSYNC B1 ;  /* 0x0000000000017941 */ /* 0x000fea0003800000 */
.L_x_401:
        /* <DEDUP_REMOVED lines=9> */
.L_x_404:
[----:B------:R-:W-:Y:S05]  /*df00*/  BSYNC B1 ;  /* 0x0000000000017941 */ /* 0x000fea0003800000 */
.L_x_403:
        /* <DEDUP_REMOVED lines=9> */
.L_x_406:
[----:B------:R-:W-:Y:S05]  /*dfa0*/  BSYNC B1 ;  /* 0x0000000000017941 */ /* 0x000fea0003800000 */
.L_x_405:
        /* <DEDUP_REMOVED lines=9> */
.L_x_408:
[----:B------:R-:W-:Y:S05]  /*e040*/  BSYNC B1 ;  /* 0x0000000000017941 */ /* 0x000fea0003800000 */
.L_x_407:
        /* <DEDUP_REMOVED lines=9> */
.L_x_410:
[----:B------:R-:W-:Y:S05]  /*e0e0*/  BSYNC B1 ;  /* 0x0000000000017941 */ /* 0x000fea0003800000 */
.L_x_409:
        /* <DEDUP_REMOVED lines=9> */
.L_x_412:
[----:B------:R-:W-:Y:S05]  /*e180*/  BSYNC B1 ;  /* 0x0000000000017941 */ /* 0x000fea0003800000 */
.L_x_411:
        /* <DEDUP_REMOVED lines=9> */
.L_x_414:
[----:B------:R-:W-:Y:S05]  /*e220*/  BSYNC B1 ;  /* 0x0000000000017941 */ /* 0x000fea0003800000 */
.L_x_413:
        /* <DEDUP_REMOVED lines=9> */
.L_x_416:
[----:B------:R-:W-:Y:S05]  /*e2c0*/  BSYNC B1 ;  /* 0x0000000000017941 */ /* 0x000fea0003800000 */
.L_x_415:
        /* <DEDUP_REMOVED lines=9> */
.L_x_418:
[----:B------:R-:W-:Y:S05]  /*e360*/  BSYNC B1 ;  /* 0x0000000000017941 */ /* 0x000fea0003800000 */
.L_x_417:
        /* <DEDUP_REMOVED lines=9> */
.L_x_420:
[----:B------:R-:W-:Y:S05]  /*e400*/  BSYNC B1 ;  /* 0x0000000000017941 */ /* 0x000fea0003800000 */
.L_x_419:
        /* <DEDUP_REMOVED lines=9> */
.L_x_422:
[----:B------:R-:W-:Y:S05]  /*e4a0*/  BSYNC B1 ;  /* 0x0000000000017941 */ /* 0x000fea0003800000 */
.L_x_421:
        /* <DEDUP_REMOVED lines=9> */
.L_x_424:
[----:B------:R-:W-:Y:S05]  /*e540*/  BSYNC B1 ;  /* 0x0000000000017941 */ /* 0x000fea0003800000 */
.L_x_423:
        /* <DEDUP_REMOVED lines=9> */
.L_x_426:
[----:B------:R-:W-:Y:S05]  /*e5e0*/  BSYNC B1 ;  /* 0x0000000000017941 */ /* 0x000fea0003800000 */
.L_x_425:
        /* <DEDUP_REMOVED lines=9> */
.L_x_428:
[----:B------:R-:W-:Y:S05]  /*e680*/  BSYNC B1 ;  /* 0x0000000000017941 */ /* 0x000fea0003800000 */
.L_x_427:
        /* <DEDUP_REMOVED lines=9> */
.L_x_430:
[----:B------:R-:W-:Y:S05]  /*e720*/  BSYNC B1 ;  /* 0x0000000000017941 */ /* 0x000fea0003800000 */
.L_x_429:
        /* <DEDUP_REMOVED lines=9> */
.L_x_432:
[----:B------:R-:W-:Y:S05]  /*e7c0*/  BSYNC B1 ;  /* 0x0000000000017941 */ /* 0x000fea0003800000 */
.L_x_431:
        /* <DEDUP_REMOVED lines=9> */
.L_x_434:
[----:B------:R-:W-:Y:S05]  /*e860*/  BSYNC B1 ;  /* 0x0000000000017941 */ /* 0x000fea0003800000 */
.L_x_433:
        /* <DEDUP_REMOVED lines=9> */
.L_x_436:
[----:B------:R-:W-:Y:S05]  /*e900*/  BSYNC B1 ;  /* 0x0000000000017941 */ /* 0x000fea0003800000 */
.L_x_435:
        /* <DEDUP_REMOVED lines=9> */
.L_x_438:
[----:B------:R-:W-:Y:S05]  /*e9a0*/  BSYNC B1 ;  /* 0x0000000000017941 */ /* 0x000fea0003800000 */
.L_x_437:
        /* <DEDUP_REMOVED lines=9> */
.L_x_440:
[----:B------:R-:W-:Y:S05]  /*ea40*/  BSYNC B1 ;  /* 0x0000000000017941 */ /* 0x000fea0003800000 */
.L_x_439:
        /* <DEDUP_REMOVED lines=9> */
.L_x_442:
[----:B------:R-:W-:Y:S05]  /*eae0*/  BSYNC B1 ;  /* 0x0000000000017941 */ /* 0x000fea0003800000 */
.L_x_441:
        /* <DEDUP_REMOVED lines=9> */
.L_x_444:
[----:B------:R-:W-:Y:S05]  /*eb80*/  BSYNC B1 ;  /* 0x0000000000017941 */ /* 0x000fea0003800000 */
.L_x_443:
        /* <DEDUP_REMOVED lines=9> */
.L_x_446:
[----:B------:R-:W-:Y:S05]  /*ec20*/  BSYNC B1 ;  /* 0x0000000000017941 */ /* 0x000fea0003800000 */
.L_x_445:
        /* <DEDUP_REMOVED lines=9> */
.L_x_448:
[----:B------:R-:W-:Y:S05]  /*ecc0*/  BSYNC B1 ;  /* 0x0000000000017941 */ /* 0x000fea0003800000 */
.L_x_447:
        /* <DEDUP_REMOVED lines=9> */
.L_x_450:
[----:B------:R-:W-:Y:S05]  /*ed60*/  BSYNC B1 ;  /* 0x0000000000017941 */ /* 0x000fea0003800000 */
.L_x_449:
        /* <DEDUP_REMOVED lines=9> */
.L_x_452:
[----:B------:R-:W-:Y:S05]  /*ee00*/  BSYNC B1 ;  /* 0x0000000000017941 */ /* 0x000fea0003800000 */
.L_x_451:
        /* <DEDUP_REMOVED lines=9> */
.L_x_454:
[----:B------:R-:W-:Y:S05]  /*eea0*/  BSYNC B1 ;  /* 0x0000000000017941 */ /* 0x000fea0003800000 */
.L_x_453:
        /* <DEDUP_REMOVED lines=9> */
.L_x_456:
[----:B------:R-:W-:Y:S05]  /*ef40*/  BSYNC B1 ;  /* 0x0000000000017941 */ /* 0x000fea0003800000 */
.L_x_455:
        /* <DEDUP_REMOVED lines=9> */
.L_x_458:
[----:B------:R-:W-:Y:S05]  /*efe0*/  BSYNC B1 ;  /* 0x0000000000017941 */ /* 0x000fea0003800000 */
.L_x_457:
        /* <DEDUP_REMOVED lines=9> */
.L_x_460:
[----:B------:R-:W-:Y:S05]  /*f080*/  BSYNC B1 ;  /* 0x0000000000017941 */ /* 0x000fea0003800000 */
.L_x_459:
        /* <DEDUP_REMOVED lines=9> */
.L_x_462:
[----:B------:R-:W-:Y:S05]  /*f120*/  BSYNC B1 ;  /* 0x0000000000017941 */ /* 0x000fea0003800000 */
.L_x_461:
        /* <DEDUP_REMOVED lines=9> */
.L_x_464:
[----:B------:R-:W-:Y:S05]  /*f1c0*/  BSYNC B1 ;  /* 0x0000000000017941 */ /* 0x000fea0003800000 */
.L_x_463:
        /* <DEDUP_REMOVED lines=9> */
.L_x_466:
[----:B------:R-:W-:Y:S05]  /*f260*/  BSYNC B1 ;  /* 0x0000000000017941 */ /* 0x000fea0003800000 */
.L_x_465:
        /* <DEDUP_REMOVED lines=9> */
.L_x_468:
[----:B------:R-:W-:Y:S05]  /*f300*/  BSYNC B1 ;  /* 0x0000000000017941 */ /* 0x000fea0003800000 */
.L_x_467:
        /* <DEDUP_REMOVED lines=9> */
.L_x_470:
[----:B------:R-:W-:Y:S05]  /*f3a0*/  BSYNC B1 ;  /* 0x0000000000017941 */ /* 0x000fea0003800000 */
.L_x_469:
        /* <DEDUP_REMOVED lines=9> */
.L_x_472:
[----:B------:R-:W-:Y:S05]  /*f440*/  BSYNC B1 ;  /* 0x0000000000017941 */ /* 0x000fea0003800000 */
.L_x_471:
        /* <DEDUP_REMOVED lines=9> */
.L_x_474:
[----:B------:R-:W-:Y:S05]  /*f4e0*/  BSYNC B1 ;  /* 0x0000000000017941 */ /* 0x000fea0003800000 */
.L_x_473:
        /* <DEDUP_REMOVED lines=9> */
.L_x_476:
[----:B------:R-:W-:Y:S05]  /*f580*/  BSYNC B1 ;  /* 0x0000000000017941 */ /* 0x000fea0003800000 */
.L_x_475:
        /* <DEDUP_REMOVED lines=9> */
.L_x_478:
[----:B------:R-:W-:Y:S05]  /*f620*/  BSYNC B1 ;  /* 0x0000000000017941 */ /* 0x000fea0003800000 */
.L_x_477:
        /* <DEDUP_REMOVED lines=9> */
.L_x_480:
[----:B------:R-:W-:Y:S05]  /*f6c0*/  BSYNC B1 ;  /* 0x0000000000017941 */ /* 0x000fea0003800000 */
.L_x_479:
        /* <DEDUP_REMOVED lines=9> */
.L_x_482:
[----:B------:R-:W-:Y:S05]  /*f760*/  BSYNC B1 ;  /* 0x0000000000017941 */ /* 0x000fea0003800000 */
.L_x_481:
        /* <DEDUP_REMOVED lines=9> */
.L_x_484:
[----:B------:R-:W-:Y:S05]  /*f800*/  BSYNC B1 ;  /* 0x0000000000017941 */ /* 0x000fea0003800000 */
.L_x_483:
        /* <DEDUP_REMOVED lines=9> */
.L_x_486:
[----:B------:R-:W-:Y:S05]  /*f8a0*/  BSYNC B1 ;  /* 0x0000000000017941 */ /* 0x000fea0003800000 */
.L_x_485:
        /* <DEDUP_REMOVED lines=9> */
.L_x_488:
[----:B------:R-:W-:Y:S05]  /*f940*/  BSYNC B1 ;  /* 0x0000000000017941 */ /* 0x000fea0003800000 */
.L_x_487:
        /* <DEDUP_REMOVED lines=9> */
.L_x_490:
[----:B------:R-:W-:Y:S05]  /*f9e0*/  BSYNC B1 ;  /* 0x0000000000017941 */ /* 0x000fea0003800000 */
.L_x_489:
        /* <DEDUP_REMOVED lines=9> */
.L_x_492:
[----:B------:R-:W-:Y:S05]  /*fa80*/  BSYNC B1 ;  /* 0x0000000000017941 */ /* 0x000fea0003800000 */
.L_x_491:
        /* <DEDUP_REMOVED lines=9> */
.L_x_494:
[----:B------:R-:W-:Y:S05]  /*fb20*/  BSYNC B1 ;  /* 0x0000000000017941 */ /* 0x000fea0003800000 */
.L_x_493:
        /* <DEDUP_REMOVED lines=9> */
.L_x_496:
[----:B------:R-:W-:Y:S05]  /*fbc0*/  BSYNC B1 ;  /* 0x0000000000017941 */ /* 0x000fea0003800000 */
.L_x_495:
        /* <DEDUP_REMOVED lines=9> */
.L_x_498:
[----:B------:R-:W-:Y:S05]  /*fc60*/  BSYNC B1 ;  /* 0x0000000000017941 */ /* 0x000fea0003800000 */
.L_x_497:
        /* <DEDUP_REMOVED lines=9> */
.L_x_500:
[----:B------:R-:W-:Y:S05]  /*fd00*/  BSYNC B1 ;  /* 0x0000000000017941 */ /* 0x000fea0003800000 */
.L_x_499:
        /* <DEDUP_REMOVED lines=9> */
.L_x_502:
[----:B------:R-:W-:Y:S05]  /*fda0*/  BSYNC B1 ;  /* 0x0000000000017941 */ /* 0x000fea0003800000 */
.L_x_501:
        /* <DEDUP_REMOVED lines=9> */
.L_x_504:
[----:B------:R-:W-:Y:S05]  /*fe40*/  BSYNC B1 ;  /* 0x0000000000017941 */ /* 0x000fea0003800000 */
.L_x_503:
        /* <DEDUP_REMOVED lines=9> */
.L_x_506:
[----:B------:R-:W-:Y:S05]  /*fee0*/  BSYNC B1 ;  /* 0x0000000000017941 */ /* 0x000fea0003800000 */
.L_x_505:
        /* <DEDUP_REMOVED lines=9> */
.L_x_508:
[----:B------:R-:W-:Y:S05]  /*ff80*/  BSYNC B1 ;  /* 0x0000000000017941 */ /* 0x000fea0003800000 */
.L_x_507:
        /* <DEDUP_REMOVED lines=9> */
.L_x_510:
[----:B------:R-:W-:Y:S05]  /*10020*/  BSYNC B1 ;  /* 0x0000000000017941 */ /* 0x000fea0003800000 */
.L_x_509:
        /* <DEDUP_REMOVED lines=9> */
.L_x_512:
[----:B------:R-:W-:Y:S05]  /*100c0*/  BSYNC B1 ;  /* 0x0000000000017941 */ /* 0x000fea0003800000 */
.L_x_511:
        /* <DEDUP_REMOVED lines=9> */
.L_x_514:
[----:B------:R-:W-:Y:S05]  /*10160*/  BSYNC B1 ;  /* 0x0000000000017941 */ /* 0x000fea0003800000 */
.L_x_513:
        /* <DEDUP_REMOVED lines=9> */
.L_x_516:
[----:B------:R-:W-:Y:S05]  /*10200*/  BSYNC B1 ;  /* 0x0000000000017941 */ /* 0x000fea0003800000 */
.L_x_515:
        /* <DEDUP_REMOVED lines=9> */
.L_x_518:
[----:B------:R-:W-:Y:S05]  /*102a0*/  BSYNC B1 ;  /* 0x0000000000017941 */ /* 0x000fea0003800000 */
.L_x_517:
        /* <DEDUP_REMOVED lines=9> */
.L_x_520:
[----:B------:R-:W-:Y:S05]  /*10340*/  BSYNC B1 ;  /* 0x0000000000017941 */ /* 0x000fea0003800000 */
.L_x_519:
        /* <DEDUP_REMOVED lines=9> */
.L_x_522:
[----:B------:R-:W-:Y:S05]  /*103e0*/  BSYNC B1 ;  /* 0x0000000000017941 */ /* 0x000fea0003800000 */
.L_x_521:
        /* <DEDUP_REMOVED lines=9> */
.L_x_524:
[----:B------:R-:W-:Y:S05]  /*10480*/  BSYNC B1 ;  /* 0x0000000000017941 */ /* 0x000fea0003800000 */
.L_x_523:
        /* <DEDUP_REMOVED lines=9> */
.L_x_526:
[----:B------:R-:W-:Y:S05]  /*10520*/  BSYNC B1 ;  /* 0x0000000000017941 */ /* 0x000fea0003800000 */
.L_x_525:
        /* <DEDUP_REMOVED lines=9> */
.L_x_528:
[----:B------:R-:W-:Y:S05]  /*105c0*/  BSYNC B1 ;  /* 0x0000000000017941 */ /* 0x000fea0003800000 */
.L_x_527:
        /* <DEDUP_REMOVED lines=9> */
.L_x_530:
[----:B------:R-:W-:Y:S05]  /*10660*/  BSYNC B1 ;  /* 0x0000000000017941 */ /* 0x000fea0003800000 */
.L_x_529:
        /* <DEDUP_REMOVED lines=9> */
.L_x_532:
[----:B------:R-:W-:Y:S05]  /*10700*/  BSYNC B1 ;  /* 0x0000000000017941 */ /* 0x000fea0003800000 */
.L_x_531:
        /* <DEDUP_REMOVED lines=9> */
.L_x_534:
[----:B------:R-:W-:Y:S05]  /*107a0*/  BSYNC B1 ;  /* 0x0000000000017941 */ /* 0x000fea0003800000 */
.L_x_533:
        /* <DEDUP_REMOVED lines=9> */
.L_x_536:
[----:B------:R-:W-:Y:S05]  /*10840*/  BSYNC B1 ;  /* 0x0000000000017941 */ /* 0x000fea0003800000 */
.L_x_535:
        /* <DEDUP_REMOVED lines=9> */
.L_x_538:
[----:B------:R-:W-:Y:S05]  /*108e0*/  BSYNC B1 ;  /* 0x0000000000017941 */ /* 0x000fea0003800000 */
.L_x_537:
        /* <DEDUP_REMOVED lines=9> */
.L_x_540:
[----:B------:R-:W-:Y:S05]  /*10980*/  BSYNC B1 ;  /* 0x0000000000017941 */ /* 0x000fea0003800000 */
.L_x_539:
        /* <DEDUP_REMOVED lines=9> */
.L_x_542:
[----:B------:R-:W-:Y:S05]  /*10a20*/  BSYNC B1 ;  /* 0x0000000000017941 */ /* 0x000fea0003800000 */
.L_x_541:
        /* <DEDUP_REMOVED lines=9> */
.L_x_544:
[----:B------:R-:W-:Y:S05]  /*10ac0*/  BSYNC B1 ;  /* 0x0000000000017941 */ /* 0x000fea0003800000 */
.L_x_543:
        /* <DEDUP_REMOVED lines=9> */
.L_x_546:
[----:B------:R-:W-:Y:S05]  /*10b60*/  BSYNC B1 ;  /* 0x0000000000017941 */ /* 0x000fea0003800000 */
.L_x_545:
        /* <DEDUP_REMOVED lines=9> */
.L_x_548:
[----:B------:R-:W-:Y:S05]  /*10c00*/  BSYNC B1 ;  /* 0x0000000000017941 */ /* 0x000fea0003800000 */
.L_x_547:
        /* <DEDUP_REMOVED lines=9> */
.L_x_550:
[----:B------:R-:W-:Y:S05]  /*10ca0*/  BSYNC B1 ;  /* 0x0000000000017941 */ /* 0x000fea0003800000 */
.L_x_549:
        /* <DEDUP_REMOVED lines=9> */
.L_x_552:
[----:B------:R-:W-:Y:S05]  /*10d40*/  BSYNC B1 ;  /* 0x0000000000017941 */ /* 0x000fea0003800000 */
.L_x_551:
        /* <DEDUP_REMOVED lines=9> */
.L_x_554:
[----:B------:R-:W-:Y:S05]  /*10de0*/  BSYNC B1 ;  /* 0x0000000000017941 */ /* 0x000fea0003800000 */
.L_x_553:
        /* <DEDUP_REMOVED lines=9> */
.L_x_556:
[----:B------:R-:W-:Y:S05]  /*10e80*/  BSYNC B1 ;  /* 0x0000000000017941 */ /* 0x000fea0003800000 */
.L_x_555:
        /* <DEDUP_REMOVED lines=9> */
.L_x_558:
[----:B------:R-:W-:Y:S05]  /*10f20*/  BSYNC B1 ;  /* 0x0000000000017941 */ /* 0x000fea0003800000 */
.L_x_557:
        /* <DEDUP_REMOVED lines=9> */
.L_x_560:
[----:B------:R-:W-:Y:S05]  /*10fc0*/  BSYNC B1 ;  /* 0x0000000000017941 */ /* 0x000fea0003800000 */
.L_x_559:
        /* <DEDUP_REMOVED lines=9> */
.L_x_562:
[----:B------:R-:W-:Y:S05]  /*11060*/  BSYNC B1 ;  /* 0x0000000000017941 */ /* 0x000fea0003800000 */
.L_x_561:
        /* <DEDUP_REMOVED lines=9> */
.L_x_564:
[----:B------:R-:W-:Y:S05]  /*11100*/  BSYNC B1 ;  /* 0x0000000000017941 */ /* 0x000fea0003800000 */
.L_x_563:
        /* <DEDUP_REMOVED lines=9> */
.L_x_566:
[----:B------:R-:W-:Y:S05]  /*111a0*/  BSYNC B1 ;  /* 0x0000000000017941 */ /* 0x000fea0003800000 */
.L_x_565:
        /* <DEDUP_REMOVED lines=9> */
.L_x_568:
[----:B------:R-:W-:Y:S05]  /*11240*/  BSYNC B1 ;  /* 0x0000000000017941 */ /* 0x000fea0003800000 */
.L_x_567:
        /* <DEDUP_REMOVED lines=9> */
.L_x_570:
[----:B------:R-:W-:Y:S05]  /*112e0*/  BSYNC B1 ;  /* 0x0000000000017941 */ /* 0x000fea0003800000 */
.L_x_569:
        /* <DEDUP_REMOVED lines=9> */
.L_x_572:
[----:B------:R-:W-:Y:S05]  /*11380*/  BSYNC B1 ;  /* 0x0000000000017941 */ /* 0x000fea0003800000 */
.L_x_571:
        /* <DEDUP_REMOVED lines=9> */
.L_x_574:
[----:B------:R-:W-:Y:S05]  /*11420*/  BSYNC B1 ;  /* 0x0000000000017941 */ /* 0x000fea0003800000 */
.L_x_573:
        /* <DEDUP_REMOVED lines=9> */
.L_x_576:
[----:B------:R-:W-:Y:S05]  /*114c0*/  BSYNC B1 ;  /* 0x0000000000017941 */ /* 0x000fea0003800000 */
.L_x_575:
        /* <DEDUP_REMOVED lines=9> */
.L_x_578:
[----:B------:R-:W-:Y:S05]  /*11560*/  BSYNC B1 ;  /* 0x0000000000017941 */ /* 0x000fea0003800000 */
.L_x_577:
        /* <DEDUP_REMOVED lines=9> */
.L_x_580:
[----:B------:R-:W-:Y:S05]  /*11600*/  BSYNC B1 ;  /* 0x0000000000017941 */ /* 0x000fea0003800000 */
.L_x_579:
        /* <DEDUP_REMOVED lines=9> */
.L_x_582:
[----:B------:R-:W-:Y:S05]  /*116a0*/  BSYNC B1 ;  /* 0x0000000000017941 */ /* 0x000fea0003800000 */
.L_x_581:
        /* <DEDUP_REMOVED lines=9> */
.L_x_584:
[----:B------:R-:W-:Y:S05]  /*11740*/  BSYNC B1 ;  /* 0x0000000000017941 */ /* 0x000fea0003800000 */
.L_x_583:
        /* <DEDUP_REMOVED lines=9> */
.L_x_586:
[----:B------:R-:W-:Y:S05]  /*117e0*/  BSYNC B1 ;  /* 0x0000000000017941 */ /* 0x000fea0003800000 */
.L_x_585:
        /* <DEDUP_REMOVED lines=9> */
.L_x_588:
[----:B------:R-:W-:Y:S05]  /*11880*/  BSYNC B1 ;  /* 0x0000000000017941 */ /* 0x000fea0003800000 */
.L_x_587:
        /* <DEDUP_REMOVED lines=9> */
.L_x_590:
[----:B------:R-:W-:Y:S05]  /*11920*/  BSYNC B1 ;  /* 0x0000000000017941 */ /* 0x000fea0003800000 */
.L_x_589:
        /* <DEDUP_REMOVED lines=9> */
.L_x_592:
[----:B------:R-:W-:Y:S05]  /*119c0*/  BSYNC B1 ;  /* 0x0000000000017941 */ /* 0x000fea0003800000 */
.L_x_591:
        /* <DEDUP_REMOVED lines=9> */
.L_x_594:
[----:B------:R-:W-:Y:S05]  /*11a60*/  BSYNC B1 ;  /* 0x0000000000017941 */ /* 0x000fea0003800000 */
.L_x_593:
        /* <DEDUP_REMOVED lines=9> */
.L_x_596:
[----:B------:R-:W-:Y:S05]  /*11b00*/  BSYNC B1 ;  /* 0x0000000000017941 */ /* 0x000fea0003800000 */
.L_x_595:
        /* <DEDUP_REMOVED lines=9> */
.L_x_598:
[----:B------:R-:W-:Y:S05]  /*11ba0*/  BSYNC B1 ;  /* 0x0000000000017941 */ /* 0x000fea0003800000 */
.L_x_597:
        /* <DEDUP_REMOVED lines=9> */
.L_x_600:
[----:B------:R-:W-:Y:S05]  /*11c40*/  BSYNC B1 ;  /* 0x0000000000017941 */ /* 0x000fea0003800000 */
.L_x_599:
        /* <DEDUP_REMOVED lines=9> */
.L_x_602:
[----:B------:R-:W-:Y:S05]  /*11ce0*/  BSYNC B1 ;  /* 0x0000000000017941 */ /* 0x000fea0003800000 */
.L_x_601:
        /* <DEDUP_REMOVED lines=9> */
.L_x_604:
[----:B------:R-:W-:Y:S05]  /*11d80*/  BSYNC B1 ;  /* 0x0000000000017941 */ /* 0x000fea0003800000 */
.L_x_603:
        /* <DEDUP_REMOVED lines=9> */
.L_x_606:
[----:B------:R-:W-:Y:S05]  /*11e20*/  BSYNC B1 ;  /* 0x0000000000017941 */ /* 0x000fea0003800000 */
.L_x_605:
        /* <DEDUP_REMOVED lines=9> */
.L_x_608:
[----:B------:R-:W-:Y:S05]  /*11ec0*/  BSYNC B1 ;  /* 0x0000000000017941 */ /* 0x000fea0003800000 */
.L_x_607:
        /* <DEDUP_REMOVED lines=9> */
.L_x_610:
[----:B------:R-:W-:Y:S05]  /*11f60*/  BSYNC B1 ;  /* 0x0000000000017941 */ /* 0x000fea0003800000 */
.L_x_609:
        /* <DEDUP_REMOVED lines=9> */
.L_x_612:
[----:B------:R-:W-:Y:S05]  /*12000*/  BSYNC B1 ;  /* 0x0000000000017941 */ /* 0x000fea0003800000 */
.L_x_611:
        /* <DEDUP_REMOVED lines=9> */
.L_x_614:
[----:B------:R-:W-:Y:S05]  /*120a0*/  BSYNC B1 ;  /* 0x0000000000017941 */ /* 0x000fea0003800000 */
.L_x_613:
        /* <DEDUP_REMOVED lines=9> */
.L_x_616:
[----:B------:R-:W-:Y:S05]  /*12140*/  BSYNC B1 ;  /* 0x0000000000017941 */ /* 0x000fea0003800000 */
.L_x_615:
        /* <DEDUP_REMOVED lines=9> */
.L_x_618:
[----:B------:R-:W-:Y:S05]  /*121e0*/  BSYNC B1 ;  /* 0x0000000000017941 */ /* 0x000fea0003800000 */
.L_x_617:
        /* <DEDUP_REMOVED lines=9> */
.L_x_620:
[----:B------:R-:W-:Y:S05]  /*12280*/  BSYNC B1 ;  /* 0x0000000000017941 */ /* 0x000fea0003800000 */
.L_x_619:
        /* <DEDUP_REMOVED lines=9> */
.L_x_622:
[----:B------:R-:W-:Y:S05]  /*12320*/  BSYNC B1 ;  /* 0x0000000000017941 */ /* 0x000fea0003800000 */
.L_x_621:
        /* <DEDUP_REMOVED lines=9> */
.L_x_624:
[----:B------:R-:W-:Y:S05]  /*123c0*/  BSYNC B1 ;  /* 0x0000000000017941 */ /* 0x000fea0003800000 */
.L_x_623:
[----:B-----5:R-:W-:Y:S01]  /*123d0*/  HADD2.F32 R17, -RZ, R3.H0_H0 ;  /* 0x20000003ff117230 */ /* 0x020fe20000004100 */
[----:B------:R-:W-:Y:S01]  /*123e0*/  ISETP.GT.AND P0, PT, R0, 0xd9, P0 ;  /* 0x000000d90000780c */ /* 0x000fe20000704270 */
[----:B------:R-:W-:Y:S03]  /*123f0*/  BSSY B1, `(.L_x_625) ;  /* 0x0000007000017945 */ /* 0x000fe60003800000 */
[----:B------:R-:W-:-:S04]  /*12400*/  FMUL R17, R17, R16 ;  /* 0x0000001011117220 */ /* 0x000fc80000400000 */
[----:B------:R-:W-:-:S05]  /*12410*/  FFMA R17, R68, R2, R17 ;  /* 0x0000000244117223 */ /* 0x000fca0000000011 */
[----:B------:R-:W-:-:S05]  /*12420*/  F2FP.F16.F32.PACK_AB R17, RZ, R17 ;  /* 0x00000011ff11723e */ /* 0x000fca00000000ff */
[----:B------:R0:W-:Y:S01]  /*12430*/  @P6 STG.E.U16 desc[UR46][R4.64+0x1b0], R17 ;  /* 0x0001b01104006986 */ /* 0x0001e2000c10152e */
[----:B------:R-:W-:Y:S05]  /*12440*/  @!P0 BRA `(.L_x_626) ;  /* 0x0000000000048947 */ /* 0x000fea0003800000 */
[----:B------:R0:W5:Y:S02]  /*12450*/  LDG.E.LTC128B.U16 R3, desc[UR46][R236.64+0x1b2] ;  /* 0x0001b22eec037981 */ /* 0x000164000c1e1520 */
.L_x_626:
[----:B------:R-:W-:Y:S05]  /*12460*/  BSYNC B1 ;  /* 0x0000000000017941 */ /* 0x000fea0003800000 */
.L_x_625:
[----:B0----5:R-:W-:Y:S01]  /*12470*/  HADD2.F32 R17, -RZ, R3.H0_H0 ;  /* 0x20000003ff117230 */ /* 0x021fe20000004100 */
        /* <DEDUP_REMOVED lines=8> */
.L_x_628:
[----:B------:R-:W-:Y:S05]  /*12500*/  BSYNC B1 ;  /* 0x0000000000017941 */ /* 0x000fea0003800000 */
.L_x_627:
[----:B0----5:R-:W-:Y:S01]  /*12510*/  HADD2.F32 R5, -RZ, R3.H0_H0 ;  /* 0x20000003ff057230 */ /* 0x021fe20000004100 */
[----:B------:R-:W-:Y:S01]  /*12520*/  ISETP.GT.AND P5, PT, R0, 0xd9, P5 ;  /* 0x000000d90000780c */ /* 0x000fe20002fa4270 */
[----:B------:R-:W-:Y:S01]  /*12530*/  @P6 IMAD.MOV.U32 R4, RZ, RZ, R10 ;  /* 0x000000ffff046224 */ /* 0x000fe200078e000a */
[----:B------:R-:W-:Y:S02]  /*12540*/  BSSY B1, `(.L_x_629) ;  /* 0x0000009000017945 */ /* 0x000fe40003800000 */
[----:B------:R-:W-:-:S04]  /*12550*/  FMUL R5, R5, R16 ;  /* 0x0000001005057220 */ /* 0x000fc80000400000 */
[----:B------:R-:W-:-:S05]  /*12560*/  FFMA R5, R70, R2, R5 ;  /* 0x0000000246057223 */ /* 0x000fca0000000005 */
[----:B------:R-:W-:-:S04]  /*12570*/  F2FP.F16.F32.PACK_AB R5, RZ, R5 ;  /* 0x00000005ff05723e */ /* 0x000fc800000000ff */
[----:B------:R-:W-:Y:S01]  /*12580*/  PRMT R17, R5, 0x7610, R17 ;  /* 0x0000761005117816 */ /* 0x000fe20000000011 */
[----:B------:R-:W-:-:S05]  /*12590*/  @P6 IMAD.MOV.U32 R5, RZ, RZ, R11 ;  /* 0x000000ffff056224 */ /* 0x000fca00078e000b */
[----:B------:R0:W-:Y:S01]  /*125a0*/  @P6 STG.E.U16 desc[UR46][R4.64+0x1b0], R17 ;  /* 0x0001b01104006986 */ /* 0x0001e2000c10152e */
[----:B------:R-:W-:Y:S05]  /*125b0*/  @!P5 BRA `(.L_x_630) ;  /* 0x000000000004d947 */ /* 0x000fea0003800000 */
[----:B------:R0:W5:Y:S02]  /*125c0*/  LDG.E.LTC128B.U16 R3, desc[UR46][R234.64+0x1b2] ;  /* 0x0001b22eea037981 */ /* 0x000164000c1e1520 */
.L_x_630:
[----:B------:R-:W-:Y:S05]  /*125d0*/  BSYNC B1 ;  /* 0x0000000000017941 */ /* 0x000fea0003800000 */
.L_x_629:
        /* <DEDUP_REMOVED lines=9> */
.L_x_632:
[----:B------:R-:W-:Y:S05]  /*12670*/  BSYNC B1 ;  /* 0x0000000000017941 */ /* 0x000fea0003800000 */
.L_x_631:
        /* <DEDUP_REMOVED lines=9> */
.L_x_634:
[----:B------:R-:W-:Y:S05]  /*12710*/  BSYNC B1 ;  /* 0x0000000000017941 */ /* 0x000fea0003800000 */
.L_x_633:
        /* <DEDUP_REMOVED lines=9> */
.L_x_636:
[----:B------:R-:W-:Y:S05]  /*127b0*/  BSYNC B1 ;  /* 0x0000000000017941 */ /* 0x000fea0003800000 */
.L_x_635:
[----:B-----5:R-:W-:Y:S01]  /*127c0*/  HADD2.F32 R5, -RZ, R3.H0_H0 ;  /* 0x20000003ff057230 */ /* 0x020fe20000004100 */
[----:B------:R-:W-:Y:S01]  /*127d0*/  ISETP.GT.AND P5, PT, R0, 0xc1, P3 ;  /* 0x000000c10000780c */ /* 0x000fe20001fa4270 */
[----:B0-----:R-:W-:Y:S01]  /*127e0*/  @P0 IMAD.MOV.U32 R4, RZ, RZ, R8 ;  /* 0x000000ffff040224 */ /* 0x001fe200078e0008 */
        /* <DEDUP_REMOVED lines=9> */
.L_x_638:
[----:B------:R-:W-:Y:S05]  /*12880*/  BSYNC B1 ;  /* 0x0000000000017941 */ /* 0x000fea0003800000 */
.L_x_637:
[----:B0----5:R-:W-:Y:S01]  /*12890*/  HADD2.F32 R5, -RZ, R3.H0_H0 ;  /* 0x20000003ff057230 */ /* 0x021fe20000004100 */
[----:B------:R-:W-:Y:S01]  /*128a0*/  ISETP.GT.AND P0, PT, R0, 0xc8, P4 ;  /* 0x000000c80000780c */ /* 0x000fe20002704270 */
[----:B------:R-:W-:Y:S03]  /*128b0*/  BSSY B1, `(.L_x_639) ;  /* 0x000000a000017945 */ /* 0x000fe60003800000 */
[----:B------:R-:W-:Y:S01]  /*128c0*/  FMUL R4, R5, R16 ;  /* 0x0000001005047220 */ /* 0x000fe20000400000 */
[----:B------:R-:W-:-:S03]  /*128d0*/  @P5 IMAD.MOV.U32 R5, RZ, RZ, R9 ;  /* 0x000000ffff055224 */ /* 0x000fc600078e0009 */
[----:B------:R-:W-:-:S05]  /*128e0*/  FFMA R4, R43, R2, R4 ;  /* 0x000000022b047223 */ /* 0x000fca0000000004 */
[----:B------:R-:W-:-:S04]  /*128f0*/  F2FP.F16.F32.PACK_AB R4, RZ, R4 ;  /* 0x00000004ff04723e */ /* 0x000fc800000000ff */
[----:B------:R-:W-:Y:S01]  /*12900*/  PRMT R10, R4, 0x7610, R10 ;  /* 0x00007610040a7816 */ /* 0x000fe2000000000a */
[----:B------:R-:W-:-:S05]  /*12910*/  @P5 IMAD.MOV.U32 R4, RZ, RZ, R8 ;  /* 0x000000ffff045224 */ /* 0x000fca00078e0008 */
[----:B------:R0:W-:Y:S01]  /*12920*/  @P5 STG.E.U16 desc[UR46][R4.64+0x182], R10 ;  /* 0x0001820a04005986 */ /* 0x0001e2000c10152e */
[----:B------:R-:W-:Y:S05]  /*12930*/  @!P0 BRA `(.L_x_640) ;  /* 0x0000000000048947 */ /* 0x000fea0003800000 */
[----:B------:R0:W5:Y:S02]  /*12940*/  LDG.E.LTC128B.U16 R3, desc[UR46][R22.64+0x190] ;  /* 0x0001902e16037981 */ /* 0x000164000c1e1520 */
.L_x_640:
[----:B------:R-:W-:Y:S05]  /*12950*/  BSYNC B1 ;  /* 0x0000000000017941 */ /* 0x000fea0003800000 */
.L_x_639:
        /* <DEDUP_REMOVED lines=9> */
.L_x_642:
[----:B------:R-:W-:Y:S05]  /*129f0*/  BSYNC B1 ;  /* 0x0000000000017941 */ /* 0x000fea0003800000 */
.L_x_641:
        /* <DEDUP_REMOVED lines=9> */
.L_x_644:
[----:B------:R-:W-:Y:S05]  /*12a90*/  BSYNC B1 ;  /* 0x0000000000017941 */ /* 0x000fea0003800000 */
.L_x_643:
        /* <DEDUP_REMOVED lines=12> */
.L_x_646:
[----:B------:R-:W-:Y:S05]  /*12b60*/  BSYNC B1 ;  /* 0x0000000000017941 */ /* 0x000fea0003800000 */
.L_x_645:
        /* <DEDUP_REMOVED lines=12> */
.L_x_648:
[----:B------:R-:W-:Y:S05]  /*12c30*/  BSYNC B1 ;  /* 0x0000000000017941 */ /* 0x000fea0003800000 */
.L_x_647:
        /* <DEDUP_REMOVED lines=9> */
.L_x_650:
[----:B------:R-:W-:Y:S05]  /*12cd0*/  BSYNC B1 ;  /* 0x0000000000017941 */ /* 0x000fea0003800000 */
.L_x_649:
        /* <DEDUP_REMOVED lines=9> */
.L_x_652:
[----:B------:R-:W-:Y:S05]  /*12d70*/  BSYNC B1 ;  /* 0x0000000000017941 */ /* 0x000fea0003800000 */
.L_x_651:
        /* <DEDUP_REMOVED lines=12> */
.L_x_654:
[----:B------:R-:W-:Y:S05]  /*12e40*/  BSYNC B1 ;  /* 0x0000000000017941 */ /* 0x000fea0003800000 */
.L_x_653:
        /* <DEDUP_REMOVED lines=12> */
.L_x_656:
[----:B------:R-:W-:Y:S05]  /*12f10*/  BSYNC B1 ;  /* 0x0000000000017941 */ /* 0x000fea0003800000 */
.L_x_655:
        /* <DEDUP_REMOVED lines=9> */
.L_x_658:
[----:B------:R-:W-:Y:S05]  /*12fb0*/  BSYNC B1 ;  /* 0x0000000000017941 */ /* 0x000fea0003800000 */
.L_x_657:
        /* <DEDUP_REMOVED lines=9> */
.L_x_660:
[----:B------:R-:W-:Y:S05]  /*13050*/  BSYNC B1 ;  /* 0x0000000000017941 */ /* 0x000fea0003800000 */
.L_x_659:
        /* <DEDUP_REMOVED lines=12> */
.L_x_662:
[----:B------:R-:W-:Y:S05]  /*13120*/  BSYNC B1 ;  /* 0x0000000000017941 */ /* 0x000fea0003800000 */
.L_x_661:
        /* <DEDUP_REMOVED lines=9> */
.L_x_664:
[----:B------:R-:W-:Y:S05]  /*131c0*/  BSYNC B1 ;  /* 0x0000000000017941 */ /* 0x000fea0003800000 */
.L_x_663:
        /* <DEDUP_REMOVED lines=9> */
.L_x_666:
[----:B------:R-:W-:Y:S05]  /*13260*/  BSYNC B1 ;  /* 0x0000000000017941 */ /* 0x000fea0003800000 */
.L_x_665:
        /* <DEDUP_REMOVED lines=9> */
.L_x_668:
[----:B------:R-:W-:Y:S05]  /*13300*/  BSYNC B1 ;  /* 0x0000000000017941 */ /* 0x000fea0003800000 */
.L_x_667:
        /* <DEDUP_REMOVED lines=12> */
.L_x_670:
[----:B------:R-:W-:Y:S05]  /*133d0*/  BSYNC B1 ;  /* 0x0000000000017941 */ /* 0x000fea0003800000 */
.L_x_669:
        /* <DEDUP_REMOVED lines=12> */
.L_x_672:
[----:B------:R-:W-:Y:S05]  /*134a0*/  BSYNC B1 ;  /* 0x0000000000017941 */ /* 0x000fea0003800000 */
.L_x_671:
        /* <DEDUP_REMOVED lines=9> */
.L_x_674:
[----:B------:R-:W-:Y:S05]  /*13540*/  BSYNC B1 ;  /* 0x0000000000017941 */ /* 0x000fea0003800000 */
.L_x_673:
        /* <DEDUP_REMOVED lines=9> */
.L_x_676:
[----:B------:R-:W-:Y:S05]  /*135e0*/  BSYNC B1 ;  /* 0x0000000000017941 */ /* 0x000fea0003800000 */
.L_x_675:
        /* <DEDUP_REMOVED lines=12> */
.L_x_678:
[----:B------:R-:W-:Y:S05]  /*136b0*/  BSYNC B1 ;  /* 0x0000000000017941 */ /* 0x000fea0003800000 */
.L_x_677:
        /* <DEDUP_REMOVED lines=12> */
.L_x_680:
[----:B------:R-:W-:Y:S05]  /*13780*/  BSYNC B1 ;  /* 0x0000000000017941 */ /* 0x000fea0003800000 */
.L_x_679:
        /* <DEDUP_REMOVED lines=9> */
.L_x_682:
[----:B------:R-:W-:Y:S05]  /*13820*/  BSYNC B1 ;  /* 0x0000000000017941 */ /* 0x000fea0003800000 */
.L_x_681:
        /* <DEDUP_REMOVED lines=9> */
.L_x_684:
[----:B------:R-:W-:Y:S05]  /*138c0*/  BSYNC B1 ;  /* 0x0000000000017941 */ /* 0x000fea0003800000 */
.L_x_683:
        /* <DEDUP_REMOVED lines=12> */
.L_x_686:
[----:B------:R-:W-:Y:S05]  /*13990*/  BSYNC B1 ;  /* 0x0000000000017941 */ /* 0x000fea0003800000 */
.L_x_685:
        /* <DEDUP_REMOVED lines=12> */
.L_x_688:
[----:B------:R-:W-:Y:S05]  /*13a60*/  BSYNC B1 ;  /* 0x0000000000017941 */ /* 0x000fea0003800000 */
.L_x_687:
        /* <DEDUP_REMOVED lines=9> */
.L_x_690:
[----:B------:R-:W-:Y:S05]  /*13b00*/  BSYNC B1 ;  /* 0x0000000000017941 */ /* 0x000fea0003800000 */
.L_x_689:
        /* <DEDUP_REMOVED lines=9> */
.L_x_692:
[----:B------:R-:W-:Y:S05]  /*13ba0*/  BSYNC B1 ;  /* 0x0000000000017941 */ /* 0x000fea0003800000 */
.L_x_691:
        /* <DEDUP_REMOVED lines=12> */
.L_x_694:
[----:B------:R-:W-:Y:S05]  /*13c70*/  BSYNC B1 ;  /* 0x0000000000017941 */ /* 0x000fea0003800000 */
.L_x_693:
[----:B------:R-:W-:Y:S05]  /*13c80*/  @!P1 BRA `(.L_x_695) ;  /* 0x00000064008c9947 */ /* 0x000fea0003800000 */
[----:B-----5:R-:W-:-:S05]  /*13c90*/  HADD2.F32 R3, -RZ, R3.H0_H0 ;  /* 0x20000003ff037230 */ /* 0x020fca0000004100 */
[----:B------:R-:W-:-:S04]  /*13ca0*/  FMUL R0, R3, R16 ;  /* 0x0000001003007220 */ /* 0x000fc80000400000 */
[----:B------:R-:W-:-:S05]  /*13cb0*/  FFMA R0, R39, R2, R0 ;  /* 0x0000000227007223 */ /* 0x000fca0000000000 */
[----:B------:R-:W-:-:S05]  /*13cc0*/  F2FP.F16.F32.PACK_AB R0, RZ, R0 ;  /* 0x00000000ff00723e */ /* 0x000fca00000000ff */
[----:B------:R0:W-:Y:S01]  /*13cd0*/  STG.E.U16 desc[UR46][R6.64+0x1b2], R0 ;  /* 0x0001b20006007986 */ /* 0x0001e2000c10152e */
[----:B------:R-:W-:Y:S05]  /*13ce0*/  BRA `(.L_x_695) ;  /* 0x0000006400747947 */ /* 0x000fea0003800000 */
.L_x_30:
[----:B------:R-:W2:Y:S01]  /*13cf0*/  LDL.LU R4, [R1+0x1c4] ;  /* 0x0001c40001047983 */ /* 0x000ea20000300800 */
[----:B------:R-:W-:-:S03]  /*13d00*/  ULDC.64 UR4, c[0x0][0x5c0] ;  /* 0x0001700000047ab9 */ /* 0x000fc60000000a00 */
[----:B------:R-:W4:Y:S04]  /*13d10*/  LDL.LU R5, [R1+0x1c0] ;  /* 0x0001c00001057983 */ /* 0x000f280000300800 */
[----:B------:R-:W5:Y:S04]  /*13d20*/  LDL.LU R7, [R1+0x1c8] ;  /* 0x0001c80001077983 */ /* 0x000f680000300800 */
[----:B------:R-:W5:Y:S04]  /*13d30*/  LDL.LU R6, [R1+0x1cc] ;  /* 0x0001cc0001067983 */ /* 0x000f680000300800 */
[----:B------:R-:W5:Y:S04]  /*13d40*/  LDL.LU R235, [R1+0x1d4] ;  /* 0x0001d40001eb7983 */ /* 0x000f680000300800 */
[----:B------:R-:W5:Y:S04]  /*13d50*/  LDL.LU R234, [R1+0x1d8] ;  /* 0x0001d80001ea7983 */ /* 0x000f680000300800 */
[----:B------:R-:W5:Y:S01]  /*13d60*/  LDL.LU R233, [R1+0x1dc] ;  /* 0x0001dc0001e97983 */ /* 0x000f620000300800 */
[----:B------:R-:W-:-:S03]  /*13d70*/  LEA R12, P1, R8, UR4, 0x1 ;  /* 0x00000004080c7c11 */ /* 0x000fc6000f8208ff */
[----:B------:R-:W5:Y:S04]  /*13d80*/  LDL.LU R232, [R1+0x1e0] ;  /* 0x0001e00001e87983 */ /* 0x000f680000300800 */
[----:B------:R-:W5:Y:S04]  /*13d90*/  LDL.LU R23, [R1+0x1e4] ;  /* 0x0001e40001177983 */ /* 0x000f680000300800 */
[----:B------:R-:W5:Y:S04]  /*13da0*/  LDL.LU R22, [R1+0x1e8] ;  /* 0x0001e80001167983 */ /* 0x000f680000300800 */
[----:B------:R-:W5:Y:S01]  /*13db0*/  LDL.LU R20, [R1+0x1ec] ;  /* 0x0001ec0001147983 */ /* 0x000f620000300800 */
[----:B------:R-:W-:-:S03]  /*13dc0*/  LEA.HI.X R13, R8, UR5, R21, 0x1, P1 ;  /* 0x00000005080d7c11 */ /* 0x000fc600088f0c15 */
[----:B------:R-:W5:Y:S04]  /*13dd0*/  LDL.LU R19, [R1+0x1f0] ;  /* 0x0001f00001137983 */ /* 0x000f680000300800 */
[----:B------:R-:W5:Y:S04]  /*13de0*/  LDL.LU R18, [R1+0x1f4] ;  /* 0x0001f40001127983 */ /* 0x000f680000300800 */
[----:B---3--:R-:W3:Y:S04]  /*13df0*/  LDL.LU R17, [R1+0x1f8] ;  /* 0x0001f80001117983 */ /* 0x008ee80000300800 */
[----:B------:R-:W3:Y:S04]  /*13e00*/  LDL.LU R14, [R1+0x1fc] ;  /* 0x0001fc00010e7983 */ /* 0x000ee80000300800 */
[----:B------:R-:W3:Y:S01]  /*13e10*/  LDL.LU R21, [R1+0x1d0] ;  /* 0x0001d00001157983 */ /* 0x000ee20000300800 */
[C---:B------:R-:W-:Y:S01]  /*13e20*/  ISETP.GT.AND P1, PT, R0.reuse, 0x1, P0 ;  /* 0x000000010000780c */ /* 0x040fe20000724270 */
[----:B------:R-:W-:Y:S01]  /*13e30*/  USHF.L.U32 UR11, UR8, 0x4, URZ ;  /* 0x00000004080b7899 */ /* 0x000fe2000800063f */
[----:B------:R-:W-:Y:S01]  /*13e40*/  ISETP.GT.AND P5, PT, R3, 0x8, PT ;  /* 0x000000080300780c */ /* 0x000fe20003fa4270 */
[----:B------:R-:W-:Y:S01]  /*13e50*/  USHF.L.U64.HI UR5, UR8, 0x4, UR9 ;  /* 0x0000000408057899 */ /* 0x000fe20008010209 */
[----:B------:R-:W-:-:S02]  /*13e60*/  ISETP.GT.AND P3, PT, R0, 0x8, P0 ;  /* 0x000000080000780c */ /* 0x000fc40000764270 */
[----:B------:R-:W-:Y:S01]  /*13e70*/  ISETP.GT.AND P4, PT, R0, 0x9, P0 ;  /* 0x000000090000780c */ /* 0x000fe20000784270 */
[-C--:B--2---:R-:W-:Y:S01]  /*13e80*/  FMUL R4, R4, R2.reuse ;  /* 0x0000000204047220 */ /* 0x084fe20000400000 */
[----:B----4-:R-:W-:-:S04]  /*13e90*/  FMUL R5, R5, R2 ;  /* 0x0000000205057220 */ /* 0x010fc80000400000 */
[----:B------:R-:W-:Y:S01]  /*13ea0*/  F2FP.F16.F32.PACK_AB R4, RZ, R4 ;  /* 0x00000004ff04723e */ /* 0x000fe200000000ff */
[----:B-----5:R-:W-:Y:S01]  /*13eb0*/  FMUL R8, R7, R2 ;  /* 0x0000000207087220 */ /* 0x020fe20000400000 */
[----:B------:R-:W-:-:S03]  /*13ec0*/  F2FP.F16.F32.PACK_AB R5, RZ, R5 ;  /* 0x00000005ff05723e */ /* 0x000fc600000000ff */
[----:B------:R0:W-:Y:S01]  /*13ed0*/  @P1 STG.E.U16 desc[UR46][R12.64+0x2], R4 ;  /* 0x000002040c001986 */ /* 0x0001e2000c10152e */
[----:B------:R-:W-:Y:S01]  /*13ee0*/  ISETP.GT.AND P1, PT, R0, RZ, P5 ;  /* 0x000000ff0000720c */ /* 0x000fe20002f24270 */
[----:B------:R-:W-:Y:S01]  /*13ef0*/  FMUL R9, R6, R2 ;  /* 0x0000000206097220 */ /* 0x000fe20000400000 */
[----:B------:R-:W-:Y:S01]  /*13f00*/  F2FP.F16.F32.PACK_AB R8, RZ, R8 ;  /* 0x00000008ff08723e */ /* 0x000fe200000000ff */
[----:B------:R-:W-:Y:S01]  /*13f10*/  @P2 STG.E.U16 desc[UR46][R12.64], R5 ;  /* 0x000000050c002986 */ /* 0x000fe2000c10152e */
[----:B------:R-:W-:Y:S02]  /*13f20*/  IADD3 R6, P2, R12, UR11, RZ ;  /* 0x0000000b0c067c10 */ /* 0x000fe4000ff5e0ff */
[----:B------:R-:W-:Y:S02]  /*13f30*/  F2FP.F16.F32.PACK_AB R9, RZ, R9 ;  /* 0x00000009ff09723e */ /* 0x000fe400000000ff */
[----:B------:R-:W-:Y:S02]  /*13f40*/  IADD3.X R7, R13, UR5, RZ, P2, !PT ;  /* 0x000000050d077c10 */ /* 0x000fe400097fe4ff */
[----:B------:R-:W-:Y:S01]  /*13f50*/  ISETP.GT.AND P2, PT, R0, 0x9, P5 ;  /* 0x000000090000780c */ /* 0x000fe20002f44270 */
[----:B0-----:R-:W-:-:S02]  /*13f60*/  FMUL R4, R235, R2 ;  /* 0x00000002eb047220 */ /* 0x001fc40000400000 */
[----:B------:R0:W-:Y:S01]  /*13f70*/  @P1 STG.E.U16 desc[UR46][R6.64], R8 ;  /* 0x0000000806001986 */ /* 0x0001e2000c10152e */
[----:B------:R-:W-:Y:S02]  /*13f80*/  ISETP.GT.AND P1, PT, R0, 0x1, P5 ;  /* 0x000000010000780c */ /* 0x000fe40002f24270 */
[----:B------:R-:W-:-:S04]  /*13f90*/  F2FP.F16.F32.PACK_AB R4, RZ, R4 ;  /* 0x00000004ff04723e */ /* 0x000fc800000000ff */
[----:B------:R-:W-:Y:S01]  /*13fa0*/  PRMT R10, R4, 0x7610, R10 ;  /* 0x00007610040a7816 */ /* 0x000fe2000000000a */
[----:B0-----:R-:W-:-:S06]  /*13fb0*/  FMUL R8, R233, R2 ;  /* 0x00000002e9087220 */ /* 0x001fcc0000400000 */
[----:B------:R0:W-:Y:S01]  /*13fc0*/  @P1 STG.E.U16 desc[UR46][R6.64+0x2], R9 ;  /* 0x0000020906001986 */ /* 0x0001e2000c10152e */
[C---:B------:R-:W-:Y:S02]  /*13fd0*/  ISETP.GT.AND P1, PT, R0.reuse, 0x8, P5 ;  /* 0x000000080000780c */ /* 0x040fe40002f24270 */
[----:B------:R-:W-:Y:S01]  /*13fe0*/  F2FP.F16.F32.PACK_AB R4, RZ, R8 ;  /* 0x00000008ff04723e */ /* 0x000fe200000000ff */
[----:B------:R1:W-:Y:S01]  /*13ff0*/  @P4 STG.E.U16 desc[UR46][R12.64+0x12], R10 ;  /* 0x0000120a0c004986 */ /* 0x0003e2000c10152e */
[----:B------:R-:W-:Y:S02]  /*14000*/  ISETP.GT.AND P4, PT, R0, 0x11, P0 ;  /* 0x000000110000780c */ /* 0x000fe40000784270 */
[----:B------:R-:W-:Y:S01]  /*14010*/  PRMT R8, R4, 0x7610, R8 ;  /* 0x0000761004087816 */ /* 0x000fe20000000008 */
[-C--:B------:R-:W-:Y:S01]  /*14020*/  FMUL R4, R23, R2.reuse ;  /* 0x0000000217047220 */ /* 0x080fe20000400000 */
[----:B0-----:R-:W-:-:S04]  /*14030*/  FMUL R9, R234, R2 ;  /* 0x00000002ea097220 */ /* 0x001fc80000400000 */
[----:B------:R-:W-:-:S04]  /*14040*/  F2FP.F16.F32.PACK_AB R4, RZ, R4 ;  /* 0x00000004ff04723e */ /* 0x000fc800000000ff */
[----:B-1----:R-:W-:Y:S01]  /*14050*/  PRMT R10, R4, 0x7610, R10 ;  /* 0x00007610040a7816 */ /* 0x002fe2000000000a */
[----:B---3--:R-:W-:-:S05]  /*14060*/  FMUL R5, R21, R2 ;  /* 0x0000000215057220 */ /* 0x008fca0000400000 */
[----:B------:R-:W-:-:S04]  /*14070*/  F2FP.F16.F32.PACK_AB R5, RZ, R5 ;  /* 0x00000005ff05723e */ /* 0x000fc800000000ff */
[----:B------:R-:W-:Y:S02]  /*14080*/  PRMT R11, R5, 0x7610, R11 ;  /* 0x00007610050b7816 */ /* 0x000fe4000000000b */
[----:B------:R-:W-:-:S03]  /*14090*/  F2FP.F16.F32.PACK_AB R5, RZ, R9 ;  /* 0x00000009ff05723e */ /* 0x000fc600000000ff */
[----:B------:R0:W-:Y:S01]  /*140a0*/  @P3 STG.E.U16 desc[UR46][R12.64+0x10], R11 ;  /* 0x0000100b0c003986 */ /* 0x0001e2000c10152e */
[----:B------:R-:W-:Y:S01]  /*140b0*/  PRMT R9, R5, 0x7610, R9 ;  /* 0x0000761005097816 */ /* 0x000fe20000000009 */
[-C--:B------:R-:W-:Y:S01]  /*140c0*/  FMUL R5, R232, R2.reuse ;  /* 0x00000002e8057220 */ /* 0x080fe20000400000 */
[C---:B------:R-:W-:Y:S01]  /*140d0*/  ISETP.GT.AND P3, PT, R0.reuse, 0x10, P0 ;  /* 0x000000100000780c */ /* 0x040fe20000764270 */
[----:B------:R1:W-:Y:S01]  /*140e0*/  @P2 STG.E.U16 desc[UR46][R6.64+0x12], R8 ;  /* 0x0000120806002986 */ /* 0x0003e2000c10152e */
[C---:B------:R-:W-:Y:S02]  /*140f0*/  ISETP.GT.AND P2, PT, R0.reuse, 0x11, P5 ;  /* 0x000000110000780c */ /* 0x040fe40002f44270 */
[----:B------:R-:W-:Y:S01]  /*14100*/  F2FP.F16.F32.PACK_AB R5, RZ, R5 ;  /* 0x00000005ff05723e */ /* 0x000fe200000000ff */
[----:B------:R2:W-:Y:S01]  /*14110*/  @P1 STG.E.U16 desc[UR46][R6.64+0x10], R9 ;  /* 0x0000100906001986 */ /* 0x0005e2000c10152e */
[----:B------:R-:W-:Y:S02]  /*14120*/  ISETP.GT.AND P1, PT, R0, 0x10, P5 ;  /* 0x000000100000780c */ /* 0x000fe40002f24270 */
[----:B0-----:R-:W-:Y:S01]  /*14130*/  PRMT R11, R5, 0x7610, R11 ;  /* 0x00007610050b7816 */ /* 0x001fe2000000000b */
[----:B------:R-:W-:Y:S01]  /*14140*/  @P4 STG.E.U16 desc[UR46][R12.64+0x22], R10 ;  /* 0x0000220a0c004986 */ /* 0x000fe2000c10152e */
[----:B-1----:R-:W-:-:S03]  /*14150*/  FMUL R8, R20, R2 ;  /* 0x0000000214087220 */ /* 0x002fc60000400000 */
[----:B------:R0:W-:Y:S01]  /*14160*/  @P3 STG.E.U16 desc[UR46][R12.64+0x20], R11 ;  /* 0x0000200b0c003986 */ /* 0x0001e2000c10152e */
[-C--:B--2---:R-:W-:Y:S01]  /*14170*/  FMUL R9, R22, R2.reuse ;  /* 0x0000000216097220 */ /* 0x084fe20000400000 */
[C---:B------:R-:W-:Y:S02]  /*14180*/  ISETP.GT.AND P3, PT, R0.reuse, 0x18, P0 ;  /* 0x000000180000780c */ /* 0x040fe40000764270 */
[----:B------:R-:W-:Y:S02]  /*14190*/  ISETP.GT.AND P4, PT, R0, 0x19, P0 ;  /* 0x000000190000780c */ /* 0x000fe40000784270 */
[----:B------:R-:W-:Y:S01]  /*141a0*/  F2FP.F16.F32.PACK_AB R5, RZ, R9 ;  /* 0x00000009ff05723e */ /* 0x000fe200000000ff */
[----:B------:R-:W-:Y:S01]  /*141b0*/  FMUL R9, R19, R2 ;  /* 0x0000000213097220 */ /* 0x000fe20000400000 */
[----:B------:R-:W-:Y:S01]  /*141c0*/  F2FP.F16.F32.PACK_AB R4, RZ, R8 ;  /* 0x00000008ff04723e */ /* 0x000fe200000000ff */
[----:B------:R-:W-:Y:S01]  /*141d0*/  FMUL R8, R18, R2 ;  /* 0x0000000212087220 */ /* 0x000fe20000400000 */
[----:B0-----:R-:W2:Y:S02]  /*141e0*/  LDL.LU R11, [R1+0x18c] ;  /* 0x00018c00010b7983 */ /* 0x001ea40000300800 */
[----:B------:R-:W-:-:S02]  /*141f0*/  F2FP.F16.F32.PACK_AB R9, RZ, R9 ;  /* 0x00000009ff09723e */ /* 0x000fc400000000ff */
[----:B------:R-:W3:Y:S01]  /*14200*/  LDL.LU R21, [R1+0x190] ;  /* 0x0001900001157983 */ /* 0x000ee20000300800 */
[----:B------:R-:W-:-:S03]  /*14210*/  F2FP.F16.F32.PACK_AB R8, RZ, R8 ;  /* 0x00000008ff08723e */ /* 0x000fc600000000ff */
[----:B------:R-:W4:Y:S04]  /*14220*/  LDL.LU R235, [R1+0x194] ;  /* 0x0001940001eb7983 */ /* 0x000f280000300800 */
[----:B------:R-:W5:Y:S04]  /*14230*/  LDL.LU R234, [R1+0x198] ;  /* 0x0001980001ea7983 */ /* 0x000f680000300800 */
[----:B------:R-:W5:Y:S04]  /*14240*/  LDL.LU R233, [R1+0x19c] ;  /* 0x00019c0001e97983 */ /* 0x000f680000300800 */
[----:B------:R-:W5:Y:S04]  /*14250*/  LDL.LU R232, [R1+0x1a0] ;  /* 0x0001a00001e87983 */ /* 0x000f680000300800 */
[----:B------:R-:W5:Y:S04]  /*14260*/  LDL.LU R23, [R1+0x1a4] ;  /* 0x0001a40001177983 */ /* 0x000f680000300800 */
[----:B------:R-:W5:Y:S04]  /*14270*/  LDL.LU R22, [R1+0x1a8] ;  /* 0x0001a80001167983 */ /* 0x000f680000300800 */
[----:B------:R-:W5:Y:S04]  /*14280*/  LDL.LU R20, [R1+0x1ac] ;  /* 0x0001ac0001147983 */ /* 0x000f680000300800 */
[----:B------:R0:W-:Y:S04]  /*14290*/  @P1 STG.E.U16 desc[UR46][R6.64+0x20], R5 ;  /* 0x0000200506001986 */ /* 0x0001e8000c10152e */
[----:B------:R-:W5:Y:S04]  /*142a0*/  LDL.LU R19, [R1+0x1b0] ;  /* 0x0001b00001137983 */ /* 0x000f680000300800 */
[----:B------:R1:W-:Y:S01]  /*142b0*/  @P2 STG.E.U16 desc[UR46][R6.64+0x22], R4 ;  /* 0x0000220406002986 */ /* 0x0003e2000c10152e */
[----:B0-----:R-:W-:-:S03]  /*142c0*/  FMUL R5, R17, R2 ;  /* 0x0000000211057220 */ /* 0x001fc60000400000 */
[----:B------:R-:W3:Y:S04]  /*142d0*/  LDL.LU R18, [R1+0x1b4] ;  /* 0x0001b40001127983 */ /* 0x000ee80000300800 */
[----:B------:R-:W5:Y:S01]  /*142e0*/  LDL.LU R17, [R1+0x1b8] ;  /* 0x0001b80001117983 */ /* 0x000f620000300800 */
[----:B-1----:R-:W-:-:S03]  /*142f0*/  FMUL R4, R14, R2 ;  /* 0x000000020e047220 */ /* 0x002fc60000400000 */
[----:B------:R0:W-:Y:S04]  /*14300*/  @P3 STG.E.U16 desc[UR46][R12.64+0x30], R9 ;  /* 0x000030090c003986 */ /* 0x0001e8000c10152e */
[----:B------:R-:W5:Y:S04]  /*14310*/  LDL.LU R14, [R1+0x1bc] ;  /* 0x0001bc00010e7983 */ /* 0x000f680000300800 */
[----:B------:R1:W-:Y:S04]  /*14320*/  @P4 STG.E.U16 desc[UR46][R12.64+0x32], R8 ;  /* 0x000032080c004986 */ /* 0x0003e8000c10152e */
[----:B0-----:R-:W2:Y:S04]  /*14330*/  LDL.LU R9, [R1+0x188] ;  /* 0x0001880001097983 */ /* 0x001ea80000300800 */
[----:B-1----:R-:W4:Y:S01]  /*14340*/  LDL.LU R8, [R1+0x180] ;  /* 0x0001800001087983 */ /* 0x002f220000300800 */
[----:B------:R-:W-:-:S02]  /*14350*/  ISETP.GT.AND P1, PT, R0, 0x18, P5 ;  /* 0x000000180000780c */ /* 0x000fc40002f24270 */
[----:B------:R-:W-:Y:S02]  /*14360*/  ISETP.GT.AND P2, PT, R0, 0x19, P5 ;  /* 0x000000190000780c */ /* 0x000fe40002f44270 */
[----:B------:R-:W-:Y:S02]  /*14370*/  F2FP.F16.F32.PACK_AB R5, RZ, R5 ;  /* 0x00000005ff05723e */ /* 0x000fe400000000ff */
[----:B------:R-:W-:-:S07]  /*14380*/  F2FP.F16.F32.PACK_AB R4, RZ, R4 ;  /* 0x00000004ff04723e */ /* 0x000fce00000000ff */
[----:B------:R-:W-:Y:S01]  /*14390*/  @P1 STG.E.U16 desc[UR46][R6.64+0x30], R5 ;  /* 0x0000300506001986 */ /* 0x000fe2000c10152e */
[----:B------:R-:W-:-:S03]  /*143a0*/  ISETP.GT.AND P1, PT, R3, 0x80, PT ;  /* 0x000000800300780c */ /* 0x000fc60003f24270 */
[----:B------:R0:W-:Y:S01]  /*143b0*/  @P2 STG.E.U16 desc[UR46][R6.64+0x32], R4 ;  /* 0x0000320406002986 */ /* 0x0001e2000c10152e */
[----:B------:R-:W-:Y:S01]  /*143c0*/  ISETP.GT.AND P2, PT, R0, RZ, P1 ;  /* 0x000000ff0000720c */ /* 0x000fe20000f44270 */
[----:B------:R-:W-:Y:S01]  /*143d0*/  UIMAD UR4, UR9, 0xf0, URZ ;  /* 0x000000f0090478a4 */ /* 0x000fe2000f8e023f */
[----:B0-----:R-:W-:-:S04]  /*143e0*/  IMAD.U32 R4, RZ, RZ, UR8 ;  /* 0x00000008ff047e24 */ /* 0x001fc8000f8e00ff */
[----:B------:R-:W-:-:S04]  /*143f0*/  IMAD.WIDE.U32 R4, R4, 0xf0, R6 ;  /* 0x000000f004047825 */ /* 0x000fc800078e0006 */
[----:B------:R-:W-:Y:S02]  /*14400*/  VIADD R5, R5, UR4 ;  /* 0x0000000405057c36 */ /* 0x000fe40008000000 */
[----:B----4-:R-:W-:-:S05]  /*14410*/  FMUL R8, R8, R2 ;  /* 0x0000000208087220 */ /* 0x010fca0000400000 */
[----:B------:R-:W-:-:S05]  /*14420*/  F2FP.F16.F32.PACK_AB R8, RZ, R8 ;  /* 0x00000008ff08723e */ /* 0x000fca00000000ff */
[----:B------:R0:W-:Y:S04]  /*14430*/  @P2 STG.E.U16 desc[UR46][R4.64], R8 ;  /* 0x0000000804002986 */ /* 0x0001e8000c10152e */
[----:B0-----:R-:W4:Y:S01]  /*14440*/  LDL.LU R8, [R1+0x184] ;  /* 0x0001840001087983 */ /* 0x001f220000300800 */
[----:B------:R-:W-:Y:S02]  /*14450*/  ISETP.GT.AND P2, PT, R0, 0x1, P1 ;  /* 0x000000010000780c */ /* 0x000fe40000f44270 */
[----:B------:R-:W-:Y:S01]  /*14460*/  ISETP.GT.AND P4, PT, R3, 0x88, PT ;  /* 0x000000880300780c */ /* 0x000fe20003f84270 */
[----:B--2---:R-:W-:-:S05]  /*14470*/  FMUL R9, R9, R2 ;  /* 0x0000000209097220 */ /* 0x004fca0000400000 */
[----:B------:R-:W-:-:S04]  /*14480*/  F2FP.F16.F32.PACK_AB R9, RZ, R9 ;  /* 0x00000009ff09723e */ /* 0x000fc800000000ff */
[----:B------:R-:W-:Y:S01]  /*14490*/  PRMT R10, R9, 0x7610, R10 ;  /* 0x00007610090a7816 */ /* 0x000fe2000000000a */
[----:B----4-:R-:W-:-:S05]  /*144a0*/  FMUL R8, R8, R2 ;  /* 0x0000000208087220 */ /* 0x010fca0000400000 */
[----:B------:R-:W-:-:S05]  /*144b0*/  F2FP.F16.F32.PACK_AB R8, RZ, R8 ;  /* 0x00000008ff08723e */ /* 0x000fca00000000ff */
[----:B------:R0:W-:Y:S01]  /*144c0*/  @P2 STG.E.U16 desc[UR46][R4.64+0x2], R8 ;  /* 0x0000020804002986 */ /* 0x0001e2000c10152e */
[----:B------:R-:W-:Y:S02]  /*144d0*/  ISETP.GT.AND P2, PT, R0, RZ, P4 ;  /* 0x000000ff0000720c */ /* 0x000fe40002744270 */
[----:B0-----:R-:W-:-:S04]  /*144e0*/  IADD3 R8, P3, R4, UR11, RZ ;  /* 0x0000000b04087c10 */ /* 0x001fc8000ff7e0ff */
[----:B------:R-:W-:-:S07]  /*144f0*/  IADD3.X R9, R5, UR5, RZ, P3, !PT ;  /* 0x0000000505097c10 */ /* 0x000fce0009ffe4ff */
[----:B------:R0:W-:Y:S02]  /*14500*/  @P2 STG.E.U16 desc[UR46][R8.64], R10 ;  /* 0x0000000a08002986 */ /* 0x0001e4000c10152e */
[-C--:B0-----:R-:W-:Y:S01]  /*14510*/  FMUL R10, R11, R2.reuse ;  /* 0x000000020b0a7220 */ /* 0x081fe20000400000 */
[----:B---3--:R-:W-:Y:S02]  /*14520*/  FMUL R11, R18, R2 ;  /* 0x00000002120b7220 */ /* 0x008fe40000400000 */
[----:B------:R-:W2:Y:S01]  /*14530*/  LDL.LU R18, [R1+0x140] ;  /* 0x0001400001127983 */ /* 0x000ea20000300800 */
[----:B------:R-:W-:Y:S02]  /*14540*/  ISETP.GT.AND P2, PT, R0, 0x1, P4 ;  /* 0x000000010000780c */ /* 0x000fe40002744270 */
[----:B------:R-:W-:-:S11]  /*14550*/  F2FP.F16.F32.PACK_AB R10, RZ, R10 ;  /* 0x0000000aff0a723e */ /* 0x000fd600000000ff */
[----:B------:R0:W-:Y:S01]  /*14560*/  @P2 STG.E.U16 desc[UR46][R8.64+0x2], R10 ;  /* 0x0000020a08002986 */ /* 0x0001e2000c10152e */
[----:B------:R-:W-:Y:S01]  /*14570*/  ISETP.GT.AND P2, PT, R0, 0x8, P1 ;  /* 0x000000080000780c */ /* 0x000fe20000f44270 */
[----:B0-----:R-:W-:-:S05]  /*14580*/  FMUL R10, R21, R2 ;  /* 0x00000002150a7220 */ /* 0x001fca0000400000 */
[----:B------:R-:W-:-:S07]  /*14590*/  F2FP.F16.F32.PACK_AB R10, RZ, R10 ;  /* 0x0000000aff0a723e */ /* 0x000fce00000000ff */
[----:B------:R0:W-:Y:S01]  /*145a0*/  @P2 STG.E.U16 desc[UR46][R4.64+0x10], R10 ;  /* 0x0000100a04002986 */ /* 0x0001e2000c10152e */
[----:B------:R-:W-:Y:S01]  /*145b0*/  ISETP.GT.AND P2, PT, R0, 0x9, P1 ;  /* 0x000000090000780c */ /* 0x000fe20000f44270 */
[----:B0-----:R-:W-:-:S05]  /*145c0*/  FMUL R10, R235, R2 ;  /* 0x00000002eb0a7220 */ /* 0x001fca0000400000 */
[----:B------:R-:W-:-:S07]  /*145d0*/  F2FP.F16.F32.PACK_AB R10, RZ, R10 ;  /* 0x0000000aff0a723e */ /* 0x000fce00000000ff */
[----:B------:R5:W-:Y:S01]  /*145e0*/  @P2 STG.E.U16 desc[UR46][R4.64+0x12], R10 ;  /* 0x0000120a04002986 */ /* 0x000be2000c10152e */
[----:B------:R-:W-:Y:S01]  /*145f0*/  ISETP.GT.AND P2, PT, R0, 0x8, P4 ;  /* 0x000000080000780c */ /* 0x000fe20002744270 */
[----:B-----5:R-:W-:-:S05]  /*14600*/  FMUL R10, R234, R2 ;  /* 0x00000002ea0a7220 */ /* 0x020fca0000400000 */
[----:B------:R-:W-:-:S07]  /*14610*/  F2FP.F16.F32.PACK_AB R10, RZ, R10 ;  /* 0x0000000aff0a723e */ /* 0x000fce00000000ff */
        /* <DEDUP_REMOVED lines=21> */
[C---:B------:R-:W-:Y:S01]  /*14770*/  ISETP.GT.AND P2, PT, R0.reuse, 0x18, P1 ;  /* 0x000000180000780c */ /* 0x040fe20000f44270 */
[-C--:B0-----:R-:W-:Y:S01]  /*14780*/  FMUL R10, R19, R2.reuse ;  /* 0x00000002130a7220 */ /* 0x081fe20000400000 */
[----:B------:R-:W-:Y:S01]  /*14790*/  ISETP.GT.AND P3, PT, R0, 0x18, P4 ;  /* 0x000000180000780c */ /* 0x000fe20002764270 */
[----:B------:R-:W-:Y:S01]  /*147a0*/  FMUL R14, R14, R2 ;  /* 0x000000020e0e7220 */ /* 0x000fe20000400000 */
[----:B------:R-:W-:Y:S01]  /*147b0*/  F2FP.F16.F32.PACK_AB R11, RZ, R11 ;  /* 0x0000000bff0b723e */ /* 0x000fe200000000ff */
[----:B------:R-:W-:Y:S01]  /*147c0*/  USHF.L.U32 UR13, UR8, 0x8, URZ ;  /* 0x00000008080d7899 */ /* 0x000fe2000800063f */
[----:B------:R-:W-:Y:S01]  /*147d0*/  F2FP.F16.F32.PACK_AB R10, RZ, R10 ;  /* 0x0000000aff0a723e */ /* 0x000fe200000000ff */
[----:B------:R-:W-:Y:S01]  /*147e0*/  USHF.L.U64.HI UR12, UR8, 0x8, UR9 ;  /* 0x00000008080c7899 */ /* 0x000fe20008010209 */
[C---:B------:R-:W-:Y:S01]  /*147f0*/  ISETP.GT.AND P6, PT, R0.reuse, 0x19, P4 ;  /* 0x000000190000780c */ /* 0x040fe200027c4270 */
[----:B------:R-:W3:Y:S04]  /*14800*/  LDL.LU R19, [R1+0x144] ;  /* 0x0001440001137983 */ /* 0x000ee80000300800 */
[----:B------:R0:W-:Y:S01]  /*14810*/  @P2 STG.E.U16 desc[UR46][R4.64+0x30], R10 ;  /* 0x0000300a04002986 */ /* 0x0001e2000c10152e */
[----:B------:R-:W-:-:S02]  /*14820*/  ISETP.GT.AND P2, PT, R0, 0x19, P1 ;  /* 0x000000190000780c */ /* 0x000fc40000f44270 */
[----:B------:R-:W-:Y:S01]  /*14830*/  PRMT R15, R11, 0x7610, R15 ;  /* 0x000076100b0f7816 */ /* 0x000fe2000000000f */
[----:B------:R-:W4:Y:S01]  /*14840*/  LDL.LU R21, [R1+0x160] ;  /* 0x0001600001157983 */ /* 0x000f220000300800 */
[----:B------:R-:W-:-:S03]  /*14850*/  F2FP.F16.F32.PACK_AB R11, RZ, R14 ;  /* 0x0000000eff0b723e */ /* 0x000fc600000000ff */
[----:B------:R-:W5:Y:S01]  /*14860*/  LDL.LU R235, [R1+0x164] ;  /* 0x0001640001eb7983 */ /* 0x000f620000300800 */
[----:B0-----:R-:W-:-:S03]  /*14870*/  FMUL R10, R17, R2 ;  /* 0x00000002110a7220 */ /* 0x001fc60000400000 */
[----:B------:R-:W5:Y:S02]  /*14880*/  LDL.LU R234, [R1+0x168] ;  /* 0x0001680001ea7983 */ /* 0x000f640000300800 */
[----:B------:R-:W-:Y:S02]  /*14890*/  F2FP.F16.F32.PACK_AB R10, RZ, R10 ;  /* 0x0000000aff0a723e */ /* 0x000fe400000000ff */
[----:B------:R0:W-:Y:S02]  /*148a0*/  @P2 STG.E.U16 desc[UR46][R4.64+0x32], R15 ;  /* 0x0000320f04002986 */ /* 0x0001e4000c10152e */
[----:B------:R-:W-:Y:S01]  /*148b0*/  PRMT R14, R10, 0x7610, R14 ;  /* 0x000076100a0e7816 */ /* 0x000fe2000000000e */
[----:B------:R-:W-:Y:S01]  /*148c0*/  IMAD.U32 R17, RZ, RZ, UR5 ;  /* 0x00000005ff117e24 */ /* 0x000fe2000f8e00ff */
[----:B------:R-:W-:Y:S01]  /*148d0*/  PRMT R10, R11, 0x7610, R10 ;  /* 0x000076100b0a7816 */ /* 0x000fe2000000000a */
[----:B------:R-:W5:Y:S01]  /*148e0*/  LDL.LU R233, [R1+0x16c] ;  /* 0x00016c0001e97983 */ /* 0x000f620000300800 */
[----:B------:R-:W-:-:S03]  /*148f0*/  IMAD.U32 R11, RZ, RZ, UR8 ;  /* 0x00000008ff0b7e24 */ /* 0x000fc6000f8e00ff */
[----:B------:R1:W-:Y:S01]  /*14900*/  @P3 STG.E.U16 desc[UR46][R8.64+0x30], R14 ;  /* 0x0000300e08003986 */ /* 0x0003e2000c10152e */
[----:B0-----:R-:W-:-:S03]  /*14910*/  IMAD.MOV.U32 R15, RZ, RZ, R7 ;  /* 0x000000ffff0f7224 */ /* 0x001fc600078e0007 */
[----:B------:R0:W-:Y:S04]  /*14920*/  @P6 STG.E.U16 desc[UR46][R8.64+0x32], R10 ;  /* 0x0000320a08006986 */ /* 0x0001e8000c10152e */
[----:B------:R-:W5:Y:S01]  /*14930*/  LDL.LU R232, [R1+0x170] ;  /* 0x0001700001e87983 */ /* 0x000f620000300800 */
[----:B-1----:R-:W-:-:S03]  /*14940*/  IMAD.MOV.U32 R14, RZ, RZ, R6 ;  /* 0x000000ffff0e7224 */ /* 0x002fc600078e0006 */
[----:B------:R-:W5:Y:S01]  /*14950*/  LDL.LU R23, [R1+0x174] ;  /* 0x0001740001177983 */ /* 0x000f620000300800 */
[----:B0-----:R-:W-:-:S03]  /*14960*/  IMAD.U32 R10, RZ, RZ, UR11 ;  /* 0x0000000bff0a7e24 */ /* 0x001fc6000f8e00ff */
[----:B------:R-:W5:Y:S01]  /*14970*/  LDL.LU R22, [R1+0x178] ;  /* 0x0001780001167983 */ /* 0x000f620000300800 */
[----:B------:R-:W-:Y:S01]  /*14980*/  IMAD.WIDE.U32 R8, R11, 0xf0, R14 ;  /* 0x000000f00b087825 */ /* 0x000fe200078e000e */
[----:B------:R-:W-:-:S03]  /*14990*/  IADD3 R6, P2, P3, R10, UR13, R4 ;  /* 0x0000000d0a067c10 */ /* 0x000fc6000fb5e004 */
[----:B------:R-:W-:Y:S01]  /*149a0*/  IMAD.U32 R11, RZ, RZ, UR5 ;  /* 0x00000005ff0b7e24 */ /* 0x000fe2000f8e00ff */
[----:B------:R-:W5:Y:S01]  /*149b0*/  LDL.LU R20, [R1+0x17c] ;  /* 0x00017c0001147983 */ /* 0x000f620000300800 */
[----:B------:R-:W-:Y:S01]  /*149c0*/  VIADD R9, R9, UR4 ;  /* 0x0000000409097c36 */ /* 0x000fe20008000000 */
[----:B------:R-:W-:Y:S02]  /*149d0*/  IADD3.X R7, R17, UR12, R5, P2, P3 ;  /* 0x0000000c11077c10 */ /* 0x000fe400097e6405 */
[----:B------:R-:W-:-:S04]  /*149e0*/  IADD3 R10, P2, P3, R10, UR13, R8 ;  /* 0x0000000d0a0a7c10 */ /* 0x000fc8000fb5e008 */
[----:B------:R-:W-:Y:S02]  /*149f0*/  IADD3.X R11, R11, UR12, R9, P2, P3 ;  /* 0x0000000c0b0b7c10 */ /* 0x000fe400097e6409 */
[----:B------:R-:W-:-:S04]  /*14a00*/  ISETP.GT.AND P3, PT, R3, 0x100, PT ;  /* 0x000001000300780c */ /* 0x000fc80003f64270 */
[----:B------:R-:W-:Y:S02]  /*14a10*/  ISETP.GT.AND P2, PT, R0, RZ, P3 ;  /* 0x000000ff0000720c */ /* 0x000fe40001f44270 */
[----:B------:R-:W-:-:S04]  /*14a20*/  IADD3 R4, P6, R4, UR13, RZ ;  /* 0x0000000d04047c10 */ /* 0x000fc8000ffde0ff */
[----:B------:R-:W-:Y:S01]  /*14a30*/  IADD3.X R5, R5, UR12, RZ, P6, !PT ;  /* 0x0000000c05057c10 */ /* 0x000fe2000b7fe4ff */
[----:B--2---:R-:W-:-:S05]  /*14a40*/  FMUL R18, R18, R2 ;  /* 0x0000000212127220 */ /* 0x004fca0000400000 */
[----:B------:R-:W-:-:S05]  /*14a50*/  F2FP.F16.F32.PACK_AB R18, RZ, R18 ;  /* 0x00000012ff12723e */ /* 0x000fca00000000ff */
[----:B------:R0:W-:Y:S01]  /*14a60*/  @P2 STG.E.U16 desc[UR46][R4.64], R18 ;  /* 0x0000001204002986 */ /* 0x0001e2000c10152e */
[----:B------:R-:W-:-:S03]  /*14a70*/  ISETP.GT.AND P2, PT, R3, 0x108, PT ;  /* 0x000001080300780c */ /* 0x000fc60003f44270 */
[----:B------:R-:W2:Y:S01]  /*14a80*/  LDL.LU R3, [R1+0x148] ;  /* 0x0001480001037983 */ /* 0x000ea20000300800 */
[----:B------:R-:W-:Y:S01]  /*14a90*/  ISETP.GT.AND P6, PT, R0, 0x1, P3 ;  /* 0x000000010000780c */ /* 0x000fe20001fc4270 */
[----:B---3--:R-:W-:-:S05]  /*14aa0*/  FMUL R17, R19, R2 ;  /* 0x0000000213117220 */ /* 0x008fca0000400000 */
[----:B------:R-:W-:-:S07]  /*14ab0*/  F2FP.F16.F32.PACK_AB R17, RZ, R17 ;  /* 0x00000011ff11723e */ /* 0x000fce00000000ff */
[----:B------:R-:W-:Y:S01]  /*14ac0*/  @P6 STG.E.U16 desc[UR46][R4.64+0x2], R17 ;  /* 0x0000021104006986 */ /* 0x000fe2000c10152e */
[----:B0-----:R-:W-:-:S04]  /*14ad0*/  IADD3 R18, P6, R4, UR11, RZ ;  /* 0x0000000b04127c10 */ /* 0x001fc8000ffde0ff */
[----:B------:R-:W-:Y:S02]  /*14ae0*/  IADD3.X R19, R5, UR5, RZ, P6, !PT ;  /* 0x0000000505137c10 */ /* 0x000fe4000b7fe4ff */
[----:B------:R-:W-:Y:S01]  /*14af0*/  ISETP.GT.AND P6, PT, R0, RZ, P2 ;  /* 0x000000ff0000720c */ /* 0x000fe200017c4270 */
[----:B--2---:R-:W-:-:S05]  /*14b00*/  FMUL R3, R3, R2 ;  /* 0x0000000203037220 */ /* 0x004fca0000400000 */
[----:B------:R-:W-:-:S07]  /*14b10*/  F2FP.F16.F32.PACK_AB R3, RZ, R3 ;  /* 0x00000003ff03723e */ /* 0x000fce00000000ff */
[----:B------:R0:W-:Y:S04]  /*14b20*/  @P6 STG.E.U16 desc[UR46][R18.64], R3 ;  /* 0x0000000312006986 */ /* 0x0001e8000c10152e */
[----:B0-----:R-:W2:Y:S01]  /*14b30*/  LDL.LU R3, [R1+0x14c] ;  /* 0x00014c0001037983 */ /* 0x001ea20000300800 */
[----:B------:R-:W-:Y:S01]  /*14b40*/  ISETP.GT.AND P6, PT, R0, 0x1, P2 ;  /* 0x000000010000780c */ /* 0x000fe200017c4270 */
[----:B--2---:R-:W-:-:S05]  /*14b50*/  FMUL R3, R3, R2 ;  /* 0x0000000203037220 */ /* 0x004fca0000400000 */
[----:B------:R-:W-:-:S07]  /*14b60*/  F2FP.F16.F32.PACK_AB R3, RZ, R3 ;  /* 0x00000003ff03723e */ /* 0x000fce00000000ff */
[----:B------:R0:W-:Y:S04]  /*14b70*/  @P6 STG.E.U16 desc[UR46][R18.64+0x2], R3 ;  /* 0x0000020312006986 */ /* 0x0001e8000c10152e */
[----:B0-----:R-:W2:Y:S04]  /*14b80*/  LDL.LU R18, [R1+0x150] ;  /* 0x0001500001127983 */ /* 0x001ea80000300800 */
[----:B------:R-:W3:Y:S01]  /*14b90*/  LDL.LU R19, [R1+0x154] ;  /* 0x0001540001137983 */ /* 0x000ee20000300800 */
[----:B------:R-:W-:Y:S01]  /*14ba0*/  ISETP.GT.AND P6, PT, R0, 0x8, P3 ;  /* 0x000000080000780c */ /* 0x000fe20001fc4270 */
[----:B--2---:R-:W-:-:S05]  /*14bb0*/  FMUL R3, R18, R2 ;  /* 0x0000000212037220 */ /* 0x004fca0000400000 */
[----:B------:R-:W-:-:S07]  /*14bc0*/  F2FP.F16.F32.PACK_AB R3, RZ, R3 ;  /* 0x00000003ff03723e */ /* 0x000fce00000000ff */
[----:B------:R3:W-:Y:S01]  /*14bd0*/  @P6 STG.E.U16 desc[UR46][R4.64+0x10], R3 ;  /* 0x0000100304006986 */ /* 0x0007e2000c10152e */
[----:B------:R-:W-:Y:S01]  /*14be0*/  ISETP.GT.AND P6, PT, R0, 0x9, P3 ;  /* 0x000000090000780c */ /* 0x000fe20001fc4270 */
[----:B---3--:R-:W-:-:S05]  /*14bf0*/  FMUL R3, R19, R2 ;  /* 0x0000000213037220 */ /* 0x008fca0000400000 */
[----:B------:R-:W-:-:S07]  /*14c00*/  F2FP.F16.F32.PACK_AB R3, RZ, R3 ;  /* 0x00000003ff03723e */ /* 0x000fce00000000ff */
[----:B------:R0:W-:Y:S04]  /*14c10*/  @P6 STG.E.U16 desc[UR46][R4.64+0x12], R3 ;  /* 0x0000120304006986 */ /* 0x0001e8000c10152e */
[----:B0-----:R-:W2:Y:S01]  /*14c20*/  LDL.LU R3, [R1+0x158] ;  /* 0x0001580001037983 */ /* 0x001ea20000300800 */
[----:B------:R-:W-:-:S04]  /*14c30*/  IADD3 R18, P6, R4, UR11, RZ ;  /* 0x0000000b04127c10 */ /* 0x000fc8000ffde0ff */
[----:B------:R-:W-:Y:S02]  /*14c40*/  IADD3.X R19, R5, UR5, RZ, P6, !PT ;  /* 0x0000000505137c10 */ /* 0x000fe4000b7fe4ff */
[----:B------:R-:W-:Y:S01]  /*14c50*/  ISETP.GT.AND P6, PT, R0, 0x8, P2 ;  /* 0x000000080000780c */ /* 0x000fe200017c4270 */
[----:B--2---:R-:W-:-:S05]  /*14c60*/  FMUL R3, R3, R2 ;  /* 0x0000000203037220 */ /* 0x004fca0000400000 */
[----:B------:R-:W-:-:S07]  /*14c70*/  F2FP.F16.F32.PACK_AB R3, RZ, R3 ;  /* 0x00000003ff03723e */ /* 0x000fce00000000ff */
[----:B------:R0:W-:Y:S04]  /*14c80*/  @P6 STG.E.U16 desc[UR46][R18.64+0x10], R3 ;  /* 0x0000100312006986 */ /* 0x0001e8000c10152e */
[----:B0-----:R-:W2:Y:S01]  /*14c90*/  LDL.LU R19, [R1+0x15c] ;  /* 0x00015c0001137983 */ /* 0x001ea20000300800 */
[----:B------:R-:W-:-:S03]  /*14ca0*/  ISETP.GT.AND P6, PT, R0, 0x9, P2 ;  /* 0x000000090000780c */ /* 0x000fc600017c4270 */
[----:B------:R-:W3:Y:S01]  /*14cb0*/  LDL.LU R18, [R1+0x118] ;  /* 0x0001180001127983 */ /* 0x000ee20000300800 */
[----:B--2---:R-:W-:-:S03]  /*14cc0*/  FMUL R3, R19, R2 ;  /* 0x0000000213037220 */ /* 0x004fc60000400000 */
[----:B------:R-:W2:Y:S02]  /*14cd0*/  LDL.LU R19, [R1+0x11c] ;  /* 0x00011c0001137983 */ /* 0x000ea40000300800 */
[----:B------:R-:W-:-:S04]  /*14ce0*/  F2FP.F16.F32.PACK_AB R3, RZ, R3 ;  /* 0x00000003ff03723e */ /* 0x000fc800000000ff */
[----:B------:R-:W-:Y:S01]  /*14cf0*/  PRMT R17, R3, 0x7610, R17 ;  /* 0x0000761003117816 */ /* 0x000fe20000000011 */
[----:B----4-:R-:W-:Y:S02]  /*14d00*/  FMUL R3, R21, R2 ;  /* 0x0000000215037220 */ /* 0x010fe40000400000 */
[----:B------:R-:W4:Y:S04]  /*14d10*/  LDL.LU R21, [R1+0x120] ;  /* 0x0001200001157983 */ /* 0x000f280000300800 */
[----:B------:R0:W-:Y:S01]  /*14d20*/  @P6 STG.E.U16 desc[UR46][R6.64+0x12], R17 ;  /* 0x0000121106006986 */ /* 0x0001e2000c10152e */
[----:B------:R-:W-:Y:S02]  /*14d30*/  ISETP.GT.AND P6, PT, R0, 0x10, P3 ;  /* 0x000000100000780c */ /* 0x000fe40001fc4270 */
[----:B------:R-:W-:-:S04]  /*14d40*/  F2FP.F16.F32.PACK_AB R3, RZ, R3 ;  /* 0x00000003ff03723e */ /* 0x000fc800000000ff */
[----:B0-----:R-:W-:Y:S01]  /*14d50*/  PRMT R17, R3, 0x7610, R17 ;  /* 0x0000761003117816 */ /* 0x001fe20000000011 */
[----:B-----5:R-:W-:Y:S02]  /*14d60*/  FMUL R3, R235, R2 ;  /* 0x00000002eb037220 */ /* 0x020fe40000400000 */
[----:B------:R-:W5:Y:S04]  /*14d70*/  LDL.LU R235, [R1+0x124] ;  /* 0x0001240001eb7983 */ /* 0x000f680000300800 */
[----:B------:R-:W-:Y:S01]  /*14d80*/  @P6 STG.E.U16 desc[UR46][R4.64+0x20], R17 ;  /* 0x0000201104006986 */ /* 0x000fe2000c10152e */
[----:B------:R-:W-:Y:S02]  /*14d90*/  ISETP.GT.AND P6, PT, R0, 0x11, P3 ;  /* 0x000000110000780c */ /* 0x000fe40001fc4270 */
[----:B------:R-:W-:-:S11]  /*14da0*/  F2FP.F16.F32.PACK_AB R3, RZ, R3 ;  /* 0x00000003ff03723e */ /* 0x000fd600000000ff */
[----:B------:R0:W-:Y:S01]  /*14db0*/  @P6 STG.E.U16 desc[UR46][R4.64+0x22], R3 ;  /* 0x0000220304006986 */ /* 0x0001e2000c10152e */
[----:B------:R-:W-:Y:S01]  /*14dc0*/  ISETP.GT.AND P6, PT, R0, 0x10, P2 ;  /* 0x000000100000780c */ /* 0x000fe200017c4270 */
[----:B0-----:R-:W-:Y:S02]  /*14dd0*/  FMUL R3, R234, R2 ;  /* 0x00000002ea037220 */ /* 0x001fe40000400000 */
[----:B------:R-:W5:Y:S03]  /*14de0*/  LDL.LU R234, [R1+0x128] ;  /* 0x0001280001ea7983 */ /* 0x000f660000300800 */
[----:B------:R-:W-:-:S04]  /*14df0*/  F2FP.F16.F32.PACK_AB R3, RZ, R3 ;  /* 0x00000003ff03723e */ /* 0x000fc800000000ff */
[----:B------:R-:W-:Y:S01]  /*14e00*/  PRMT R17, R3, 0x7610, R17 ;  /* 0x0000761003117816 */ /* 0x000fe20000000011 */
[----:B------:R-:W-:Y:S02]  /*14e10*/  FMUL R3, R233, R2 ;  /* 0x00000002e9037220 */ /* 0x000fe40000400000 */
[----:B------:R-:W5:Y:S04]  /*14e20*/  LDL.LU R233, [R1+0x12c] ;  /* 0x00012c0001e97983 */ /* 0x000f680000300800 */
[----:B------:R0:W-:Y:S01]  /*14e30*/  @P6 STG.E.U16 desc[UR46][R6.64+0x20], R17 ;  /* 0x0000201106006986 */ /* 0x0001e2000c10152e */
[----:B------:R-:W-:Y:S02]  /*14e40*/  ISETP.GT.AND P6, PT, R0, 0x11, P2 ;  /* 0x000000110000780c */ /* 0x000fe400017c4270 */
[----:B------:R-:W-:-:S04]  /*14e50*/  F2FP.F16.F32.PACK_AB R3, RZ, R3 ;  /* 0x00000003ff03723e */ /* 0x000fc800000000ff */
[----:B0-----:R-:W-:Y:S01]  /*14e60*/  PRMT R17, R3, 0x7610, R17 ;  /* 0x0000761003117816 */ /* 0x001fe20000000011 */
        /* <DEDUP_REMOVED lines=8> */
[----:B------:R-:W-:Y:S01]  /*14ef0*/  @P6 STG.E.U16 desc[UR46][R4.64+0x30], R17 ;  /* 0x0000301104006986 */ /* 0x000fe2000c10152e */
[----:B------:R-:W-:Y:S02]  /*14f00*/  ISETP.GT.AND P6, PT, R0, 0x19, P3 ;  /* 0x000000190000780c */ /* 0x000fe40001fc4270 */
[----:B------:R-:W-:-:S11]  /*14f10*/  F2FP.F16.F32.PACK_AB R3, RZ, R3 ;  /* 0x00000003ff03723e */ /* 0x000fd600000000ff */
[----:B------:R0:W-:Y:S01]  /*14f20*/  @P6 STG.E.U16 desc[UR46][R4.64+0x32], R3 ;  /* 0x0000320304006986 */ /* 0x0001e2000c10152e */
[----:B------:R-:W-:Y:S01]  /*14f30*/  ISETP.GT.AND P6, PT, R0, 0x18, P2 ;  /* 0x000000180000780c */ /* 0x000fe200017c4270 */
[----:B0-----:R-:W-:-:S12]  /*14f40*/  FMUL R3, R22, R2 ;  /* 0x0000000216037220 */ /* 0x001fd80000400000 */
[----:B------:R-:W-:Y:S01]  /*14f50*/  @P6 IMAD.MOV.U32 R4, RZ, RZ, R6 ;  /* 0x000000ffff046224 */ /* 0x000fe200078e0006 */
[----:B------:R-:W5:Y:S01]  /*14f60*/  LDL.LU R22, [R1+0x138] ;  /* 0x0001380001167983 */ /* 0x000f620000300800 */
[----:B------:R-:W-:-:S04]  /*14f70*/  F2FP.F16.F32.PACK_AB R3, RZ, R3 ;  /* 0x00000003ff03723e */ /* 0x000fc800000000ff */
[----:B------:R-:W-:Y:S01]  /*14f80*/  PRMT R17, R3, 0x7610, R17 ;  /* 0x0000761003117816 */ /* 0x000fe20000000011 */
[----:B------:R-:W-:Y:S01]  /*14f90*/  FMUL R3, R20, R2 ;  /* 0x0000000214037220 */ /* 0x000fe20000400000 */
[----:B------:R-:W-:Y:S01]  /*14fa0*/  @P6 IMAD.MOV.U32 R5, RZ, RZ, R7 ;  /* 0x000000ffff056224 */ /* 0x000fe200078e0007 */
[----:B------:R-:W5:Y:S03]  /*14fb0*/  LDL.LU R20, [R1+0x13c] ;  /* 0x00013c0001147983 */ /* 0x000f660000300800 */
[----:B------:R-:W-:Y:S01]  /*14fc0*/  F2FP.F16.F32.PACK_AB R3, RZ, R3 ;  /* 0x00000003ff03723e */ /* 0x000fe200000000ff */
[----:B------:R0:W-:Y:S04]  /*14fd0*/  @P6 STG.E.U16 desc[UR46][R4.64+0x30], R17 ;  /* 0x0000301104006986 */ /* 0x0001e8000c10152e */
[----:B0-----:R-:W5:Y:S01]  /*14fe0*/  LDL.LU R5, [R1+0xc4] ;  /* 0x0000c40001057983 */ /* 0x001f620000300800 */
[----:B------:R-:W-:-:S03]  /*14ff0*/  PRMT R4, R3, 0x7610, R4 ;  /* 0x0000761003047816 */ /* 0x000fc60000000004 */
[----:B------:R-:W3:Y:S01]  /*15000*/  LDL.LU R3, [R1+0x100] ;  /* 0x0001000001037983 */ /* 0x000ee20000300800 */
[----:B------:R-:W-:-:S13]  /*15010*/  ISETP.GT.AND P6, PT, R0, 0x19, P2 ;  /* 0x000000190000780c */ /* 0x000fda00017c4270 */
[----:B------:R0:W-:Y:S04]  /*15020*/  @P6 STG.E.U16 desc[UR46][R6.64+0x32], R4 ;  /* 0x0000320406006986 */ /* 0x0001e8000c10152e */
[----:B0-----:R-:W2:Y:S01]  /*15030*/  LDL.LU R7, [R1+0x114] ;  /* 0x0001140001077983 */ /* 0x001ea20000300800 */
[----:B---3--:R-:W-:-:S05]  /*15040*/  FMUL R3, R3, R2 ;  /* 0x0000000203037220 */ /* 0x008fca0000400000 */
[----:B------:R-:W-:-:S04]  /*15050*/  F2FP.F16.F32.PACK_AB R3, RZ, R3 ;  /* 0x00000003ff03723e */ /* 0x000fc800000000ff */
[----:B------:R-:W-:Y:S02]  /*15060*/  PRMT R4, R3, 0x7610, R4 ;  /* 0x0000761003047816 */ /* 0x000fe40000000004 */
[----:B------:R-:W3:Y:S01]  /*15070*/  LDL.LU R3, [R1+0x104] ;  /* 0x0001040001037983 */ /* 0x000ee20000300800 */
[----:B------:R-:W-:-:S13]  /*15080*/  ISETP.GT.AND P6, PT, R0, 0x20, P0 ;  /* 0x000000200000780c */ /* 0x000fda00007c4270 */
[----:B------:R-:W-:Y:S01]  /*15090*/  @P6 STG.E.U16 desc[UR46][R12.64+0x40], R4 ;  /* 0x000040040c006986 */ /* 0x000fe2000c10152e */
[----:B------:R-:W-:Y:S01]  /*150a0*/  ISETP.GT.AND P6, PT, R0, 0x21, P0 ;  /* 0x000000210000780c */ /* 0x000fe200007c4270 */
[----:B---3--:R-:W-:-:S05]  /*150b0*/  FMUL R3, R3, R2 ;  /* 0x0000000203037220 */ /* 0x008fca0000400000 */
[----:B------:R-:W-:-:S07]  /*150c0*/  F2FP.F16.F32.PACK_AB R3, RZ, R3 ;  /* 0x00000003ff03723e */ /* 0x000fce00000000ff */
[----:B------:R0:W-:Y:S04]  /*150d0*/  @P6 STG.E.U16 desc[UR46][R12.64+0x42], R3 ;  /* 0x000042030c006986 */ /* 0x0001e8000c10152e */
[----:B0-----:R-:W3:Y:S01]  /*150e0*/  LDL.LU R3, [R1+0x108] ;  /* 0x0001080001037983 */ /* 0x001ee20000300800 */
[----:B------:R-:W-:Y:S01]  /*150f0*/  ISETP.GT.AND P6, PT, R0, 0x20, P5 ;  /* 0x000000200000780c */ /* 0x000fe20002fc4270 */
[----:B---3--:R-:W-:-:S05]  /*15100*/  FMUL R3, R3, R2 ;  /* 0x0000000203037220 */ /* 0x008fca0000400000 */
[----:B------:R-:W-:-:S04]  /*15110*/  F2FP.F16.F32.PACK_AB R3, RZ, R3 ;  /* 0x00000003ff03723e */ /* 0x000fc800000000ff */
[----:B------:R-:W-:Y:S02]  /*15120*/  PRMT R4, R3, 0x7610, R4 ;  /* 0x0000761003047816 */ /* 0x000fe40000000004 */
[----:B------:R-:W3:Y:S04]  /*15130*/  LDL.LU R3, [R1+0x10c] ;  /* 0x00010c0001037983 */ /* 0x000ee80000300800 */
        /* <DEDUP_REMOVED lines=9> */
[----:B------:R-:W-:Y:S01]  /*151d0*/  PRMT R4, R3, 0x7610, R4 ;  /* 0x0000761003047816 */ /* 0x000fe20000000004 */
[----:B--2---:R-:W-:Y:S02]  /*151e0*/  FMUL R3, R7, R2 ;  /* 0x0000000207037220 */ /* 0x004fe40000400000 */
[----:B------:R-:W2:Y:S04]  /*151f0*/  LDL.LU R7, [R1+0xd4] ;  /* 0x0000d40001077983 */ /* 0x000ea80000300800 */
[----:B------:R-:W-:Y:S01]  /*15200*/  @P6 STG.E.U16 desc[UR46][R12.64+0x50], R4 ;  /* 0x000050040c006986 */ /* 0x000fe2000c10152e */
[----:B------:R-:W-:Y:S02]  /*15210*/  ISETP.GT.AND P6, PT, R0, 0x29, P0 ;  /* 0x000000290000780c */ /* 0x000fe400007c4270 */
[----:B------:R-:W-:-:S11]  /*15220*/  F2FP.F16.F32.PACK_AB R3, RZ, R3 ;  /* 0x00000003ff03723e */ /* 0x000fd600000000ff */
[----:B------:R0:W-:Y:S01]  /*15230*/  @P6 STG.E.U16 desc[UR46][R12.64+0x52], R3 ;  /* 0x000052030c006986 */ /* 0x0001e2000c10152e */
[----:B------:R-:W-:Y:S01]  /*15240*/  ISETP.GT.AND P6, PT, R0, 0x28, P5 ;  /* 0x000000280000780c */ /* 0x000fe20002fc4270 */
[----:B0-----:R-:W-:-:S05]  /*15250*/  FMUL R3, R18, R2 ;  /* 0x0000000212037220 */ /* 0x001fca0000400000 */
[----:B------:R-:W-:-:S04]  /*15260*/  F2FP.F16.F32.PACK_AB R3, RZ, R3 ;  /* 0x00000003ff03723e */ /* 0x000fc800000000ff */
[----:B------:R-:W-:Y:S01]  /*15270*/  PRMT R4, R3, 0x7610, R4 ;  /* 0x0000761003047816 */ /* 0x000fe20000000004 */
[----:B------:R-:W-:-:S04]  /*15280*/  FMUL R3, R19, R2 ;  /* 0x0000000213037220 */ /* 0x000fc80000400000 */
[----:B------:R-:W-:Y:S01]  /*15290*/  @P6 STG.E.U16 desc[UR46][R14.64+0x50], R4 ;  /* 0x000050040e006986 */ /* 0x000fe2000c10152e */
[----:B------:R-:W-:Y:S02]  /*152a0*/  ISETP.GT.AND P6, PT, R0, 0x29, P5 ;  /* 0x000000290000780c */ /* 0x000fe40002fc4270 */
[----:B------:R-:W-:-:S11]  /*152b0*/  F2FP.F16.F32.PACK_AB R3, RZ, R3 ;  /* 0x00000003ff03723e */ /* 0x000fd600000000ff */
[----:B------:R4:W-:Y:S01]  /*152c0*/  @P6 STG.E.U16 desc[UR46][R14.64+0x52], R3 ;  /* 0x000052030e006986 */ /* 0x0009e2000c10152e */
[----:B------:R-:W-:Y:S01]  /*152d0*/  ISETP.GT.AND P6, PT, R0, 0x30, P0 ;  /* 0x000000300000780c */ /* 0x000fe200007c4270 */
[----:B----4-:R-:W-:Y:S02]  /*152e0*/  FMUL R3, R21, R2 ;  /* 0x0000000215037220 */ /* 0x010fe40000400000 */
[----:B------:R-:W3:Y:S03]  /*152f0*/  LDL.LU R21, [R1+0xe0] ;  /* 0x0000e00001157983 */ /* 0x000ee60000300800 */
[----:B------:R-:W-:-:S04]  /*15300*/  F2FP.F16.F32.PACK_AB R3, RZ, R3 ;  /* 0x00000003ff03723e */ /* 0x000fc800000000ff */
[----:B------:R-:W-:Y:S01]  /*15310*/  PRMT R4, R3, 0x7610, R4 ;  /* 0x0000761003047816 */ /* 0x000fe20000000004 */
[----:B-----5:R-:W-:Y:S02]  /*15320*/  FMUL R3, R235, R2 ;  /* 0x00000002eb037220 */ /* 0x020fe40000400000 */
[----:B------:R-:W4:Y:S04]  /*15330*/  LDL.LU R235, [R1+0xe4] ;  /* 0x0000e40001eb7983 */ /* 0x000f280000300800 */
        /* <DEDUP_REMOVED lines=31> */
[-C--:B------:R-:W-:Y:S02]  /*15530*/  FMUL R3, R20, R2.reuse ;  /* 0x0000000214037220 */ /* 0x080fe40000400000 */
[----:B------:R-:W5:Y:S04]  /*15540*/  LDL.LU R20, [R1+0xfc] ;  /* 0x0000fc0001147983 */ /* 0x000f680000300800 */
[----:B------:R-:W-:Y:S01]  /*15550*/  @P6 STG.E.U16 desc[UR46][R14.64+0x70], R4 ;  /* 0x000070040e006986 */ /* 0x000fe2000c10152e */
[C---:B------:R-:W-:Y:S02]  /*15560*/  ISETP.GT.AND P6, PT, R0.reuse, 0x39, P5 ;  /* 0x000000390000780c */ /* 0x040fe40002fc4270 */
[----:B------:R-:W-:Y:S01]  /*15570*/  F2FP.F16.F32.PACK_AB R3, RZ, R3 ;  /* 0x00000003ff03723e */ /* 0x000fe200000000ff */
[----:B------:R-:W5:Y:S04]  /*15580*/  LDL.LU R18, [R1+0x80] ;  /* 0x0000800001127983 */ /* 0x000f680000300800 */
[----:B------:R-:W5:Y:S06]  /*15590*/  LDL.LU R19, [R1+0x84] ;  /* 0x0000840001137983 */ /* 0x000f6c0000300800 */
[----:B------:R0:W-:Y:S04]  /*155a0*/  @P6 STG.E.U16 desc[UR46][R14.64+0x72], R3 ;  /* 0x000072030e006986 */ /* 0x0001e8000c10152e */
[----:B0-----:R-:W2:Y:S01]  /*155b0*/  LDL.LU R3, [R1+0xc0] ;  /* 0x0000c00001037983 */ /* 0x001ea20000300800 */
[----:B------:R-:W-:Y:S01]  /*155c0*/  ISETP.GT.AND P6, PT, R0, 0x20, P1 ;  /* 0x000000200000780c */ /* 0x000fe20000fc4270 */
[----:B--2---:R-:W-:-:S05]  /*155d0*/  FMUL R3, R3, R2 ;  /* 0x0000000203037220 */ /* 0x004fca0000400000 */
[----:B------:R-:W-:-:S04]  /*155e0*/  F2FP.F16.F32.PACK_AB R3, RZ, R3 ;  /* 0x00000003ff03723e */ /* 0x000fc800000000ff */
[----:B------:R-:W-:-:S05]  /*155f0*/  PRMT R4, R3, 0x7610, R4 ;  /* 0x0000761003047816 */ /* 0x000fca0000000004 */
[----:B------:R0:W-:Y:S01]  /*15600*/  @P6 STG.E.U16 desc[UR46][R8.64+0x40], R4 ;  /* 0x0000400408006986 */ /* 0x0001e2000c10152e */
[----:B------:R-:W-:Y:S01]  /*15610*/  ISETP.GT.AND P6, PT, R0, 0x21, P1 ;  /* 0x000000210000780c */ /* 0x000fe20000fc4270 */
[----:B------:R-:W-:-:S05]  /*15620*/  FMUL R3, R5, R2 ;  /* 0x0000000205037220 */ /* 0x000fca0000400000 */
[----:B------:R-:W-:-:S07]  /*15630*/  F2FP.F16.F32.PACK_AB R3, RZ, R3 ;  /* 0x00000003ff03723e */ /* 0x000fce00000000ff */
[----:B0-----:R-:W-:Y:S02]  /*15640*/  @P6 IMAD.MOV.U32 R4, RZ, RZ, R8 ;  /* 0x000000ffff046224 */ /* 0x001fe400078e0008 */
[----:B------:R-:W-:-:S05]  /*15650*/  @P6 IMAD.MOV.U32 R5, RZ, RZ, R9 ;  /* 0x000000ffff056224 */ /* 0x000fca00078e0009 */
[----:B------:R0:W-:Y:S04]  /*15660*/  @P6 STG.E.U16 desc[UR46][R4.64+0x42], R3 ;  /* 0x0000420304006986 */ /* 0x0001e8000c10152e */
[----:B0-----:R-:W2:Y:S02]  /*15670*/  LDL.LU R3, [R1+0xc8] ;  /* 0x0000c80001037983 */ /* 0x001ea40000300800 */
[----:B--2---:R-:W-:-:S05]  /*15680*/  FMUL R3, R3, R2 ;  /* 0x0000000203037220 */ /* 0x004fca0000400000 */
[----:B------:R-:W-:-:S04]  /*15690*/  F2FP.F16.F32.PACK_AB R3, RZ, R3 ;  /* 0x00000003ff03723e */ /* 0x000fc800000000ff */
[----:B------:R-:W-:Y:S02]  /*156a0*/  PRMT R6, R3, 0x7610, R6 ;  /* 0x0000761003067816 */ /* 0x000fe40000000006 */
[----:B------:R-:W2:Y:S01]  /*156b0*/  LDL.LU R3, [R1+0xcc] ;  /* 0x0000cc0001037983 */ /* 0x000ea20000300800 */
[----:B------:R-:W-:-:S04]  /*156c0*/  IADD3 R4, P6, R8, UR11, RZ ;  /* 0x0000000b08047c10 */ /* 0x000fc8000ffde0ff */
[----:B------:R-:W-:Y:S02]  /*156d0*/  IADD3.X R5, R9, UR5, RZ, P6, !PT ;  /* 0x0000000509057c10 */ /* 0x000fe4000b7fe4ff */
[----:B------:R-:W-:-:S13]  /*156e0*/  ISETP.GT.AND P6, PT, R0, 0x20, P4 ;  /* 0x000000200000780c */ /* 0x000fda00027c4270 */
[----:B------:R0:W-:Y:S01]  /*156f0*/  @P6 STG.E.U16 desc[UR46][R4.64+0x40], R6 ;  /* 0x0000400604006986 */ /* 0x0001e2000c10152e */
[----:B--2---:R-:W-:-:S05]  /*15700*/  FMUL R3, R3, R2 ;  /* 0x0000000203037220 */ /* 0x004fca0000400000 */
[----:B------:R-:W-:-:S04]  /*15710*/  F2FP.F16.F32.PACK_AB R3, RZ, R3 ;  /* 0x00000003ff03723e */ /* 0x000fc800000000ff */
[----:B0-----:R-:W-:Y:S02]  /*15720*/  PRMT R6, R3, 0x7610, R6 ;  /* 0x0000761003067816 */ /* 0x001fe40000000006 */
[----:B------:R-:W2:Y:S01]  /*15730*/  LDL.LU R3, [R1+0xd0] ;  /* 0x0000d00001037983 */ /* 0x000ea20000300800 */
[----:B------:R-:W-:-:S13]  /*15740*/  ISETP.GT.AND P6, PT, R0, 0x21, P4 ;  /* 0x000000210000780c */ /* 0x000fda00027c4270 */
[----:B------:R0:W-:Y:S01]  /*15750*/  @P6 STG.E.U16 desc[UR46][R4.64+0x42], R6 ;  /* 0x0000420604006986 */ /* 0x0001e2000c10152e */
[----:B------:R-:W-:-:S13]  /*15760*/  ISETP.GT.AND P6, PT, R0, 0x28, P1 ;  /* 0x000000280000780c */ /* 0x000fda0000fc4270 */
[----:B0-----:R-:W-:Y:S02]  /*15770*/  @P6 IMAD.MOV.U32 R6, RZ, RZ, R8 ;  /* 0x000000ffff066224 */ /* 0x001fe400078e0008 */
[----:B--2---:R-:W-:-:S05]  /*15780*/  FMUL R3, R3, R2 ;  /* 0x0000000203037220 */ /* 0x004fca0000400000 */
[----:B------:R-:W-:-:S04]  /*15790*/  F2FP.F16.F32.PACK_AB R3, RZ, R3 ;  /* 0x00000003ff03723e */ /* 0x000fc800000000ff */
[----:B------:R-:W-:Y:S01]  /*157a0*/  PRMT R17, R3, 0x7610, R17 ;  /* 0x0000761003117816 */ /* 0x000fe20000000011 */
[----:B------:R-:W-:Y:S01]  /*157b0*/  FMUL R3, R7, R2 ;  /* 0x0000000207037220 */ /* 0x000fe20000400000 */
[----:B------:R-:W-:-:S05]  /*157c0*/  @P6 IMAD.MOV.U32 R7, RZ, RZ, R9 ;  /* 0x000000ffff076224 */ /* 0x000fca00078e0009 */
[----:B------:R0:W-:Y:S04]  /*157d0*/  @P6 STG.E.U16 desc[UR46][R6.64+0x50], R17 ;  /* 0x0000501106006986 */ /* 0x0001e8000c10152e */
[----:B0-----:R-:W2:Y:S01]  /*157e0*/  LDL.LU R7, [R1+0xd8] ;  /* 0x0000d80001077983 */ /* 0x001ea20000300800 */
[----:B------:R-:W-:Y:S02]  /*157f0*/  ISETP.GT.AND P6, PT, R0, 0x29, P1 ;  /* 0x000000290000780c */ /* 0x000fe40000fc4270 */
[----:B------:R-:W-:-:S04]  /*15800*/  F2FP.F16.F32.PACK_AB R3, RZ, R3 ;  /* 0x00000003ff03723e */ /* 0x000fc800000000ff */
[----:B------:R-:W-:-:S07]  /*15810*/  PRMT R17, R3, 0x7610, R17 ;  /* 0x0000761003117816 */ /* 0x000fce0000000011 */
[----:B------:R-:W-:Y:S02]  /*15820*/  @P6 IMAD.MOV.U32 R6, RZ, RZ, R8 ;  /* 0x000000ffff066224 */ /* 0x000fe400078e0008 */
[----:B--2---:R-:W-:Y:S01]  /*15830*/  FMUL R3, R7, R2 ;  /* 0x0000000207037220 */ /* 0x004fe20000400000 */
[----:B------:R-:W-:-:S05]  /*15840*/  @P6 IMAD.MOV.U32 R7, RZ, RZ, R9 ;  /* 0x000000ffff076224 */ /* 0x000fca00078e0009 */
[----:B------:R0:W-:Y:S04]  /*15850*/  @P6 STG.E.U16 desc[UR46][R6.64+0x52], R17 ;  /* 0x0000521106006986 */ /* 0x0001e8000c10152e */
[----:B0-----:R-:W2:Y:S01]  /*15860*/  LDL.LU R7, [R1+0xdc] ;  /* 0x0000dc0001077983 */ /* 0x001ea20000300800 */
[----:B------:R-:W-:Y:S02]  /*15870*/  ISETP.GT.AND P6, PT, R0, 0x28, P4 ;  /* 0x000000280000780c */ /* 0x000fe400027c4270 */
[----:B------:R-:W-:-:S04]  /*15880*/  F2FP.F16.F32.PACK_AB R3, RZ, R3 ;  /* 0x00000003ff03723e */ /* 0x000fc800000000ff */
[----:B------:R-:W-:-:S07]  /*15890*/  PRMT R6, R3, 0x7610, R6 ;  /* 0x0000761003067816 */ /* 0x000fce0000000006 */
[----:B------:R0:W-:Y:S01]  /*158a0*/  @P6 STG.E.U16 desc[UR46][R4.64+0x50], R6 ;  /* 0x0000500604006986 */ /* 0x0001e2000c10152e */
[----:B------:R-:W-:Y:S01]  /*158b0*/  ISETP.GT.AND P6, PT, R0, 0x29, P4 ;  /* 0x000000290000780c */ /* 0x000fe200027c4270 */
[----:B--2---:R-:W-:-:S05]  /*158c0*/  FMUL R3, R7, R2 ;  /* 0x0000000207037220 */ /* 0x004fca0000400000 */
[----:B------:R-:W-:-:S04]  /*158d0*/  F2FP.F16.F32.PACK_AB R3, RZ, R3 ;  /* 0x00000003ff03723e */ /* 0x000fc800000000ff */
[----:B0-----:R-:W-:-:S05]  /*158e0*/  PRMT R6, R3, 0x7610, R6 ;  /* 0x0000761003067816 */ /* 0x001fca0000000006 */
[----:B------:R0:W-:Y:S01]  /*158f0*/  @P6 STG.E.U16 desc[UR46][R4.64+0x52], R6 ;  /* 0x0000520604006986 */ /* 0x0001e2000c10152e */
[----:B------:R-:W-:Y:S01]  /*15900*/  ISETP.GT.AND P6, PT, R0, 0x30, P1 ;  /* 0x000000300000780c */ /* 0x000fe20000fc4270 */
[----:B---3--:R-:W-:Y:S02]  /*15910*/  FMUL R3, R21, R2 ;  /* 0x0000000215037220 */ /* 0x008fe40000400000 */
[----:B------:R-:W2:Y:S03]  /*15920*/  LDL.LU R21, [R1+0xa0] ;  /* 0x0000a00001157983 */ /* 0x000ea60000300800 */
[----:B------:R-:W-:-:S04]  /*15930*/  F2FP.F16.F32.PACK_AB R3, RZ, R3 ;  /* 0x00000003ff03723e */ /* 0x000fc800000000ff */
[----:B------:R-:W-:-:S03]  /*15940*/  PRMT R17, R3, 0x7610, R17 ;  /* 0x0000761003117816 */ /* 0x000fc60000000011 */
[----:B0-----:R-:W-:Y:S02]  /*15950*/  @P6 IMAD.MOV.U32 R6, RZ, RZ, R8 ;  /* 0x000000ffff066224 */ /* 0x001fe400078e0008 */
[----:B------:R-:W-:-:S05]  /*15960*/  @P6 IMAD.MOV.U32 R7, RZ, RZ, R9 ;  /* 0x000000ffff076224 */ /* 0x000fca00078e0009 */
[----:B------:R0:W-:Y:S01]  /*15970*/  @P6 STG.E.U16 desc[UR46][R6.64+0x60], R17 ;  /* 0x0000601106006986 */ /* 0x0001e2000c10152e */
[----:B------:R-:W-:Y:S01]  /*15980*/  ISETP.GT.AND P6, PT, R0, 0x31, P1 ;  /* 0x000000310000780c */ /* 0x000fe20000fc4270 */
[----:B----4-:R-:W-:Y:S02]  /*15990*/  FMUL R3, R235, R2 ;  /* 0x00000002eb037220 */ /* 0x010fe40000400000 */
[----:B------:R-:W3:Y:S03]  /*159a0*/  LDL.LU R235, [R1+0xa4] ;  /* 0x0000a40001eb7983 */ /* 0x000ee60000300800 */
[----:B------:R-:W-:-:S04]  /*159b0*/  F2FP.F16.F32.PACK_AB R3, RZ, R3 ;  /* 0x00000003ff03723e */ /* 0x000fc800000000ff */
[----:B0-----:R-:W-:-:S03]  /*159c0*/  PRMT R17, R3, 0x7610, R17 ;  /* 0x0000761003117816 */ /* 0x001fc60000000011 */
[----:B------:R-:W-:Y:S02]  /*159d0*/  @P6 IMAD.MOV.U32 R6, RZ, RZ, R8 ;  /* 0x000000ffff066224 */ /* 0x000fe400078e0008 */
[----:B------:R-:W-:Y:S02]  /*159e0*/  @P6 IMAD.MOV.U32 R7, RZ, RZ, R9 ;  /* 0x000000ffff076224 */ /* 0x000fe400078e0009 */
[----:B-----5:R-:W-:Y:S02]  /*159f0*/  FMUL R3, R234, R2 ;  /* 0x00000002ea037220 */ /* 0x020fe40000400000 */
[----:B------:R-:W4:Y:S04]  /*15a00*/  LDL.LU R234, [R1+0xa8] ;  /* 0x0000a80001ea7983 */ /* 0x000f280000300800 */
[----:B------:R0:W-:Y:S01]  /*15a10*/  @P6 STG.E.U16 desc[UR46][R6.64+0x62], R17 ;  /* 0x0000621106006986 */ /* 0x0001e2000c10152e */
[----:B------:R-:W-:-:S02]  /*15a20*/  ISETP.GT.AND P6, PT, R0, 0x30, P4 ;  /* 0x000000300000780c */ /* 0x000fc400027c4270 */
[----:B------:R-:W-:-:S04]  /*15a30*/  F2FP.F16.F32.PACK_AB R3, RZ, R3 ;  /* 0x00000003ff03723e */ /* 0x000fc800000000ff */
[----:B0-----:R-:W-:Y:S01]  /*15a40*/  PRMT R6, R3, 0x7610, R6 ;  /* 0x0000761003067816 */ /* 0x001fe20000000006 */
[----:B------:R-:W-:Y:S02]  /*15a50*/  FMUL R3, R233, R2 ;  /* 0x00000002e9037220 */ /* 0x000fe40000400000 */
[----:B------:R-:W5:Y:S04]  /*15a60*/  LDL.LU R233, [R1+0xac] ;  /* 0x0000ac0001e97983 */ /* 0x000f680000300800 */
[----:B------:R0:W-:Y:S01]  /*15a70*/  @P6 STG.E.U16 desc[UR46][R4.64+0x60], R6 ;  /* 0x0000600604006986 */ /* 0x0001e2000c10152e */
[----:B------:R-:W-:Y:S02]  /*15a80*/  ISETP.GT.AND P6, PT, R0, 0x31, P4 ;  /* 0x000000310000780c */ /* 0x000fe400027c4270 */
[----:B------:R-:W-:-:S04]  /*15a90*/  F2FP.F16.F32.PACK_AB R3, RZ, R3 ;  /* 0x00000003ff03723e */ /* 0x000fc800000000ff */
[----:B0-----:R-:W-:-:S07]  /*15aa0*/  PRMT R6, R3, 0x7610, R6 ;  /* 0x0000761003067816 */ /* 0x001fce0000000006 */
[----:B------:R0:W-:Y:S01]  /*15ab0*/  @P6 STG.E.U16 desc[UR46][R4.64+0x62], R6 ;  /* 0x0000620604006986 */ /* 0x0001e2000c10152e */
[----:B------:R-:W-:Y:S01]  /*15ac0*/  ISETP.GT.AND P6, PT, R0, 0x38, P1 ;  /* 0x000000380000780c */ /* 0x000fe20000fc4270 */
[----:B------:R-:W-:Y:S02]  /*15ad0*/  FMUL R3, R232, R2 ;  /* 0x00000002e8037220 */ /* 0x000fe40000400000 */
[----:B------:R-:W5:Y:S03]  /*15ae0*/  LDL.LU R232, [R1+0xb0] ;  /* 0x0000b00001e87983 */ /* 0x000f660000300800 */
[----:B------:R-:W-:-:S04]  /*15af0*/  F2FP.F16.F32.PACK_AB R3, RZ, R3 ;  /* 0x00000003ff03723e */ /* 0x000fc800000000ff */
[----:B------:R-:W-:-:S03]  /*15b00*/  PRMT R17, R3, 0x7610, R17 ;  /* 0x0000761003117816 */ /* 0x000fc60000000011 */
[----:B0-----:R-:W-:Y:S02]  /*15b10*/  @P6 IMAD.MOV.U32 R6, RZ, RZ, R8 ;  /* 0x000000ffff066224 */ /* 0x001fe400078e0008 */
[----:B------:R-:W-:-:S05]  /*15b20*/  @P6 IMAD.MOV.U32 R7, RZ, RZ, R9 ;  /* 0x000000ffff076224 */ /* 0x000fca00078e0009 */
[----:B------:R0:W-:Y:S01]  /*15b30*/  @P6 STG.E.U16 desc[UR46][R6.64+0x70], R17 ;  /* 0x0000701106006986 */ /* 0x0001e2000c10152e */
[----:B------:R-:W-:Y:S01]  /*15b40*/  ISETP.GT.AND P6, PT, R0, 0x39, P1 ;  /* 0x000000390000780c */ /* 0x000fe20000fc4270 */
[----:B------:R-:W-:Y:S02]  /*15b50*/  FMUL R3, R23, R2 ;  /* 0x0000000217037220 */ /* 0x000fe40000400000 */
[----:B------:R-:W5:Y:S03]  /*15b60*/  LDL.LU R23, [R1+0xb4] ;  /* 0x0000b40001177983 */ /* 0x000f660000300800 */
[----:B------:R-:W-:-:S04]  /*15b70*/  F2FP.F16.F32.PACK_AB R3, RZ, R3 ;  /* 0x00000003ff03723e */ /* 0x000fc800000000ff */
[----:B0-----:R-:W-:-:S03]  /*15b80*/  PRMT R17, R3, 0x7610, R17 ;  /* 0x0000761003117816 */ /* 0x001fc60000000011 */
[----:B------:R-:W-:Y:S02]  /*15b90*/  @P6 IMAD.MOV.U32 R6, RZ, RZ, R8 ;  /* 0x000000ffff066224 */ /* 0x000fe400078e0008 */
[----:B------:R-:W-:Y:S02]  /*15ba0*/  @P6 IMAD.MOV.U32 R7, RZ, RZ, R9 ;  /* 0x000000ffff076224 */ /* 0x000fe400078e0009 */
[----:B------:R-:W-:Y:S02]  /*15bb0*/  FMUL R3, R22, R2 ;  /* 0x0000000216037220 */ /* 0x000fe40000400000 */
[----:B------:R-:W5:Y:S04]  /*15bc0*/  LDL.LU R22, [R1+0xb8] ;  /* 0x0000b80001167983 */ /* 0x000f680000300800 */
        /* <DEDUP_REMOVED lines=8> */
[----:B------:R-:W-:-:S11]  /*15c50*/  F2FP.F16.F32.PACK_AB R3, RZ, R3 ;  /* 0x00000003ff03723e */ /* 0x000fd600000000ff */
[----:B------:R1:W-:Y:S01]  /*15c60*/  @P6 STG.E.U16 desc[UR46][R4.64+0x72], R3 ;  /* 0x0000720304006986 */ /* 0x0003e2000c10152e */
[----:B0-----:R-:W-:-:S04]  /*15c70*/  IADD3 R6, P6, R8, UR13, RZ ;  /* 0x0000000d08067c10 */ /* 0x001fc8000ffde0ff */
[----:B------:R-:W-:Y:S02]  /*15c80*/  IADD3.X R7, R9, UR12, RZ, P6, !PT ;  /* 0x0000000c09077c10 */ /* 0x000fe4000b7fe4ff */
[----:B------:R-:W-:Y:S01]  /*15c90*/  ISETP.GT.AND P6, PT, R0, 0x20, P3 ;  /* 0x000000200000780c */ /* 0x000fe20001fc4270 */
[----:B-1----:R-:W-:-:S05]  /*15ca0*/  FMUL R3, R18, R2 ;  /* 0x0000000212037220 */ /* 0x002fca0000400000 */
[----:B------:R-:W-:-:S04]  /*15cb0*/  F2FP.F16.F32.PACK_AB R3, RZ, R3 ;  /* 0x00000003ff03723e */ /* 0x000fc800000000ff */
[----:B------:R-:W-:Y:S01]  /*15cc0*/  PRMT R17, R3, 0x7610, R17 ;  /* 0x0000761003117816 */ /* 0x000fe20000000011 */
[----:B------:R-:W-:-:S04]  /*15cd0*/  FMUL R3, R19, R2 ;  /* 0x0000000213037220 */ /* 0x000fc80000400000 */
[----:B------:R-:W-:Y:S01]  /*15ce0*/  @P6 STG.E.U16 desc[UR46][R6.64+0x40], R17 ;  /* 0x0000401106006986 */ /* 0x000fe2000c10152e */
[----:B------:R-:W-:Y:S02]  /*15cf0*/  ISETP.GT.AND P6, PT, R0, 0x21, P3 ;  /* 0x000000210000780c */ /* 0x000fe40001fc4270 */
[----:B------:R-:W-:-:S11]  /*15d00*/  F2FP.F16.F32.PACK_AB R3, RZ, R3 ;  /* 0x00000003ff03723e */ /* 0x000fd600000000ff */
        /* <DEDUP_REMOVED lines=34> */
[----:B------:R-:W-:Y:S01]  /*15f30*/  ISETP.GT.AND P6, PT, R0, 0x29, P2 ;  /* 0x000000290000780c */ /* 0x000fe200017c4270 */
[----:B--2---:R-:W-:-:S05]  /*15f40*/  FMUL R3, R3, R2 ;  /* 0x0000000203037220 */ /* 0x004fca0000400000 */
[----:B------:R-:W-:-:S04]  /*15f50*/  F2FP.F16.F32.PACK_AB R3, RZ, R3 ;  /* 0x00000003ff03723e */ /* 0x000fc800000000ff */
[----:B0-----:R-:W-:Y:S01]  /*15f60*/  PRMT R17, R3, 0x7610, R17 ;  /* 0x0000761003117816 */ /* 0x001fe20000000011 */
[----:B------:R-:W-:Y:S02]  /*15f70*/  FMUL R3, R21, R2 ;  /* 0x0000000215037220 */ /* 0x000fe40000400000 */
[----:B------:R-:W2:Y:S04]  /*15f80*/  LDL.LU R21, [R1+0x60] ;  /* 0x0000600001157983 */ /* 0x000ea80000300800 */
[----:B------:R0:W-:Y:S01]  /*15f90*/  @P6 STG.E.U16 desc[UR46][R10.64+0x52], R17 ;  /* 0x000052110a006986 */ /* 0x0001e2000c10152e */
[----:B------:R-:W-:Y:S02]  /*15fa0*/  ISETP.GT.AND P6, PT, R0, 0x30, P3 ;  /* 0x000000300000780c */ /* 0x000fe40001fc4270 */
[----:B------:R-:W-:-:S04]  /*15fb0*/  F2FP.F16.F32.PACK_AB R3, RZ, R3 ;  /* 0x00000003ff03723e */ /* 0x000fc800000000ff */
[----:B0-----:R-:W-:Y:S01]  /*15fc0*/  PRMT R17, R3, 0x7610, R17 ;  /* 0x0000761003117816 */ /* 0x001fe20000000011 */
[----:B---3--:R-:W-:Y:S02]  /*15fd0*/  FMUL R3, R235, R2 ;  /* 0x00000002eb037220 */ /* 0x008fe40000400000 */
[----:B------:R-:W3:Y:S04]  /*15fe0*/  LDL.LU R235, [R1+0x64] ;  /* 0x0000640001eb7983 */ /* 0x000ee80000300800 */
[----:B------:R0:W-:Y:S01]  /*15ff0*/  @P6 STG.E.U16 desc[UR46][R6.64+0x60], R17 ;  /* 0x0000601106006986 */ /* 0x0001e2000c10152e */
[----:B------:R-:W-:Y:S02]  /*16000*/  ISETP.GT.AND P6, PT, R0, 0x31, P3 ;  /* 0x000000310000780c */ /* 0x000fe40001fc4270 */
[----:B------:R-:W-:-:S04]  /*16010*/  F2FP.F16.F32.PACK_AB R3, RZ, R3 ;  /* 0x00000003ff03723e */ /* 0x000fc800000000ff */
[----:B0-----:R-:W-:Y:S01]  /*16020*/  PRMT R17, R3, 0x7610, R17 ;  /* 0x0000761003117816 */ /* 0x001fe20000000011 */
        /* <DEDUP_REMOVED lines=24> */
[-C--:B------:R-:W-:Y:S02]  /*161b0*/  FMUL R3, R22, R2.reuse ;  /* 0x0000000216037220 */ /* 0x080fe40000400000 */
[----:B------:R-:W5:Y:S03]  /*161c0*/  LDL.LU R22, [R1+0x78] ;  /* 0x0000780001167983 */ /* 0x000f660000300800 */
[----:B------:R-:W-:Y:S01]  /*161d0*/  F2FP.F16.F32.PACK_AB R3, RZ, R3 ;  /* 0x00000003ff03723e */ /* 0x000fe200000000ff */
[----:B------:R0:W-:Y:S01]  /*161e0*/  @P6 STG.E.U16 desc[UR46][R6.64+0x72], R17 ;  /* 0x0000721106006986 */ /* 0x0001e2000c10152e */
[----:B------:R-:W-:Y:S02]  /*161f0*/  ISETP.GT.AND P6, PT, R0, 0x38, P2 ;  /* 0x000000380000780c */ /* 0x000fe400017c4270 */
[----:B0-----:R-:W-:Y:S01]  /*16200*/  PRMT R17, R3, 0x7610, R17 ;  /* 0x0000761003117816 */ /* 0x001fe20000000011 */
[----:B------:R-:W-:-:S02]  /*16210*/  FMUL R3, R20, R2 ;  /* 0x0000000214037220 */ /* 0x000fc40000400000 */
[----:B------:R-:W5:Y:S03]  /*16220*/  LDL.LU R20, [R1+0x7c] ;  /* 0x00007c0001147983 */ /* 0x000f660000300800 */
[----:B------:R-:W-:-:S05]  /*16230*/  F2FP.F16.F32.PACK_AB R3, RZ, R3 ;  /* 0x00000003ff03723e */ /* 0x000fca00000000ff */
[----:B------:R0:W-:Y:S02]  /*16240*/  @P6 STG.E.U16 desc[UR46][R10.64+0x70], R17 ;  /* 0x000070110a006986 */ /* 0x0001e4000c10152e */
        /* <DEDUP_REMOVED lines=97> */
[----:B------:R-:W2:Y:S01]  /*16860*/  LDL.LU R3, [R1] ;  /* 0x0000000001037983 */ /* 0x000ea20000300800 */
        /* <DEDUP_REMOVED lines=45> */
[----:B------:R-:W-:-:S05]  /*16b40*/  FMUL R216, R216, R2 ;  /* 0x00000002d8d87220 */ /* 0x000fca0000400000 */
[----:B------:R-:W-:Y:S01]  /*16b50*/  F2FP.F16.F32.PACK_AB R216, RZ, R216 ;  /* 0x000000d8ffd8723e */ /* 0x000fe200000000ff */
        /* <DEDUP_REMOVED lines=14> */
[----:B--2---:R-:W-:-:S05]  /*16c40*/  FMUL R3, R3, R2 ;  /* 0x0000000203037220 */ /* 0x004fca0000400000 */
[----:B------:R-:W-:-:S04]  /*16c50*/  F2FP.F16.F32.PACK_AB R3, RZ, R3 ;  /* 0x00000003ff03723e */ /* 0x000fc800000000ff */
[----:B0-----:R-:W-:Y:S01]  /*16c60*/  PRMT R17, R3, 0x7610, R17 ;  /* 0x0000761003117816 */ /* 0x001fe20000000011 */
[----:B------:R-:W-:-:S04]  /*16c70*/  FMUL R3, R21, R2 ;  /* 0x0000000215037220 */ /* 0x000fc80000400000 */
[----:B------:R3:W-:Y:S01]  /*16c80*/  @P6 STG.E.U16 desc[UR46][R4.64+0x92], R17 ;  /* 0x0000921104006986 */ /* 0x0007e2000c10152e */
[----:B------:R-:W-:Y:S02]  /*16c90*/  ISETP.GT.AND P6, PT, R0, 0x50, P1 ;  /* 0x000000500000780c */ /* 0x000fe40000fc4270 */
[----:B------:R-:W-:Y:S01]  /*16ca0*/  F2FP.F16.F32.PACK_AB R3, RZ, R3 ;  /* 0x00000003ff03723e */ /* 0x000fe200000000ff */
[----:B---3--:R-:W-:-:S10]  /*16cb0*/  FMUL R17, R235, R2 ;  /* 0x00000002eb117220 */ /* 0x008fd40000400000 */
[----:B------:R0:W-:Y:S01]  /*16cc0*/  @P6 STG.E.U16 desc[UR46][R8.64+0xa0], R3 ;  /* 0x0000a00308006986 */ /* 0x0001e2000c10152e */
[----:B------:R-:W-:Y:S02]  /*16cd0*/  ISETP.GT.AND P6, PT, R0, 0x51, P1 ;  /* 0x000000510000780c */ /* 0x000fe40000fc4270 */
[----:B------:R-:W-:-:S04]  /*16ce0*/  F2FP.F16.F32.PACK_AB R18, RZ, R17 ;  /* 0x00000011ff12723e */ /* 0x000fc800000000ff */
[----:B0-----:R-:W-:Y:S01]  /*16cf0*/  PRMT R3, R18, 0x7610, R3 ;  /* 0x0000761012037816 */ /* 0x001fe20000000003 */
[----:B----4-:R-:W-:-:S06]  /*16d00*/  FMUL R17, R234, R2 ;  /* 0x00000002ea117220 */ /* 0x010fcc0000400000 */
[----:B------:R0:W-:Y:S01]  /*16d10*/  @P6 STG.E.U16 desc[UR46][R8.64+0xa2], R3 ;  /* 0x0000a20308006986 */ /* 0x0001e2000c10152e */
[----:B------:R-:W-:Y:S02]  /*16d20*/  ISETP.GT.AND P6, PT, R0, 0x50, P4 ;  /* 0x000000500000780c */ /* 0x000fe400027c4270 */
[----:B------:R-:W-:Y:S01]  /*16d30*/  F2FP.F16.F32.PACK_AB R17, RZ, R17 ;  /* 0x00000011ff11723e */ /* 0x000fe200000000ff */
[----:B-----5:R-:W-:-:S05]  /*16d40*/  FMUL R18, R233, R2 ;  /* 0x00000002e9127220 */ /* 0x020fca0000400000 */
[----:B------:R-:W-:-:S05]  /*16d50*/  F2FP.F16.F32.PACK_AB R18, RZ, R18 ;  /* 0x00000012ff12723e */ /* 0x000fca00000000ff */
[----:B------:R1:W-:Y:S01]  /*16d60*/  @P6 STG.E.U16 desc[UR46][R4.64+0xa0], R17 ;  /* 0x0000a01104006986 */ /* 0x0003e2000c10152e */
[----:B------:R-:W-:Y:S02]  /*16d70*/  ISETP.GT.AND P6, PT, R0, 0x51, P4 ;  /* 0x000000510000780c */ /* 0x000fe400027c4270 */
[----:B------:R-:W-:Y:S01]  /*16d80*/  PRMT R19, R18, 0x7610, R19 ;  /* 0x0000761012137816 */ /* 0x000fe20000000013 */
[----:B------:R-:W-:-:S10]  /*16d90*/  FMUL R18, R232, R2 ;  /* 0x00000002e8127220 */ /* 0x000fd40000400000 */
[----:B------:R2:W-:Y:S01]  /*16da0*/  @P6 STG.E.U16 desc[UR46][R4.64+0xa2], R19 ;  /* 0x0000a21304006986 */ /* 0x0005e2000c10152e */
[----:B------:R-:W-:Y:S02]  /*16db0*/  ISETP.GT.AND P6, PT, R0, 0x58, P1 ;  /* 0x000000580000780c */ /* 0x000fe40000fc4270 */
[----:B------:R-:W-:Y:S01]  /*16dc0*/  F2FP.F16.F32.PACK_AB R18, RZ, R18 ;  /* 0x00000012ff12723e */ /* 0x000fe200000000ff */
[----:B0-----:R-:W-:-:S05]  /*16dd0*/  FMUL R3, R23, R2 ;  /* 0x0000000217037220 */ /* 0x001fca0000400000 */
[----:B------:R-:W-:-:S05]  /*16de0*/  F2FP.F16.F32.PACK_AB R3, RZ, R3 ;  /* 0x00000003ff03723e */ /* 0x000fca00000000ff */
[----:B------:R-:W-:Y:S01]  /*16df0*/  @P6 STG.E.U16 desc[UR46][R8.64+0xb0], R18 ;  /* 0x0000b01208006986 */ /* 0x000fe2000c10152e */
[----:B------:R-:W-:Y:S02]  /*16e00*/  ISETP.GT.AND P6, PT, R0, 0x59, P1 ;  /* 0x000000590000780c */ /* 0x000fe40000fc4270 */
[----:B-1----:R-:W-:Y:S01]  /*16e10*/  PRMT R17, R3, 0x7610, R17 ;  /* 0x0000761003117816 */ /* 0x002fe20000000011 */
[----:B------:R-:W-:-:S05]  /*16e20*/  FMUL R3, R22, R2 ;  /* 0x0000000216037220 */ /* 0x000fca0000400000 */
[----:B------:R-:W-:-:S05]  /*16e30*/  F2FP.F16.F32.PACK_AB R3, RZ, R3 ;  /* 0x00000003ff03723e */ /* 0x000fca00000000ff */
[----:B------:R-:W-:Y:S01]  /*16e40*/  @P6 STG.E.U16 desc[UR46][R8.64+0xb2], R17 ;  /* 0x0000b21108006986 */ /* 0x000fe2000c10152e */
[----:B------:R-:W-:Y:S02]  /*16e50*/  ISETP.GT.AND P6, PT, R0, 0x58, P4 ;  /* 0x000000580000780c */ /* 0x000fe400027c4270 */
[----:B--2---:R-:W-:Y:S01]  /*16e60*/  PRMT R19, R3, 0x7610, R19 ;  /* 0x0000761003137816 */ /* 0x004fe20000000013 */
[----:B------:R-:W-:-:S10]  /*16e70*/  FMUL R3, R20, R2 ;  /* 0x0000000214037220 */ /* 0x000fd40000400000 */
[----:B------:R-:W-:Y:S01]  /*16e80*/  @P6 STG.E.U16 desc[UR46][R4.64+0xb0], R19 ;  /* 0x0000b01304006986 */ /* 0x000fe2000c10152e */
[----:B------:R-:W-:Y:S02]  /*16e90*/  ISETP.GT.AND P6, PT, R0, 0x59, P4 ;  /* 0x000000590000780c */ /* 0x000fe400027c4270 */
[----:B------:R-:W-:-:S11]  /*16ea0*/  F2FP.F16.F32.PACK_AB R3, RZ, R3 ;  /* 0x00000003ff03723e */ /* 0x000fd600000000ff */
[----:B------:R-:W-:Y:S01]  /*16eb0*/  @P6 STG.E.U16 desc[UR46][R4.64+0xb2], R3 ;  /* 0x0000b20304006986 */ /* 0x000fe2000c10152e */
[----:B------:R-:W-:-:S13]  /*16ec0*/  ISETP.GT.AND P6, PT, R0, 0x40, P3 ;  /* 0x000000400000780c */ /* 0x000fda0001fc4270 */
        /* <DEDUP_REMOVED lines=13> */
[----:B------:R-:W-:Y:S01]  /*16fa0*/  ISETP.GT.AND P6, PT, R0, 0x49, P2 ;  /* 0x000000490000780c */ /* 0x000fe200017c4270 */
[----:B------:R-:W-:-:S12]  /*16fb0*/  FMUL R224, R224, R2 ;  /* 0x00000002e0e07220 */ /* 0x000fd80000400000 */
[----:B------:R-:W-:Y:S01]  /*16fc0*/  @P6 STG.E.U16 desc[UR46][R10.64+0x92], R223 ;  /* 0x000092df0a006986 */ /* 0x000fe2000c10152e */
[----:B------:R-:W-:Y:S02]  /*16fd0*/  ISETP.GT.AND P6, PT, R0, 0x50, P3 ;  /* 0x000000500000780c */ /* 0x000fe40001fc4270 */
[----:B------:R-:W-:Y:S01]  /*16fe0*/  F2FP.F16.F32.PACK_AB R224, RZ, R224 ;  /* 0x000000e0ffe0723e */ /* 0x000fe200000000ff */
[----:B------:R-:W-:-:S10]  /*16ff0*/  FMUL R225, R225, R2 ;  /* 0x00000002e1e17220 */ /* 0x000fd40000400000 */
        /* <DEDUP_REMOVED lines=653> */
[C---:B------:R-:W-:Y:S02]  /*198d0*/  ISETP.GT.AND P6, PT, R0.reuse, 0xd8, P0 ;  /* 0x000000d80000780c */ /* 0x040fe400007c4270 */
[----:B------:R-:W-:Y:S02]  /*198e0*/  F2FP.F16.F32.PACK_AB R68, RZ, R68 ;  /* 0x00000044ff44723e */ /* 0x000fe400000000ff */
[----:B------:R-:W-:Y:S01]  /*198f0*/  ISETP.GT.AND P0, PT, R0, 0xd9, P0 ;  /* 0x000000d90000780c */ /* 0x000fe20000704270 */
[-C--:B------:R-:W-:Y:S01]  /*19900*/  FMUL R69, R69, R2.reuse ;  /* 0x0000000245457220 */ /* 0x080fe20000400000 */
[-C--:B------:R-:W-:Y:S01]  /*19910*/  FMUL R70, R70, R2.reuse ;  /* 0x0000000246467220 */ /* 0x080fe20000400000 */
[----:B------:R-:W-:-:S06]  /*19920*/  FMUL R71, R71, R2 ;  /* 0x0000000247477220 */ /* 0x000fcc0000400000 */
[----:B------:R-:W-:Y:S01]  /*19930*/  @P6 STG.E.U16 desc[UR46][R12.64+0x1b0], R68 ;  /* 0x0001b0440c006986 */ /* 0x000fe2000c10152e */
[C---:B------:R-:W-:Y:S02]  /*19940*/  ISETP.GT.AND P6, PT, R0.reuse, 0xd8, P5 ;  /* 0x000000d80000780c */ /* 0x040fe40002fc4270 */
[C---:B------:R-:W-:Y:S02]  /*19950*/  ISETP.GT.AND P5, PT, R0.reuse, 0xd9, P5 ;  /* 0x000000d90000780c */ /* 0x040fe40002fa4270 */
[----:B------:R-:W-:Y:S02]  /*19960*/  F2FP.F16.F32.PACK_AB R69, RZ, R69 ;  /* 0x00000045ff45723e */ /* 0x000fe400000000ff */
[----:B------:R-:W-:Y:S02]  /*19970*/  F2FP.F16.F32.PACK_AB R70, RZ, R70 ;  /* 0x00000046ff46723e */ /* 0x000fe400000000ff */
[----:B------:R-:W-:Y:S01]  /*19980*/  F2FP.F16.F32.PACK_AB R71, RZ, R71 ;  /* 0x00000047ff47723e */ /* 0x000fe200000000ff */
[----:B------:R0:W-:Y:S01]  /*19990*/  @P0 STG.E.U16 desc[UR46][R12.64+0x1b2], R69 ;  /* 0x0001b2450c000986 */ /* 0x0001e2000c10152e */
[----:B------:R-:W-:-:S03]  /*199a0*/  ISETP.GT.AND P0, PT, R0, 0xc1, P1 ;  /* 0x000000c10000780c */ /* 0x000fc60000f04270 */
[----:B------:R-:W-:Y:S01]  /*199b0*/  @P6 STG.E.U16 desc[UR46][R14.64+0x1b0], R70 ;  /* 0x0001b0460e006986 */ /* 0x000fe2000c10152e */
[----:B------:R-:W-:Y:S01]  /*199c0*/  ISETP.GT.AND P6, PT, R0, 0xc0, P1 ;  /* 0x000000c00000780c */ /* 0x000fe20000fc4270 */
[-C--:B------:R-:W-:Y:S02]  /*199d0*/  FMUL R40, R40, R2.reuse ;  /* 0x0000000228287220 */ /* 0x080fe40000400000 */
[----:B------:R-:W-:Y:S01]  /*199e0*/  @P5 STG.E.U16 desc[UR46][R14.64+0x1b2], R71 ;  /* 0x0001b2470e005986 */ /* 0x000fe2000c10152e */
[----:B------:R-:W-:Y:S01]  /*199f0*/  ISETP.GT.AND P5, PT, R0, 0xc0, P4 ;  /* 0x000000c00000780c */ /* 0x000fe200027a4270 */
[-C--:B------:R-:W-:Y:S01]  /*19a00*/  FMUL R41, R41, R2.reuse ;  /* 0x0000000229297220 */ /* 0x080fe20000400000 */
[----:B------:R-:W-:Y:S01]  /*19a10*/  FMUL R42, R42, R2 ;  /* 0x000000022a2a7220 */ /* 0x000fe20000400000 */
[----:B------:R-:W-:-:S03]  /*19a20*/  F2FP.F16.F32.PACK_AB R40, RZ, R40 ;  /* 0x00000028ff28723e */ /* 0x000fc600000000ff */
[----:B------:R-:W-:Y:S02]  /*19a30*/  F2FP.F16.F32.PACK_AB R41, RZ, R41 ;  /* 0x00000029ff29723e */ /* 0x000fe400000000ff */
[----:B------:R-:W-:Y:S01]  /*19a40*/  F2FP.F16.F32.PACK_AB R42, RZ, R42 ;  /* 0x0000002aff2a723e */ /* 0x000fe200000000ff */
[----:B------:R-:W-:Y:S01]  /*19a50*/  @P6 STG.E.U16 desc[UR46][R8.64+0x180], R40 ;  /* 0x0001802808006986 */ /* 0x000fe2000c10152e */
[----:B------:R-:W-:-:S03]  /*19a60*/  ISETP.GT.AND P6, PT, R0, 0xc1, P4 ;  /* 0x000000c10000780c */ /* 0x000fc600027c4270 */
[----:B------:R-:W-:Y:S01]  /*19a70*/  @P0 STG.E.U16 desc[UR46][R8.64+0x182], R41 ;  /* 0x0001822908000986 */ /* 0x000fe2000c10152e */
[C---:B------:R-:W-:Y:S01]  /*19a80*/  ISETP.GT.AND P0, PT, R0.reuse, 0xc8, P1 ;  /* 0x000000c80000780c */ /* 0x040fe20000f04270 */
        /* <DEDUP_REMOVED lines=8> */
[----:B------:R-:W-:Y:S04]  /*19b10*/  @P6 STG.E.U16 desc[UR46][R4.64+0x182], R43 ;  /* 0x0001822b04006986 */ /* 0x000fe8000c10152e */
[----:B------:R-:W-:Y:S01]  /*19b20*/  @P0 STG.E.U16 desc[UR46][R8.64+0x190], R44 ;  /* 0x0001902c08000986 */ /* 0x000fe2000c10152e */
[----:B------:R-:W-:-:S03]  /*19b30*/  ISETP.GT.AND P0, PT, R0, 0xc8, P4 ;  /* 0x000000c80000780c */ /* 0x000fc60002704270 */
[----:B------:R-:W-:Y:S01]  /*19b40*/  @P5 STG.E.U16 desc[UR46][R8.64+0x192], R45 ;  /* 0x0001922d08005986 */ /* 0x000fe2000c10152e */
[----:B------:R-:W-:Y:S01]  /*19b50*/  ISETP.GT.AND P5, PT, R0, 0xc9, P4 ;  /* 0x000000c90000780c */ /* 0x000fe200027a4270 */
[-C--:B------:R-:W-:Y:S01]  /*19b60*/  FMUL R46, R46, R2.reuse ;  /* 0x000000022e2e7220 */ /* 0x080fe20000400000 */
[----:B------:R-:W-:Y:S01]  /*19b70*/  FMUL R47, R47, R2 ;  /* 0x000000022f2f7220 */ /* 0x000fe20000400000 */
[----:B------:R-:W-:-:S03]  /*19b80*/  ISETP.GT.AND P6, PT, R0, 0xd0, P1 ;  /* 0x000000d00000780c */ /* 0x000fc60000fc4270 */
[----:B------:R-:W-:Y:S02]  /*19b90*/  F2FP.F16.F32.PACK_AB R46, RZ, R46 ;  /* 0x0000002eff2e723e */ /* 0x000fe400000000ff */
[----:B------:R-:W-:Y:S01]  /*19ba0*/  F2FP.F16.F32.PACK_AB R47, RZ, R47 ;  /* 0x0000002fff2f723e */ /* 0x000fe200000000ff */
[----:B------:R-:W-:Y:S02]  /*19bb0*/  FMUL R48, R48, R2 ;  /* 0x0000000230307220 */ /* 0x000fe40000400000 */
[----:B------:R-:W-:Y:S04]  /*19bc0*/  @P0 STG.E.U16 desc[UR46][R4.64+0x190], R46 ;  /* 0x0001902e04000986 */ /* 0x000fe8000c10152e */
[----:B------:R-:W-:Y:S01]  /*19bd0*/  @P5 STG.E.U16 desc[UR46][R4.64+0x192], R47 ;  /* 0x0001922f04005986 */ /* 0x000fe2000c10152e */
[----:B------:R-:W-:-:S02]  /*19be0*/  ISETP.GT.AND P5, PT, R0, 0xd1, P1 ;  /* 0x000000d10000780c */ /* 0x000fc40000fa4270 */
[----:B------:R-:W-:Y:S01]  /*19bf0*/  F2FP.F16.F32.PACK_AB R48, RZ, R48 ;  /* 0x00000030ff30723e */ /* 0x000fe200000000ff */
[----:B------:R-:W-:-:S04]  /*19c00*/  FMUL R49, R49, R2 ;  /* 0x0000000231317220 */ /* 0x000fc80000400000 */
[----:B------:R-:W-:Y:S01]  /*19c10*/  @P6 STG.E.U16 desc[UR46][R8.64+0x1a0], R48 ;  /* 0x0001a03008006986 */ /* 0x000fe2000c10152e */
[----:B------:R-:W-:Y:S02]  /*19c20*/  ISETP.GT.AND P6, PT, R0, 0xd0, P4 ;  /* 0x000000d00000780c */ /* 0x000fe400027c4270 */
[----:B------:R-:W-:Y:S01]  /*19c30*/  F2FP.F16.F32.PACK_AB R49, RZ, R49 ;  /* 0x00000031ff31723e */ /* 0x000fe200000000ff */
[----:B------:R-:W-:Y:S01]  /*19c40*/  FMUL R50, R50, R2 ;  /* 0x0000000232327220 */ /* 0x000fe20000400000 */
[C---:B------:R-:W-:Y:S02]  /*19c50*/  ISETP.GT.AND P0, PT, R0.reuse, 0xd8, P1 ;  /* 0x000000d80000780c */ /* 0x040fe40000f04270 */
[C---:B------:R-:W-:Y:S01]  /*19c60*/  ISETP.GT.AND P1, PT, R0.reuse, 0xd9, P1 ;  /* 0x000000d90000780c */ /* 0x040fe20000f24270 */
[----:B------:R-:W-:Y:S01]  /*19c70*/  @P5 STG.E.U16 desc[UR46][R8.64+0x1a2], R49 ;  /* 0x0001a23108005986 */ /* 0x000fe2000c10152e */
[----:B------:R-:W-:Y:S02]  /*19c80*/  ISETP.GT.AND P5, PT, R0, 0xd1, P4 ;  /* 0x000000d10000780c */ /* 0x000fe400027a4270 */
[----:B------:R-:W-:Y:S01]  /*19c90*/  F2FP.F16.F32.PACK_AB R50, RZ, R50 ;  /* 0x00000032ff32723e */ /* 0x000fe200000000ff */
[-C--:B------:R-:W-:Y:S01]  /*19ca0*/  FMUL R51, R51, R2.reuse ;  /* 0x0000000233337220 */ /* 0x080fe20000400000 */
[-C--:B------:R-:W-:Y:S01]  /*19cb0*/  FMUL R52, R52, R2.reuse ;  /* 0x0000000234347220 */ /* 0x080fe20000400000 */
[----:B------:R-:W-:-:S02]  /*19cc0*/  FMUL R53, R53, R2 ;  /* 0x0000000235357220 */ /* 0x000fc40000400000 */
[----:B------:R-:W-:Y:S01]  /*19cd0*/  @P6 STG.E.U16 desc[UR46][R4.64+0x1a0], R50 ;  /* 0x0001a03204006986 */ /* 0x000fe2000c10152e */
[C---:B------:R-:W-:Y:S02]  /*19ce0*/  ISETP.GT.AND P6, PT, R0.reuse, 0xd8, P4 ;  /* 0x000000d80000780c */ /* 0x040fe400027c4270 */
[----:B------:R-:W-:Y:S02]  /*19cf0*/  F2FP.F16.F32.PACK_AB R51, RZ, R51 ;  /* 0x00000033ff33723e */ /* 0x000fe400000000ff */
[----:B------:R-:W-:Y:S01]  /*19d00*/  ISETP.GT.AND P4, PT, R0, 0xd9, P4 ;  /* 0x000000d90000780c */ /* 0x000fe20002784270 */
[----:B------:R-:W-:Y:S01]  /*19d10*/  FMUL R54, R54, R2 ;  /* 0x0000000236367220 */ /* 0x000fe20000400000 */
[----:B------:R-:W-:Y:S01]  /*19d20*/  F2FP.F16.F32.PACK_AB R52, RZ, R52 ;  /* 0x00000034ff34723e */ /* 0x000fe200000000ff */
[----:B0-----:R-:W-:Y:S01]  /*19d30*/  @P1 IMAD.MOV.U32 R12, RZ, RZ, R8 ;  /* 0x000000ffff0c1224 */ /* 0x001fe200078e0008 */
[----:B------:R-:W-:Y:S01]  /*19d40*/  F2FP.F16.F32.PACK_AB R53, RZ, R53 ;  /* 0x00000035ff35723e */ /* 0x000fe200000000ff */
[----:B------:R-:W-:-:S02]  /*19d50*/  @P1 IMAD.MOV.U32 R13, RZ, RZ, R9 ;  /* 0x000000ffff0d1224 */ /* 0x000fc400078e0009 */
[----:B------:R-:W-:Y:S01]  /*19d60*/  FMUL R55, R55, R2 ;  /* 0x0000000237377220 */ /* 0x000fe20000400000 */
[----:B------:R-:W-:Y:S01]  /*19d70*/  @P5 STG.E.U16 desc[UR46][R4.64+0x1a2], R51 ;  /* 0x0001a23304005986 */ /* 0x000fe2000c10152e */
[----:B------:R-:W-:-:S03]  /*19d80*/  F2FP.F16.F32.PACK_AB R54, RZ, R54 ;  /* 0x00000036ff36723e */ /* 0x000fc600000000ff */
[----:B------:R-:W-:Y:S01]  /*19d90*/  @P0 STG.E.U16 desc[UR46][R8.64+0x1b0], R52 ;  /* 0x0001b03408000986 */ /* 0x000fe2000c10152e */
[----:B------:R-:W-:-:S03]  /*19da0*/  F2FP.F16.F32.PACK_AB R55, RZ, R55 ;  /* 0x00000037ff37723e */ /* 0x000fc600000000ff */
[----:B------:R-:W-:Y:S01]  /*19db0*/  @P1 STG.E.U16 desc[UR46][R12.64+0x1b2], R53 ;  /* 0x0001b2350c001986 */ /* 0x000fe2000c10152e */
[C---:B------:R-:W-:Y:S02]  /*19dc0*/  ISETP.GT.AND P1, PT, R0.reuse, 0xc0, P2 ;  /* 0x000000c00000780c */ /* 0x040fe40001724270 */
[C---:B------:R-:W-:Y:S01]  /*19dd0*/  ISETP.GT.AND P0, PT, R0.reuse, 0xc0, P3 ;  /* 0x000000c00000780c */ /* 0x040fe20001f04270 */
[----:B------:R-:W-:Y:S01]  /*19de0*/  @P6 STG.E.U16 desc[UR46][R4.64+0x1b0], R54 ;  /* 0x0001b03604006986 */ /* 0x000fe2000c10152e */
[----:B------:R-:W-:Y:S01]  /*19df0*/  ISETP.GT.AND P5, PT, R0, 0xc1, P3 ;  /* 0x000000c10000780c */ /* 0x000fe20001fa4270 */
[-C--:B------:R-:W-:Y:S01]  /*19e00*/  FMUL R24, R24, R2.reuse ;  /* 0x0000000218187220 */ /* 0x080fe20000400000 */
[-C--:B------:R-:W-:Y:S01]  /*19e10*/  FMUL R25, R25, R2.reuse ;  /* 0x0000000219197220 */ /* 0x080fe20000400000 */
[----:B------:R0:W-:Y:S01]  /*19e20*/  @P4 STG.E.U16 desc[UR46][R4.64+0x1b2], R55 ;  /* 0x0001b23704004986 */ /* 0x0001e2000c10152e */
[----:B------:R-:W-:Y:S01]  /*19e30*/  ISETP.GT.AND P4, PT, R0, 0xc1, P2 ;  /* 0x000000c10000780c */ /* 0x000fe20001784270 */
[----:B------:R-:W-:Y:S01]  /*19e40*/  FMUL R26, R26, R2 ;  /* 0x000000021a1a7220 */ /* 0x000fe20000400000 */
[----:B------:R-:W-:-:S02]  /*19e50*/  F2FP.F16.F32.PACK_AB R24, RZ, R24 ;  /* 0x00000018ff18723e */ /* 0x000fc400000000ff */
[----:B------:R-:W-:Y:S01]  /*19e60*/  F2FP.F16.F32.PACK_AB R25, RZ, R25 ;  /* 0x00000019ff19723e */ /* 0x000fe200000000ff */
[----:B------:R-:W-:Y:S01]  /*19e70*/  FMUL R27, R27, R2 ;  /* 0x000000021b1b7220 */ /* 0x000fe20000400000 */
[----:B------:R-:W-:Y:S02]  /*19e80*/  F2FP.F16.F32.PACK_AB R26, RZ, R26 ;  /* 0x0000001aff1a723e */ /* 0x000fe400000000ff */
[C---:B------:R-:W-:Y:S01]  /*19e90*/  ISETP.GT.AND P6, PT, R0.reuse, 0xc8, P2 ;  /* 0x000000c80000780c */ /* 0x040fe200017c4270 */
[----:B0-----:R-:W-:Y:S02]  /*19ea0*/  @P1 IMAD.MOV.U32 R4, RZ, RZ, R10 ;  /* 0x000000ffff041224 */ /* 0x001fe400078e000a */
[----:B------:R-:W-:Y:S01]  /*19eb0*/  @P1 IMAD.MOV.U32 R5, RZ, RZ, R11 ;  /* 0x000000ffff051224 */ /* 0x000fe200078e000b */
[----:B------:R-:W-:Y:S01]  /*19ec0*/  @P0 STG.E.U16 desc[UR46][R6.64+0x180], R24 ;  /* 0x0001801806000986 */ /* 0x000fe2000c10152e */
[----:B------:R-:W-:-:S03]  /*19ed0*/  ISETP.GT.AND P0, PT, R0, 0xc8, P3 ;  /* 0x000000c80000780c */ /* 0x000fc60001f04270 */
[----:B------:R-:W-:Y:S01]  /*19ee0*/  @P5 STG.E.U16 desc[UR46][R6.64+0x182], R25 ;  /* 0x0001821906005986 */ /* 0x000fe2000c10152e */
[----:B------:R-:W-:Y:S01]  /*19ef0*/  ISETP.GT.AND P5, PT, R0, 0xc9, P3 ;  /* 0x000000c90000780c */ /* 0x000fe20001fa4270 */
[-C--:B------:R-:W-:Y:S01]  /*19f00*/  FMUL R28, R28, R2.reuse ;  /* 0x000000021c1c7220 */ /* 0x080fe20000400000 */
[----:B------:R-:W-:Y:S01]  /*19f10*/  F2FP.F16.F32.PACK_AB R27, RZ, R27 ;  /* 0x0000001bff1b723e */ /* 0x000fe200000000ff */
[----:B------:R0:W-:Y:S01]  /*19f20*/  @P1 STG.E.U16 desc[UR46][R4.64+0x180], R26 ;  /* 0x0001801a04001986 */ /* 0x0001e2000c10152e */
[----:B------:R-:W-:Y:S01]  /*19f30*/  ISETP.GT.AND P1, PT, R0, 0xc9, P2 ;  /* 0x000000c90000780c */ /* 0x000fe20001724270 */
[-C--:B------:R-:W-:Y:S01]  /*19f40*/  FMUL R29, R29, R2.reuse ;  /* 0x000000021d1d7220 */ /* 0x080fe20000400000 */
[----:B------:R-:W-:Y:S01]  /*19f50*/  FMUL R30, R30, R2 ;  /* 0x000000021e1e7220 */ /* 0x000fe20000400000 */
[----:B------:R-:W-:Y:S01]  /*19f60*/  F2FP.F16.F32.PACK_AB R28, RZ, R28 ;  /* 0x0000001cff1c723e */ /* 0x000fe200000000ff */
[----:B0-----:R-:W-:Y:S02]  /*19f70*/  @P4 IMAD.MOV.U32 R4, RZ, RZ, R10 ;  /* 0x000000ffff044224 */ /* 0x001fe400078e000a */
[----:B------:R-:W-:Y:S01]  /*19f80*/  @P4 IMAD.MOV.U32 R5, RZ, RZ, R11 ;  /* 0x000000ffff054224 */ /* 0x000fe200078e000b */
[----:B------:R-:W-:Y:S01]  /*19f90*/  F2FP.F16.F32.PACK_AB R29, RZ, R29 ;  /* 0x0000001dff1d723e */ /* 0x000fe200000000ff */
[----:B------:R-:W-:Y:S01]  /*19fa0*/  FMUL R31, R31, R2 ;  /* 0x000000021f1f7220 */ /* 0x000fe20000400000 */
[----:B------:R-:W-:-:S02]  /*19fb0*/  F2FP.F16.F32.PACK_AB R30, RZ, R30 ;  /* 0x0000001eff1e723e */ /* 0x000fc400000000ff */
[----:B------:R0:W-:Y:S01]  /*19fc0*/  @P4 STG.E.U16 desc[UR46][R4.64+0x182], R27 ;  /* 0x0001821b04004986 */ /* 0x0001e2000c10152e */
[----:B------:R-:W-:Y:S01]  /*19fd0*/  ISETP.GT.AND P4, PT, R0, 0xd0, P3 ;  /* 0x000000d00000780c */ /* 0x000fe20001f84270 */
[----:B------:R-:W-:Y:S02]  /*19fe0*/  FMUL R32, R32, R2 ;  /* 0x0000000220207220 */ /* 0x000fe40000400000 */
[----:B------:R-:W-:Y:S01]  /*19ff0*/  @P0 STG.E.U16 desc[UR46][R6.64+0x190], R28 ;  /* 0x0001901c06000986 */ /* 0x000fe2000c10152e */
[----:B------:R-:W-:-:S03]  /*1a000*/  F2FP.F16.F32.PACK_AB R31, RZ, R31 ;  /* 0x0000001fff1f723e */ /* 0x000fc600000000ff */
[----:B------:R-:W-:Y:S01]  /*1a010*/  @P5 STG.E.U16 desc[UR46][R6.64+0x192], R29 ;  /* 0x0001921d06005986 */ /* 0x000fe2000c10152e */
[--C-:B0-----:R-:W-:Y:S02]  /*1a020*/  @P6 IMAD.MOV.U32 R4, RZ, RZ, R10.reuse ;  /* 0x000000ffff046224 */ /* 0x101fe400078e000a */
[----:B------:R-:W-:Y:S01]  /*1a030*/  @P6 IMAD.MOV.U32 R5, RZ, RZ, R11 ;  /* 0x000000ffff056224 */ /* 0x000fe200078e000b */
[----:B------:R-:W-:Y:S02]  /*1a040*/  F2FP.F16.F32.PACK_AB R32, RZ, R32 ;  /* 0x00000020ff20723e */ /* 0x000fe400000000ff */
[C---:B------:R-:W-:Y:S02]  /*1a050*/  ISETP.GT.AND P5, PT, R0.reuse, 0xd0, P2 ;  /* 0x000000d00000780c */ /* 0x040fe400017a4270 */
[----:B------:R0:W-:Y:S01]  /*1a060*/  @P6 STG.E.U16 desc[UR46][R4.64+0x190], R30 ;  /* 0x0001901e04006986 */ /* 0x0001e2000c10152e */
[----:B------:R-:W-:Y:S01]  /*1a070*/  ISETP.GT.AND P0, PT, R0, 0xd1, P3 ;  /* 0x000000d10000780c */ /* 0x000fe20001f04270 */
[-C--:B------:R-:W-:Y:S01]  /*1a080*/  FMUL R33, R33, R2.reuse ;  /* 0x0000000221217220 */ /* 0x080fe20000400000 */
[----:B------:R-:W-:Y:S01]  /*1a090*/  FMUL R34, R34, R2 ;  /* 0x0000000222227220 */ /* 0x000fe20000400000 */
[----:B0-----:R-:W-:-:S02]  /*1a0a0*/  @P1 IMAD.MOV.U32 R4, RZ, RZ, R10 ;  /* 0x000000ffff041224 */ /* 0x001fc400078e000a */
[----:B------:R-:W-:-:S05]  /*1a0b0*/  @P1 IMAD.MOV.U32 R5, RZ, RZ, R11 ;  /* 0x000000ffff051224 */ /* 0x000fca00078e000b */
[----:B------:R0:W-:Y:S04]  /*1a0c0*/  @P1 STG.E.U16 desc[UR46][R4.64+0x192], R31 ;  /* 0x0001921f04001986 */ /* 0x0001e8000c10152e */
[----:B------:R-:W-:Y:S01]  /*1a0d0*/  @P4 STG.E.U16 desc[UR46][R6.64+0x1a0], R32 ;  /* 0x0001a02006004986 */ /* 0x000fe2000c10152e */
[C---:B------:R-:W-:Y:S02]  /*1a0e0*/  ISETP.GT.AND P4, PT, R0.reuse, 0xd1, P2 ;  /* 0x000000d10000780c */ /* 0x040fe40001784270 */
[----:B------:R-:W-:Y:S02]  /*1a0f0*/  F2FP.F16.F32.PACK_AB R33, RZ, R33 ;  /* 0x00000021ff21723e */ /* 0x000fe400000000ff */
[----:B------:R-:W-:Y:S01]  /*1a100*/  ISETP.GT.AND P6, PT, R0, 0xd8, P2 ;  /* 0x000000d80000780c */ /* 0x000fe200017c4270 */
[----:B------:R-:W-:Y:S01]  /*1a110*/  FMUL R35, R35, R2 ;  /* 0x0000000223237220 */ /* 0x000fe20000400000 */
[----:B------:R-:W-:Y:S01]  /*1a120*/  F2FP.F16.F32.PACK_AB R34, RZ, R34 ;  /* 0x00000022ff22723e */ /* 0x000fe200000000ff */
[----:B0-----:R-:W-:-:S02]  /*1a130*/  @P5 IMAD.MOV.U32 R4, RZ, RZ, R10 ;  /* 0x000000ffff045224 */ /* 0x001fc400078e000a */
[----:B------:R-:W-:Y:S01]  /*1a140*/  @P5 IMAD.MOV.U32 R5, RZ, RZ, R11 ;  /* 0x000000ffff055224 */ /* 0x000fe200078e000b */
[C---:B------:R-:W-:Y:S01]  /*1a150*/  ISETP.GT.AND P1, PT, R0.reuse, 0xd8, P3 ;  /* 0x000000d80000780c */ /* 0x040fe20001f24270 */
[----:B------:R-:W-:Y:S01]  /*1a160*/  @P0 STG.E.U16 desc[UR46][R6.64+0x1a2], R33 ;  /* 0x0001a22106000986 */ /* 0x000fe2000c10152e */
[----:B------:R-:W-:Y:S01]  /*1a170*/  ISETP.GT.AND P3, PT, R0, 0xd9, P3 ;  /* 0x000000d90000780c */ /* 0x000fe20001f64270 */
[-C--:B------:R-:W-:Y:S01]  /*1a180*/  FMUL R36, R36, R2.reuse ;  /* 0x0000000224247220 */ /* 0x080fe20000400000 */
[----:B------:R-:W-:Y:S01]  /*1a190*/  ISETP.GT.AND P2, PT, R0, 0xd9, P2 ;  /* 0x000000d90000780c */ /* 0x000fe20001744270 */
[----:B------:R0:W-:Y:S01]  /*1a1a0*/  @P5 STG.E.U16 desc[UR46][R4.64+0x1a0], R34 ;  /* 0x0001a02204005986 */ /* 0x0001e2000c10152e */
[-C--:B------:R-:W-:Y:S01]  /*1a1b0*/  FMUL R37, R37, R2.reuse ;  /* 0x0000000225257220 */ /* 0x080fe20000400000 */
[----:B------:R-:W-:Y:S01]  /*1a1c0*/  F2FP.F16.F32.PACK_AB R35, RZ, R35 ;  /* 0x00000023ff23723e */ /* 0x000fe200000000ff */
[-C--:B------:R-:W-:Y:S01]  /*1a1d0*/  FMUL R38, R38, R2.reuse ;  /* 0x0000000226267220 */ /* 0x080fe20000400000 */
[----:B------:R-:W-:Y:S01]  /*1a1e0*/  FMUL R39, R39, R2 ;  /* 0x0000000227277220 */ /* 0x000fe20000400000 */
[----:B------:R-:W-:-:S02]  /*1a1f0*/  F2FP.F16.F32.PACK_AB R36, RZ, R36 ;  /* 0x00000024ff24723e */ /* 0x000fc400000000ff */
[----:B------:R-:W-:Y:S01]  /*1a200*/  F2FP.F16.F32.PACK_AB R37, RZ, R37 ;  /* 0x00000025ff25723e */ /* 0x000fe200000000ff */
[--C-:B0-----:R-:W-:Y:S02]  /*1a210*/  @P4 IMAD.MOV.U32 R4, RZ, RZ, R10.reuse ;  /* 0x000000ffff044224 */ /* 0x101fe400078e000a */
[----:B------:R-:W-:Y:S01]  /*1a220*/  @P4 IMAD.MOV.U32 R5, RZ, RZ, R11 ;  /* 0x000000ffff054224 */ /* 0x000fe200078e000b */
[----:B------:R-:W-:Y:S02]  /*1a230*/  F2FP.F16.F32.PACK_AB R38, RZ, R38 ;  /* 0x00000026ff26723e */ /* 0x000fe400000000ff */
[----:B------:R-:W-:Y:S02]  /*1a240*/  F2FP.F16.F32.PACK_AB R39, RZ, R39 ;  /* 0x00000027ff27723e */ /* 0x000fe400000000ff */
[----:B------:R0:W-:Y:S04]  /*1a250*/  @P4 STG.E.U16 desc[UR46][R4.64+0x1a2], R35 ;  /* 0x0001a22304004986 */ /* 0x0001e8000c10152e */
[----:B------:R1:W-:Y:S04]  /*1a260*/  @P1 STG.E.U16 desc[UR46][R6.64+0x1b0], R36 ;  /* 0x0001b02406001986 */ /* 0x0003e8000c10152e */
[----:B------:R1:W-:Y:S01]  /*1a270*/  @P3 STG.E.U16 desc[UR46][R6.64+0x1b2], R37 ;  /* 0x0001b22506003986 */ /* 0x0003e2000c10152e */
[----:B0-----:R-:W-:-:S02]  /*1a280*/  @P6 IMAD.MOV.U32 R4, RZ, RZ, R10 ;  /* 0x000000ffff046224 */ /* 0x001fc400078e000a */
[----:B------:R-:W-:-:S05]  /*1a290*/  @P6 IMAD.MOV.U32 R5, RZ, RZ, R11 ;  /* 0x000000ffff056224 */ /* 0x000fca00078e000b */
[----:B------:R1:W-:Y:S04]  /*1a2a0*/  @P6 STG.E.U16 desc[UR46][R4.64+0x1b0], R38 ;  /* 0x0001b02604006986 */ /* 0x0003e8000c10152e */
[----:B------:R1:W-:Y:S02]  /*1a2b0*/  @P2 STG.E.U16 desc[UR46][R10.64+0x1b2], R39 ;  /* 0x0001b2270a002986 */ /* 0x0003e4000c10152e */
.L_x_695:
[----:B------:R-:W-:Y:S05]  /*1a2c0*/  BSYNC B0 ;  /* 0x0000000000007941 */ /* 0x000fea0003800000 */
.L_x_29:
[----:B01----:R-:W2:Y:S04]  /*1a2d0*/  LDL.LU R5, [R1+0x218] ;  /* 0x0002180001057983 */ /* 0x003ea80000300800 */
[----:B------:R-:W2:Y:S01]  /*1a2e0*/  LDL.LU R4, [R1+0x21c] ;  /* 0x00021c0001047983 */ /* 0x000ea20000300800 */
[----:B------:R-:W-:Y:S01]  /*1a2f0*/  ULDC UR4, c[0x0][0xc] ;  /* 0x0000030000047ab9 */ /* 0x000fe20000000800 */
[----:B------:R-:W-:Y:S01]  /*1a300*/  ULDC UR5, c[0x0][0x10] ;  /* 0x0000040000057ab9 */ /* 0x000fe20000000800 */
[----:B-----5:R-:W2:Y:S01]  /*1a310*/  LDC R3, c[0x0][0x14] ;  /* 0x00000500ff037b82 */ /* 0x020ea20000000800 */
[----:B------:R-:W-:Y:S01]  /*1a320*/  UIMAD.WIDE.U32 UR4, UR4, UR5, URZ ;  /* 0x00000005040472a5 */ /* 0x000fe2000f8e003f */
[----:B------:R-:W-:Y:S01]  /*1a330*/  PRMT R0, RZ, 0x7610, R0 ;  /* 0x00007610ff007816 */ /* 0x000fe20000000000 */
[----:B------:R-:W-:Y:S01]  /*1a340*/  UMOV UR43, 0xffffffff ;  /* 0xffffffff002b7882 */ /* 0x000fe20000000000 */
[----:B------:R-:W-:-:S03]  /*1a350*/  UMOV UR40, 0xffffffff ;  /* 0xffffffff00287882 */ /* 0x000fc60000000000 */
[----:B--2---:R-:W-:-:S04]  /*1a360*/  IMAD.WIDE.U32 R4, R3, UR4, R4 ;  /* 0x0000000403047c25 */ /* 0x004fc8000f8e0004 */
[----:B------:R-:W-:Y:S01]  /*1a370*/  IMAD R3, R3, UR5, RZ ;  /* 0x0000000503037c24 */ /* 0x000fe2000f8e02ff */
[----:B------:R-:W-:Y:S01]  /*1a380*/  ULDC.64 UR4, c[0x0][0x650] ;  /* 0x0001940000047ab9 */ /* 0x000fe20000000a00 */
[----:B------:R-:W-:Y:S01]  /*1a390*/  IMAD.MOV.U32 R7, RZ, RZ, R4 ;  /* 0x000000ffff077224 */ /* 0x000fe200078e0004 */
[----:B------:R-:W-:Y:S01]  /*1a3a0*/  ISETP.GE.U32.AND P0, PT, R4, UR4, PT ;  /* 0x0000000404007c0c */ /* 0x000fe2000bf06070 */
[----:B------:R-:W-:-:S05]  /*1a3b0*/  IMAD.IADD R6, R5, 0x1, R3 ;  /* 0x0000000105067824 */ /* 0x000fca00078e0203 */
[----:B------:R0:W-:Y:S01]  /*1a3c0*/  STL [R1+0x218], R6 ;  /* 0x0002180601007387 */ /* 0x0001e20000100800 */
[----:B------:R-:W-:-:S03]  /*1a3d0*/  ISETP.GE.U32.AND.EX P0, PT, R6, UR5, PT, P0 ;  /* 0x0000000506007c0c */ /* 0x000fc6000bf06100 */
[----:B------:R0:W-:Y:S10]  /*1a3e0*/  STL [R1+0x21c], R7 ;  /* 0x00021c0701007387 */ /* 0x0001f40000100800 */
[----:B0-----:R-:W-:Y:S05]  /*1a3f0*/  @P0 BRA `(.L_x_696) ;  /* 0x0000000400880947 */ /* 0x001fea0003800000 */
[----:B------:R-:W0:Y:S01]  /*1a400*/  S2UR UR6, SR_CTAID.X ;  /* 0x00000000000679c3 */ /* 0x000e220000002500 */
[----:B------:R-:W-:Y:S01]  /*1a410*/  ULDC.64 UR12, c[0x0][0x628] ;  /* 0x00018a00000c7ab9 */ /* 0x000fe20000000a00 */
[----:B------:R-:W-:Y:S01]  /*1a420*/  ULDC UR4, c[0x0][0x150] ;  /* 0x0000540000047ab9 */ /* 0x000fe20000000800 */
[----:B------:R-:W-:Y:S01]  /*1a430*/  ISETP.NE.U32.AND P0, PT, RZ, UR12, PT ;  /* 0x0000000cff007c0c */ /* 0x000fe2000bf05070 */
[----:B------:R-:W-:Y:S01]  /*1a440*/  ULDC UR15, c[0x0][0x630] ;  /* 0x00018c00000f7ab9 */ /* 0x000fe20000000800 */
[C---:B------:R-:W-:Y:S01]  /*1a450*/  R2UR UR16, R7.reuse ;  /* 0x00000000071072ca */ /* 0x040fe200000e0000 */
[----:B------:R-:W-:Y:S01]  /*1a460*/  ULDC UR19, c[0x0][0x154] ;  /* 0x0000550000137ab9 */ /* 0x000fe20000000800 */
[----:B------:R-:W-:Y:S01]  /*1a470*/  ISETP.NE.AND.EX P0, PT, RZ, UR13, PT, P0 ;  /* 0x0000000dff007c0c */ /* 0x000fe2000bf05300 */
[----:B------:R-:W1:Y:S01]  /*1a480*/  S2UR UR18, SR_CTAID.Y ;  /* 0x00000000001279c3 */ /* 0x000e620000002600 */
[----:B------:R-:W-:Y:S02]  /*1a490*/  R2UR UR17, R6 ;  /* 0x00000000061172ca */ /* 0x000fe400000e0000 */
[----:B------:R-:W-:-:S02]  /*1a4a0*/  R2UR UR10, R7 ;  /* 0x00000000070a72ca */ /* 0x000fc400000e0000 */
[----:B------:R-:W-:Y:S02]  /*1a4b0*/  R2UR UR11, R6 ;  /* 0x00000000060b72ca */ /* 0x000fe400000e0000 */
[----:B0-----:R-:W-:-:S05]  /*1a4c0*/  I2FP.F32.U32 R0, UR6 ;  /* 0x0000000600007c45 */ /* 0x001fca0008201000 */
[----:B------:R-:W-:-:S04]  /*1a4d0*/  FMUL R0, R0, UR4 ;  /* 0x0000000400007c20 */ /* 0x000fc80008400000 */
[----:B------:R0:W2:Y:S01]  /*1a4e0*/  F2I.U32.TRUNC.NTZ R3, R0 ;  /* 0x0000000000037305 */ /* 0x0000a2000020f000 */
[----:B-1----:R-:W-:Y:S05]  /*1a4f0*/  @!P0 BRA `(.L_x_697) ;  /* 0x0000000000308947 */ /* 0x002fea0003800000 */
        /* <DEDUP_REMOVED lines=12> */
.L_x_697:
[----:B------:R-:W-:Y:S01]  /*1a5c0*/  USHF.R.U64 UR40, UR10, UR15, UR11 ;  /* 0x0000000f0a287299 */ /* 0x000fe2000800120b */
[----:B0-----:R-:W-:Y:S01]  /*1a5d0*/  I2FP.F32.U32 R0, UR18 ;  /* 0x0000001200007c45 */ /* 0x001fe20008201000 */
[----:B------:R-:W-:Y:S02]  /*1a5e0*/  USHF.R.U32.HI UR4, URZ, UR15, UR11 ;  /* 0x0000000f3f047299 */ /* 0x000fe4000801160b */
        /* <DEDUP_REMOVED lines=8> */
[----:B------:R-:W-:Y:S01]  /*1a670*/  UIMAD.WIDE.U32 UR8, UR10, UR12, UR8 ;  /* 0x0000000c0a0872a5 */ /* 0x000fe2000f8e0008 */
[----:B--2---:R-:W-:Y:S01]  /*1a680*/  R2UR UR12, R3 ;  /* 0x00000000030c72ca */ /* 0x004fe200000e0000 */
[----:B------:R-:W-:Y:S01]  /*1a690*/  UIMAD UR10, UR10, UR13, UR4 ;  /* 0x0000000d0a0a72a4 */ /* 0x000fe2000f8e0204 */
[----:B------:R-:W-:Y:S01]  /*1a6a0*/  ULDC UR11, c[0x0][0x618] ;  /* 0x00018600000b7ab9 */ /* 0x000fe20000000800 */
[----:B------:R-:W-:Y:S02]  /*1a6b0*/  ULDC UR21, c[0x0][0x658] ;  /* 0x0001960000157ab9 */ /* 0x000fe40000000800 */
[----:B------:R-:W-:Y:S01]  /*1a6c0*/  UIADD3 UR9, UR9, UR10, URZ ;  /* 0x0000000a09097290 */ /* 0x000fe2000fffe03f */
[----:B------:R-:W-:Y:S01]  /*1a6d0*/  UMOV UR15, 0xffffffff ;  /* 0xffffffff000f7882 */ /* 0x000fe20000000000 */
[----:B------:R-:W-:Y:S01]  /*1a6e0*/  ULDC.64 UR4, c[0x0][0x640] ;  /* 0x0001900000047ab9 */ /* 0x000fe20000000a00 */
[----:B------:R-:W-:Y:S01]  /*1a6f0*/  USHF.L.U32 UR15, UR15, UR21, URZ ;  /* 0x000000150f0f7299 */ /* 0x000fe2000800063f */
[----:B------:R-:W-:Y:S01]  /*1a700*/  ISETP.NE.U32.AND P0, PT, RZ, UR4, PT ;  /* 0x00000004ff007c0c */ /* 0x000fe2000bf05070 */
[----:B------:R-:W-:-:S02]  /*1a710*/  USHF.R.U64 UR16, UR8, UR11, UR9 ;  /* 0x0000000b08107299 */ /* 0x000fc40008001209 */
[----:B------:R-:W-:Y:S01]  /*1a720*/  USHF.R.U32.HI UR8, URZ, UR11, UR9 ;  /* 0x0000000b3f087299 */ /* 0x000fe20008011609 */
[----:B0-----:R-:W-:Y:S01]  /*1a730*/  R2UR UR14, R0 ;  /* 0x00000000000e72ca */ /* 0x001fe200000e0000 */
[----:B------:R-:W-:Y:S01]  /*1a740*/  ULDC UR17, c[0x0][0x608] ;  /* 0x0001820000117ab9 */ /* 0x000fe20000000800 */
[----:B------:R-:W-:Y:S01]  /*1a750*/  ULOP3.LUT UR44, URZ, UR15, URZ, 0x33, !UPT ;  /* 0x0000000f3f2c7292 */ /* 0x000fe2000f8e333f */
[----:B------:R-:W-:Y:S01]  /*1a760*/  ISETP.NE.AND.EX P0, PT, RZ, UR5, PT, P0 ;  /* 0x00000005ff007c0c */ /* 0x000fe2000bf05300 */
[----:B------:R-:W-:Y:S02]  /*1a770*/  USHF.R.U64 UR15, UR16, UR17, UR8 ;  /* 0x00000011100f7299 */ /* 0x000fe40008001208 */
[----:B------:R-:W-:Y:S02]  /*1a780*/  USHF.R.U32.HI UR8, URZ, UR17, UR8 ;  /* 0x000000113f087299 */ /* 0x000fe40008011608 */
[----:B------:R-:W-:Y:S02]  /*1a790*/  UIADD3 UR12, -UR12, URZ, URZ ;  /* 0x0000003f0c0c7290 */ /* 0x000fe4000fffe13f */
[----:B------:R-:W-:Y:S01]  /*1a7a0*/  USHF.R.U64 UR17, UR15, UR21, UR8 ;  /* 0x000000150f117299 */ /* 0x000fe20008001208 */
[----:B------:R-:W-:Y:S01]  /*1a7b0*/  UMOV UR19, 0x1 ;  /* 0x0000000100137882 */ /* 0x000fe20000000000 */
[----:B------:R-:W-:Y:S01]  /*1a7c0*/  ULDC UR13, c[0x0][0x144] ;  /* 0x00005100000d7ab9 */ /* 0x000fe20000000800 */
[----:B------:R-:W-:Y:S01]  /*1a7d0*/  ULDC UR7, c[0x0][0x600] ;  /* 0x0001800000077ab9 */ /* 0x000fe20000000800 */
[----:B------:R-:W-:-:S02]  /*1a7e0*/  USHF.L.U32 UR24, UR19, UR21, URZ ;  /* 0x0000001513187299 */ /* 0x000fc4000800063f */
[----:B------:R-:W-:Y:S02]  /*1a7f0*/  USHF.R.U32.HI UR8, URZ, UR21, UR8 ;  /* 0x000000153f087299 */ /* 0x000fe40008011608 */
[----:B------:R-:W-:Y:S02]  /*1a800*/  UIMAD UR21, UR13, UR12, UR6 ;  /* 0x0000000c0d1572a4 */ /* 0x000fe4000f8e0206 */
[----:B------:R-:W-:Y:S02]  /*1a810*/  UIADD3 UR20, UR7, -0x1, URZ ;  /* 0xffffffff07147890 */ /* 0x000fe4000fffe03f */
[----:B------:R-:W-:Y:S01]  /*1a820*/  UIADD3 UR19, -UR14, URZ, URZ ;  /* 0x0000003f0e137290 */ /* 0x000fe2000fffe13f */
        /* <DEDUP_REMOVED lines=17> */
.L_x_698:
[----:B------:R-:W-:Y:S01]  /*1a940*/  UISETP.NE.AND UP0, UPT, UR39, URZ, UPT ;  /* 0x0000003f2700728c */ /* 0x000fe2000bf05270 */
[----:B------:R-:W-:Y:S01]  /*1a950*/  IMAD.MOV.U32 R0, RZ, RZ, 0x1 ;  /* 0x00000001ff007424 */ /* 0x000fe200078e00ff */
[----:B------:R-:W-:Y:S02]  /*1a960*/  USHF.R.U64 UR4, UR6, UR22, UR8 ;  /* 0x0000001606047299 */ /* 0x000fe40008001208 */
[----:B------:R-:W-:Y:S02]  /*1a970*/  ULOP3.LUT UR44, UR15, UR44, URZ, 0xc0, !UPT ;  /* 0x0000002c0f2c7292 */ /* 0x000fe4000f8ec03f */
[----:B------:R-:W-:Y:S02]  /*1a980*/  UIADD3 UR5, -UR4, URZ, URZ ;  /* 0x0000003f04057290 */ /* 0x000fe4000fffe13f */
[----:B------:R-:W-:Y:S02]  /*1a990*/  UIMAD UR44, UR24, UR4, UR44 ;  /* 0x00000004182c72a4 */ /* 0x000fe4000f8e022c */
[----:B------:R-:W-:-:S02]  /*1a9a0*/  ULOP3.LUT UR16, UR16, UR20, URZ, 0xc0, !UPT ;  /* 0x0000001410107292 */ /* 0x000fc4000f8ec03f */
[----:B------:R-:W-:Y:S02]  /*1a9b0*/  @UP0 UIMAD UR21, UR25, UR19, UR18 ;  /* 0x00000013191502a4 */ /* 0x000fe4000f8e0212 */
[----:B------:R-:W-:-:S03]  /*1a9c0*/  UIMAD UR4, UR5, UR23, UR17 ;  /* 0x00000017050472a4 */ /* 0x000fc6000f8e0211 */
[----:B------:R-:W-:Y:S01]  /*1a9d0*/  ULDC UR5, c[0x0][0x610] ;  /* 0x0001840000057ab9 */ /* 0x000fe20000000800 */
[----:B------:R-:W-:Y:S02]  /*1a9e0*/  UIMAD UR4, UR4, UR7, UR16 ;  /* 0x00000007040472a4 */ /* 0x000fe4000f8e0210 */
[----:B------:R-:W-:-:S04]  /*1a9f0*/  UIMAD UR44, UR44, UR5, UR21 ;  /* 0x000000052c2c72a4 */ /* 0x000fc8000f8e0215 */
[----:B------:R-:W-:Y:S02]  /*1aa00*/  USEL UR43, UR4, UR44, !UP0 ;  /* 0x0000002c042b7287 */ /* 0x000fe4000c000000 */
[----:B------:R-:W-:-:S12]  /*1aa10*/  USEL UR44, UR44, UR4, !UP0 ;  /* 0x000000042c2c7287 */ /* 0x000fd8000c000000 */
.L_x_696:
[----:B------:R-:W-:-:S13]  /*1aa20*/  LOP3.LUT P0, RZ, R0, 0xff, RZ, 0xc0, !PT ;  /* 0x000000ff00ff7812 */ /* 0x000fda000780c0ff */
[----:B------:R-:W-:Y:S05]  /*1aa30*/  @P0 BRA `(.L_x_699) ;  /* 0xfffffe6400f80947 */ /* 0x000fea000383ffff */
[----:B------:R-:W-:Y:S05]  /*1aa40*/  EXIT ;  /* 0x000000000000794d */ /* 0x000fea0003800000 */
.L_x_4:
[----:B------:R-:W2:Y:S01]  /*1aa50*/  LDL R4, [R1+0x21c] ;  /* 0x00021c0001047983 */ /* 0x000ea20000100800 */
[----:B------:R-:W-:-:S03]  /*1aa60*/  ULDC.64 UR8, c[0x0][0x650] ;  /* 0x0001940000087ab9 */ /* 0x000fc60000000a00 */
[----:B------:R-:W3:Y:S01]  /*1aa70*/  LDL R3, [R1+0x218] ;  /* 0x0002180001037983 */ /* 0x000ee20000100800 */
[----:B------:R-:W-:Y:S01]  /*1aa80*/  PRMT R0, RZ, 0x7610, R0 ;  /* 0x00007610ff007816 */ /* 0x000fe20000000000 */
[----:B------:R-:W-:Y:S02]  /*1aa90*/  IMAD.MOV.U32 R5, RZ, RZ, -0x1 ;  /* 0xffffffffff057424 */ /* 0x000fe400078e00ff */
[----:B------:R-:W-:Y:S02]  /*1aaa0*/  IMAD.MOV.U32 R2, RZ, RZ, -0x1 ;  /* 0xffffffffff027424 */ /* 0x000fe400078e00ff */
[----:B------:R-:W-:Y:S01]  /*1aab0*/  IMAD.MOV.U32 R10, RZ, RZ, -0x1 ;  /* 0xffffffffff0a7424 */ /* 0x000fe200078e00ff */
[----:B--2---:R-:W-:-:S04]  /*1aac0*/  ISETP.GE.U32.AND P0, PT, R4, UR8, PT ;  /* 0x0000000804007c0c */ /* 0x004fc8000bf06070 */
[----:B---3--:R-:W-:-:S13]  /*1aad0*/  ISETP.GE.U32.AND.EX P0, PT, R3, UR9, PT, P0 ;  /* 0x0000000903007c0c */ /* 0x008fda000bf06100 */
[----:B------:R-:W-:Y:S05]  /*1aae0*/  @P0 BRA `(.L_x_700) ;  /* 0x00000004008c0947 */ /* 0x000fea0003800000 */
[----:B------:R-:W-:Y:S01]  /*1aaf0*/  I2FP.F32.U32 R0, UR4 ;  /* 0x0000000400007c45 */ /* 0x000fe20008201000 */
[----:B0-----:R-:W-:Y:S01]  /*1ab00*/  ULDC.64 UR16, c[0x0][0x628] ;  /* 0x00018a0000107ab9 */ /* 0x001fe20000000a00 */
        /* <DEDUP_REMOVED lines=24> */
.L_x_701:
        /* <DEDUP_REMOVED lines=24> */
[----:B------:R-:W-:Y:S01]  /*1ae10*/  UMOV UR19, 0x1 ;  /* 0x0000000100137882 */ /* 0x000fe20000000000 */
[----:B------:R-:W-:Y:S01]  /*1ae20*/  ULDC UR20, c[0x0][0x608] ;  /* 0x0001820000147ab9 */ /* 0x000fe20000000800 */
[----:B------:R-:W-:Y:S01]  /*1ae30*/  USHF.L.U32 UR26, UR19, UR23, URZ ;  /* 0x00000017131a7299 */ /* 0x000fe2000800063f */
[----:B------:R-:W-:Y:S01]  /*1ae40*/  ISETP.NE.AND.EX P0, PT, RZ, UR9, PT, P0 ;  /* 0x00000009ff007c0c */ /* 0x000fe2000bf05300 */
[----:B------:R-:W-:Y:S02]  /*1ae50*/  USHF.R.U64 UR19, UR18, UR20, UR11 ;  /* 0x0000001412137299 */ /* 0x000fe4000800120b */
[----:B------:R-:W-:Y:S02]  /*1ae60*/  USHF.R.U32.HI UR11, URZ, UR20, UR11 ;  /* 0x000000143f0b7299 */ /* 0x000fe4000801160b */
[----:B------:R-:W-:-:S02]  /*1ae70*/  UIADD3 UR15, -UR15, URZ, URZ ;  /* 0x0000003f0f0f7290 */ /* 0x000fc4000fffe13f */
[----:B------:R-:W-:Y:S01]  /*1ae80*/  USHF.R.U64 UR20, UR19, UR23, UR11 ;  /* 0x0000001713147299 */ /* 0x000fe2000800120b */
[----:B------:R-:W-:Y:S01]  /*1ae90*/  ULDC UR16, c[0x0][0x144] ;  /* 0x0000510000107ab9 */ /* 0x000fe20000000800 */
[----:B------:R-:W-:Y:S01]  /*1aea0*/  ULDC UR6, c[0x0][0x600] ;  /* 0x0001800000067ab9 */ /* 0x000fe20000000800 */
[----:B------:R-:W-:Y:S02]  /*1aeb0*/  USHF.R.U32.HI UR11, URZ, UR23, UR11 ;  /* 0x000000173f0b7299 */ /* 0x000fe4000801160b */
[----:B------:R-:W-:Y:S02]  /*1aec0*/  UIMAD UR23, UR16, UR15, UR4 ;  /* 0x0000000f101772a4 */ /* 0x000fe4000f8e0204 */
[----:B------:R-:W-:Y:S02]  /*1aed0*/  UIADD3 UR22, UR6, -0x1, URZ ;  /* 0xffffffff06167890 */ /* 0x000fe4000fffe03f */
[----:B------:R-:W-:Y:S02]  /*1aee0*/  ULOP3.LUT UR27, URZ, UR13, URZ, 0x33, !UPT ;  /* 0x0000000d3f1b7292 */ /* 0x000fe4000f8e333f */
        /* <DEDUP_REMOVED lines=18> */
.L_x_702:
[----:B------:R-:W-:Y:S01]  /*1b010*/  UISETP.NE.AND UP0, UPT, UR39, URZ, UPT ;  /* 0x0000003f2700728c */ /* 0x000fe2000bf05270 */
[----:B------:R-:W-:Y:S01]  /*1b020*/  IMAD.MOV.U32 R0, RZ, RZ, 0x1 ;  /* 0x00000001ff007424 */ /* 0x000fe200078e00ff */
[----:B------:R-:W-:Y:S01]  /*1b030*/  USHF.R.U64 UR8, UR4, UR24, UR11 ;  /* 0x0000001804087299 */ /* 0x000fe2000800120b */
[----:B------:R-:W-:Y:S01]  /*1b040*/  IMAD.U32 R10, RZ, RZ, UR5 ;  /* 0x00000005ff0a7e24 */ /* 0x000fe2000f8e00ff */
[----:B------:R-:W-:Y:S02]  /*1b050*/  ULOP3.LUT UR4, UR19, UR27, URZ, 0xc0, !UPT ;  /* 0x0000001b13047292 */ /* 0x000fe4000f8ec03f */
[----:B------:R-:W-:Y:S02]  /*1b060*/  ULOP3.LUT UR18, UR18, UR22, URZ, 0xc0, !UPT ;  /* 0x0000001612127292 */ /* 0x000fe4000f8ec03f */
[----:B------:R-:W-:-:S03]  /*1b070*/  UIMAD UR4, UR26, UR8, UR4 ;  /* 0x000000081a0472a4 */ /* 0x000fc6000f8e0204 */
[----:B------:R-:W-:Y:S02]  /*1b080*/  @UP0 UIMAD UR23, UR28, UR21, UR7 ;  /* 0x000000151c1702a4 */ /* 0x000fe4000f8e0207 */
[----:B------:R-:W-:-:S03]  /*1b090*/  UIADD3 UR7, -UR8, URZ, URZ ;  /* 0x0000003f08077290 */ /* 0x000fc6000fffe13f */
[----:B------:R-:W-:Y:S01]  /*1b0a0*/  ULDC UR8, c[0x0][0x610] ;  /* 0x0001840000087ab9 */ /* 0x000fe20000000800 */
[----:B------:R-:W-:Y:S02]  /*1b0b0*/  UIMAD UR7, UR7, UR25, UR20 ;  /* 0x00000019070772a4 */ /* 0x000fe4000f8e0214 */
[----:B------:R-:W-:Y:S02]  /*1b0c0*/  UIMAD UR4, UR4, UR8, UR23 ;  /* 0x00000008040472a4 */ /* 0x000fe4000f8e0217 */
[----:B------:R-:W-:-:S04]  /*1b0d0*/  UIMAD UR7, UR7, UR6, UR18 ;  /* 0x00000006070772a4 */ /* 0x000fc8000f8e0212 */
[----:B------:R-:W-:Y:S02]  /*1b0e0*/  USEL UR6, UR7, UR4, !UP0 ;  /* 0x0000000407067287 */ /* 0x000fe4000c000000 */
[----:B------:R-:W-:-:S04]  /*1b0f0*/  USEL UR4, UR4, UR7, !UP0 ;  /* 0x0000000704047287 */ /* 0x000fc8000c000000 */
[----:B------:R-:W-:Y:S02]  /*1b100*/  IMAD.U32 R2, RZ, RZ, UR6 ;  /* 0x00000006ff027e24 */ /* 0x000fe4000f8e00ff */
[----:B------:R-:W-:-:S07]  /*1b110*/  IMAD.U32 R5, RZ, RZ, UR4 ;  /* 0x00000004ff057e24 */ /* 0x000fce000f8e00ff */
.L_x_700:
[----:B------:R-:W-:-:S08]  /*1b120*/  NOP ;  /* 0x0000000000007918 */ /* 0x000fd00000000000 */
[----:B0-----:R-:W0:-:S00]  /*1b130*/  USETMAXREG.DEALLOC.CTAPOOL 0x18 ;  /* 0x00000018000079c8 */ /* 0x001e0000080e0500 */
[----:B------:R-:W-:-:S13]  /*1b140*/  ISETP.NE.AND P0, PT, RZ, UR10, PT ;  /* 0x0000000aff007c0c */ /* 0x000fda000bf05270 */
[----:B------:R-:W-:Y:S05]  /*1b150*/  @P0 EXIT ;  /* 0x000000000000094d */ /* 0x000fea0003800000 */
[----:B0-----:R-:W-:Y:S01]  /*1b160*/  LOP3.LUT P0, RZ, R0, 0xff, RZ, 0xc0, !PT ;  /* 0x000000ff00ff7812 */ /* 0x001fe2000780c0ff */
[----:B------:R-:W-:Y:S02]  /*1b170*/  IMAD.MOV.U32 R0, RZ, RZ, 0x1 ;  /* 0x00000001ff007424 */ /* 0x000fe400078e00ff */
[----:B------:R-:W-:-:S10]  /*1b180*/  IMAD.MOV.U32 R7, RZ, RZ, RZ ;  /* 0x000000ffff077224 */ /* 0x000fd400078e00ff */
[----:B------:R-:W-:Y:S05]  /*1b190*/  @!P0 BRA `(.L_x_703) ;  /* 0x0000000c00648947 */ /* 0x000fea0003800000 */
[----:B------:R-:W0:Y:S01]  /*1b1a0*/  S2R R3, SR_TID.X ;  /* 0x0000000000037919 */ /* 0x000e220000002100 */
[----:B------:R-:W1:Y:S01]  /*1b1b0*/  LDC R0, c[0x0][0x28c] ;  /* 0x0000a300ff007b82 */ /* 0x000e620000000800 */
[----:B------:R-:W-:Y:S01]  /*1b1c0*/  ULDC UR5, c[0x0][0x658] ;  /* 0x0001960000057ab9 */ /* 0x000fe20000000800 */
[----:B------:R-:W-:Y:S01]  /*1b1d0*/  UMOV UR7, 0xffffffff ;  /* 0xffffffff00077882 */ /* 0x000fe20000000000 */
[----:B------:R-:W-:Y:S01]  /*1b1e0*/  ULDC UR6, c[0x0][0xc] ;  /* 0x0000030000067ab9 */ /* 0x000fe20000000800 */
[----:B------:R-:W-:Y:S01]  /*1b1f0*/  USHF.L.U32 UR9, UR7, UR5, URZ ;  /* 0x0000000507097299 */ /* 0x000fe2000800063f */
[----:B------:R-:W-:Y:S01]  /*1b200*/  BSSY B0, `(.L_x_703) ;  /* 0x00000d2000007945 */ /* 0x000fe20003800000 */
[----:B------:R-:W-:Y:S01]  /*1b210*/  UMOV UR8, 0x1 ;  /* 0x0000000100087882 */ /* 0x000fe20000000000 */
[----:B------:R-:W-:Y:S01]  /*1b220*/  ULDC UR7, c[0x0][0x10] ;  /* 0x0000040000077ab9 */ /* 0x000fe20000000800 */
[----:B------:R-:W-:Y:S01]  /*1b230*/  USHF.L.U32 UR5, UR8, UR5, URZ ;  /* 0x0000000508057299 */ /* 0x000fe2000800063f */
[----:B------:R-:W-:Y:S01]  /*1b240*/  IMAD.MOV.U32 R8, RZ, RZ, 0x1 ;  /* 0x00000001ff087424 */ /* 0x000fe200078e00ff */
[----:B------:R-:W-:Y:S01]  /*1b250*/  UIMAD.WIDE.U32 UR6, UR6, UR7, URZ ;  /* 0x00000007060672a5 */ /* 0x000fe2000f8e003f */
[----:B------:R-:W-:Y:S01]  /*1b260*/  IMAD.MOV.U32 R7, RZ, RZ, RZ ;  /* 0x000000ffff077224 */ /* 0x000fe200078e00ff */
[----:B------:R-:W-:Y:S01]  /*1b270*/  ULDC UR8, c[0x0][0x14] ;  /* 0x0000050000087ab9 */ /* 0x000fe20000000800 */
[----:B------:R-:W-:Y:S01]  /*1b280*/  ULDC UR4, c[0x0][0x600] ;  /* 0x0001800000047ab9 */ /* 0x000fe20000000800 */
[----:B------:R-:W-:-:S02]  /*1b290*/  UIMAD.WIDE.U32 UR20, UR6, UR8, URZ ;  /* 0x00000008061472a5 */ /* 0x000fc4000f8e003f */
[----:B------:R-:W-:Y:S02]  /*1b2a0*/  UIMAD UR7, UR7, UR8, URZ ;  /* 0x00000008070772a4 */ /* 0x000fe4000f8e023f */
[----:B------:R-:W-:Y:S02]  /*1b2b0*/  ULOP3.LUT UR24, UR38, 0x2, URZ, 0xfc, !UPT ;  /* 0x0000000226187892 */ /* 0x000fe4000f8efc3f */
[----:B------:R-:W-:Y:S02]  /*1b2c0*/  UIADD3 UR4, UR4, -0x1, URZ ;  /* 0xffffffff04047890 */ /* 0x000fe4000fffe03f */
[----:B------:R-:W-:Y:S01]  /*1b2d0*/  ULOP3.LUT UR6, URZ, UR9, URZ, 0x33, !UPT ;  /* 0x000000093f067292 */ /* 0x000fe2000f8e333f */
[----:B-1----:R-:W-:Y:S01]  /*1b2e0*/  VIADD R0, R0, 0xf ;  /* 0x0000000f00007836 */ /* 0x002fe20000000000 */
[----:B------:R-:W-:Y:S01]  /*1b2f0*/  UIADD3 UR7, UR21, UR7, URZ ;  /* 0x0000000715077290 */ /* 0x000fe2000fffe03f */
[----:B------:R-:W-:Y:S01]  /*1b300*/  ULDC.64 UR22, c[0x0][0x198] ;  /* 0x0000660000167ab9 */ /* 0x000fe20000000a00 */
[----:B0-----:R-:W-:-:S02]  /*1b310*/  LOP3.LUT P2, RZ, R3, 0x7f, RZ, 0xc0, !PT ;  /* 0x0000007f03ff7812 */ /* 0x001fc4000784c0ff */
[----:B------:R-:W-:Y:S02]  /*1b320*/  LOP3.LUT P0, RZ, R3, 0x1f, RZ, 0xc0, !PT ;  /* 0x0000001f03ff7812 */ /* 0x000fe4000780c0ff */
[----:B------:R-:W-:Y:S02]  /*1b330*/  SHF.R.S32.HI R3, RZ, 0x1f, R0 ;  /* 0x0000001fff037819 */ /* 0x000fe40000011400 */
[----:B------:R-:W-:Y:S02]  /*1b340*/  PLOP3.LUT P0, PT, P0, P2, PT, 0x8a, 0x0 ;  /* 0x000000000000781c */ /* 0x000fe40000705172 */
[----:B------:R-:W-:Y:S01]  /*1b350*/  LEA.HI R3, R3, R0, RZ, 0x4 ;  /* 0x0000000003037211 */ /* 0x000fe200078f20ff */
[----:B------:R-:W-:-:S03]  /*1b360*/  IMAD.MOV.U32 R0, RZ, RZ, 0x1 ;  /* 0x00000001ff007424 */ /* 0x000fc600078e00ff */
[----:B------:R-:W-:-:S05]  /*1b370*/  SHF.R.S32.HI R6, RZ, 0x4, R3 ;  /* 0x00000004ff067819 */ /* 0x000fca0000011403 */
[----:B------:R-:W-:-:S07]  /*1b380*/  VIADD R11, R6, 0x1 ;  /* 0x00000001060b7836 */ /* 0x000fce0000000000 */
.L_x_715:
[----:B------:R-:W-:-:S03]  /*1b390*/  UMOV UR8, 0xffffffff ;  /* 0xffffffff00087882 */ /* 0x000fc60000000000 */
[----:B------:R-:W-:Y:S05]  /*1b3a0*/  BRA.DIV UR8, `(.L_x_704) ;  /* 0x0000001208cc7947 */ /* 0x000fea000b800000 */
[----:B------:R-:W-:-:S13]  /*1b3b0*/  ELECT P6, URZ, PT ;  /* 0x00000000003f782f */ /* 0x000fda00038c0000 */
.L_x_733:
[----:B------:R-:W0:Y:S01]  /*1b3c0*/  LDC R3, c[0x0][0x28c] ;  /* 0x0000a300ff037b82 */ /* 0x000e220000000800 */
[----:B------:R-:W-:Y:S01]  /*1b3d0*/  BSSY B1, `(.L_x_705) ;  /* 0x0000038000017945 */ /* 0x000fe20003800000 */
[----:B0-----:R-:W-:-:S13]  /*1b3e0*/  ISETP.LT.OR P6, PT, R3, 0x1, !P6 ;  /* 0x000000010300780c */ /* 0x001fda00077c1670 */
[----:B------:R-:W-:Y:S05]  /*1b3f0*/  @P6 BRA `(.L_x_706) ;  /* 0x0000000000d46947 */ /* 0x000fea0003800000 */
[----:B------:R-:W-:Y:S02]  /*1b400*/  IMAD R2, R2, 0xe0, RZ ;  /* 0x000000e002027824 */ /* 0x000fe400078e02ff */
[----:B------:R-:W-:Y:S02]  /*1b410*/  IMAD R5, R5, 0x180, RZ ;  /* 0x0000018005057824 */ /* 0x000fe400078e02ff */
[----:B------:R-:W-:Y:S02]  /*1b420*/  IMAD.MOV.U32 R14, RZ, RZ, RZ ;  /* 0x000000ffff0e7224 */ /* 0x000fe400078e00ff */
[----:B------:R-:W-:Y:S02]  /*1b430*/  IMAD.MOV.U32 R4, RZ, RZ, R11 ;  /* 0x000000ffff047224 */ /* 0x000fe400078e000b */
[----:B------:R-:W-:Y:S02]  /*1b440*/  IMAD.MOV.U32 R3, RZ, RZ, R0 ;  /* 0x000000ffff037224 */ /* 0x000fe400078e0000 */
[----:B------:R-:W-:-:S07]  /*1b450*/  IMAD.MOV.U32 R9, RZ, RZ, R7 ;  /* 0x000000ffff097224 */ /* 0x000fce00078e0007 */
.L_x_710:
[----:B------:R-:W0:Y:S01]  /*1b460*/  S2R R13, SR_CgaCtaId ;  /* 0x00000000000d7919 */ /* 0x000e220000008800 */
[----:B------:R-:W-:-:S04]  /*1b470*/  MOV R12, 0x400 ;  /* 0x00000400000c7802 */ /* 0x000fc80000000f00 */
[----:B0-----:R-:W-:Y:S02]  /*1b480*/  LEA R16, R13, R12, 0x18 ;  /* 0x0000000c0d107211 */ /* 0x001fe400078ec0ff */
[----:B------:R-:W-:Y:S01]  /*1b490*/  SHF.L.U32 R12, R3, 0x1f, RZ ;  /* 0x0000001f030c7819 */ /* 0x000fe200000006ff */
[----:B------:R-:W0:Y:S02]  /*1b4a0*/  @!P2 LDC R13, c[0x0][0x500] ;  /* 0x00014000ff0dab82 */ /* 0x000e240000000800 */
[----:B------:R-:W-:-:S04]  /*1b4b0*/  IMAD R15, R9, 0x8, R16 ;  /* 0x00000008090f7824 */ /* 0x000fc800078e0210 */
[----:B------:R-:W1:Y:S02]  /*1b4c0*/  SYNCS.PHASECHK.TRANS64.TRYWAIT P1, [R15+URZ+0x58], R12 ;  /* 0x0000580c0f0075a7 */ /* 0x000e64000802017f */
[----:B-1----:R-:W-:Y:S05]  /*1b4d0*/  @!P1 BRA `(.L_x_707) ;  /* 0x0000001000a09947 */ /* 0x002fea0003800000 */
.L_x_734:
[----:B------:R-:W-:Y:S01]  /*1b4e0*/  UPRMT UR8, UR24, 0x9910, URZ ;  /* 0x0000991018087896 */ /* 0x000fe2000800003f */
[----:B0-----:R0:W-:Y:S03]  /*1b4f0*/  @!P2 SYNCS.ARRIVE.TRANS64 RZ, [R15+URZ], R13 ;  /* 0x0000000d0fffa9a7 */ /* 0x0011e6000800003f */
[----:B------:R-:W-:-:S06]  /*1b500*/  UISETP.NE.AND UP0, UPT, UR8, 0x2, UPT ;  /* 0x000000020800788c */ /* 0x000fcc000bf05270 */
[----:B------:R-:W-:-:S13]  /*1b510*/  PLOP3.LUT P1, PT, PT, PT, UP0, 0x80, 0x0 ;  /* 0x000000000000781c */ /* 0x000fda0003f2f008 */
[----:B0-----:R-:W-:Y:S05]  /*1b520*/  @P1 BRA `(.L_x_708) ;  /* 0x0000000000041947 */ /* 0x001fea0003800000 */
[----:B------:R-:W-:Y:S01]  /*1b530*/  BPT.TRAP 0x1 ;  /* 0x000000040000795c */ /* 0x000fe20000300000 */
.L_x_708:
[----:B------:R-:W-:Y:S05]  /*1b540*/  @P0 BRA `(.L_x_709) ;  /* 0x0000000000040947 */ /* 0x000fea0003800000 */
[----:B------:R-:W-:Y:S01]  /*1b550*/  BPT.TRAP 0x1 ;  /* 0x000000040000795c */ /* 0x000fe20000300000 */
.L_x_709:
[--C-:B-1----:R-:W-:Y:S01]  /*1b560*/  IMAD R12, R9, 0x3000, R16.reuse ;  /* 0x00003000090c7824 */ /* 0x102fe200078e0210 */
[----:B------:R-:W-:Y:S01]  /*1b570*/  R2UR UR18, R5 ;  /* 0x00000000051272ca */ /* 0x000fe200000e0000 */
[----:B------:R-:W-:Y:S01]  /*1b580*/  IMAD R16, R9, 0x1c00, R16 ;  /* 0x00001c0009107824 */ /* 0x000fe200078e0210 */
[----:B------:R-:W-:Y:S01]  /*1b590*/  R2UR UR9, R15 ;  /* 0x000000000f0972ca */ /* 0x000fe200000e0000 */
[----:B------:R-:W-:Y:S01]  /*1b5a0*/  VIADD R4, R4, 0xffffffff ;  /* 0xffffffff04047836 */ /* 0x000fe20000000000 */
[----:B------:R-:W-:Y:S01]  /*1b5b0*/  R2UR UR8, R12 ;  /* 0x000000000c0872ca */ /* 0x000fe200000e0000 */
[----:B------:R-:W-:Y:S01]  /*1b5c0*/  UIADD3 UR14, UP0, UR22, 0xf0, URZ ;  /* 0x000000f0160e7890 */ /* 0x000fe2000ff1e03f */
[----:B------:R-:W-:Y:S01]  /*1b5d0*/  R2UR UR11, R16 ;  /* 0x00000000100b72ca */ /* 0x000fe200000e0000 */
[----:B------:R-:W-:Y:S01]  /*1b5e0*/  UIADD3 UR26, UP1, UR22, 0x1f0, URZ ;  /* 0x000001f0161a7890 */ /* 0x000fe2000ff3e03f */
[----:B------:R-:W-:Y:S01]  /*1b5f0*/  R2UR UR10, R14 ;  /* 0x000000000e0a72ca */ /* 0x000fe200000e0000 */
[----:B------:R-:W-:Y:S01]  /*1b600*/  UIADD3.X UR15, URZ, UR23, URZ, UP0, !UPT ;  /* 0x000000173f0f7290 */ /* 0x000fe200087fe43f */
[----:B------:R-:W-:Y:S01]  /*1b610*/  R2UR UR12, R10 ;  /* 0x000000000a0c72ca */ /* 0x000fe200000e0000 */
[----:B------:R-:W-:Y:S01]  /*1b620*/  VIADD R9, R9, 0x1 ;  /* 0x0000000109097836 */ /* 0x000fe20000000000 */
[----:B------:R-:W-:Y:S01]  /*1b630*/  R2UR UR19, R2 ;  /* 0x00000000021372ca */ /* 0x000fe200000e0000 */
[----:B------:R-:W-:Y:S01]  /*1b640*/  UIADD3.X UR27, URZ, UR23, URZ, UP1, !UPT ;  /* 0x000000173f1b7290 */ /* 0x000fe20008ffe43f */
[----:B------:R-:W-:Y:S01]  /*1b650*/  ISETP.GT.AND P3, PT, R4, 0x1, PT ;  /* 0x000000010400780c */ /* 0x000fe20003f64270 */
[----:B------:R-:W-:Y:S01]  /*1b660*/  UMOV UR16, 0x0 ;  /* 0x0000000000107882 */ /* 0x000fe20000000000 */
[----:B------:R-:W-:Y:S01]  /*1b670*/  UMOV UR17, 0x10000000 ;  /* 0x1000000000117882 */ /* 0x000fe20000000000 */
[----:B------:R-:W-:Y:S01]  /*1b680*/  UIADD3 UR8, UR8, 0x180, URZ ;  /* 0x0000018008087890 */ /* 0x000fe2000fffe03f */
[----:B------:R-:W-:Y:S01]  /*1b690*/  ISETP.NE.AND P1, PT, R9, 0xb, PT ;  /* 0x0000000b0900780c */ /* 0x000fe20003f25270 */
[----:B------:R-:W-:Y:S01]  /*1b6a0*/  UIADD3 UR13, UR11, 0x21180, URZ ;  /* 0x000211800b0d7890 */ /* 0x000fe2000fffe03f */
[----:B------:R-:W-:-:S02]  /*1b6b0*/  VIADD R14, R14, 0x10 ;  /* 0x000000100e0e7836 */ /* 0x000fc40000000000 */
[----:B------:R-:W-:Y:S01]  /*1b6c0*/  UMOV UR11, UR18 ;  /* 0x00000012000b7c82 */ /* 0x000fe20008000000 */
[----:B------:R-:W-:Y:S02]  /*1b6d0*/  SEL R12, RZ, 0x1, P1 ;  /* 0x00000001ff0c7807 */ /* 0x000fe40000800000 */
[----:B------:R-:W-:Y:S01]  /*1b6e0*/  SEL R9, R9, RZ, P1 ;  /* 0x000000ff09097207 */ /* 0x000fe20000800000 */
[----:B------:R0:W-:Y:S01]  /*1b6f0*/  UTMALDG.3D [UR8], [UR14], desc[UR16] ;  /* 0x000010080e0075b4 */ /* 0x0001e20008011000 */
[----:B------:R-:W-:Y:S01]  /*1b700*/  LOP3.LUT R3, R3, R12, RZ, 0x3c, !PT ;  /* 0x0000000c03037212 */ /* 0x000fe200078e3cff */
[----:B0-----:R-:W-:Y:S01]  /*1b710*/  UMOV UR8, UR13 ;  /* 0x0000000d00087c82 */ /* 0x001fe20008000000 */
[----:B------:R-:W-:Y:S02]  /*1b720*/  UMOV UR11, UR19 ;  /* 0x00000013000b7c82 */ /* 0x000fe40008000000 */
[----:B------:R0:W-:Y:S02]  /*1b730*/  UTMALDG.3D [UR8], [UR26], desc[UR16] ;  /* 0x000010081a0075b4 */ /* 0x0001e40008011000 */
[----:B0-----:R-:W-:Y:S05]  /*1b740*/  @P3 BRA `(.L_x_710) ;  /* 0xfffffffc00443947 */ /* 0x001fea000383ffff */
.L_x_706:
[----:B------:R-:W-:Y:S05]  /*1b750*/  BSYNC B1 ;  /* 0x0000000000017941 */ /* 0x000fea0003800000 */
.L_x_705:
[----:B------:R-:W2:Y:S01]  /*1b760*/  LDL.LU R16, [R1+0x218] ;  /* 0x0002180001107983 */ /* 0x000ea20000300800 */
[----:B------:R-:W-:Y:S01]  /*1b770*/  LOP3.LUT P1, RZ, R8, 0xff, RZ, 0xc0, !PT ;  /* 0x000000ff08ff7812 */ /* 0x000fe2000782c0ff */
[C---:B------:R-:W-:Y:S01]  /*1b780*/  IMAD.IADD R4, R6.reuse, 0x1, R7 ;  /* 0x0000000106047824 */ /* 0x040fe200078e0207 */
[----:B------:R-:W-:Y:S01]  /*1b790*/  ULDC.64 UR8, c[0x0][0x650] ;  /* 0x0001940000087ab9 */ /* 0x000fe20000000a00 */
[----:B------:R-:W3:Y:S01]  /*1b7a0*/  LDL.LU R15, [R1+0x21c] ;  /* 0x00021c00010f7983 */ /* 0x000ee20000300800 */
[----:B------:R-:W-:Y:S01]  /*1b7b0*/  ISETP.GE.U32.AND P3, PT, R6, 0xb, PT ;  /* 0x0000000b0600780c */ /* 0x000fe20003f66070 */
[----:B------:R-:W-:Y:S01]  /*1b7c0*/  BSSY B1, `(.L_x_711) ;  /* 0x0000073000017945 */ /* 0x000fe20003800000 */
[----:B------:R-:W-:Y:S01]  /*1b7d0*/  IMAD.MOV.U32 R10, RZ, RZ, -0x1 ;  /* 0xffffffffff0a7424 */ /* 0x000fe200078e00ff */
[----:B------:R-:W-:-:S06]  /*1b7e0*/  PRMT R8, RZ, 0x7610, R8 ;  /* 0x00007610ff087816 */ /* 0x000fcc0000000008 */
[----:B------:R-:W0:Y:S01]  /*1b7f0*/  @P1 S2R R3, SR_CgaCtaId ;  /* 0x0000000000031919 */ /* 0x000e220000008800 */
[----:B------:R-:W-:-:S04]  /*1b800*/  @P1 MOV R2, 0x400 ;  /* 0x0000040000021802 */ /* 0x000fc80000000f00 */
[----:B0-----:R-:W-:-:S04]  /*1b810*/  @P1 LEA R2, R3, R2, 0x18 ;  /* 0x0000000203021211 */ /* 0x001fc800078ec0ff */
[----:B------:R0:W-:Y:S01]  /*1b820*/  @P1 SYNCS.ARRIVE.TRANS64.A1T0 RZ, [R2+URZ+0xc8], RZ ;  /* 0x0000c8ff02ff19a7 */ /* 0x0001e2000810003f */
[----:B------:R-:W-:-:S04]  /*1b830*/  ISETP.GT.U32.AND P1, PT, R4, 0xa, PT ;  /* 0x0000000a0400780c */ /* 0x000fc80003f24070 */
[----:B------:R-:W-:Y:S01]  /*1b840*/  ISETP.LT.U32.AND P1, PT, R6, 0xb, P1 ;  /* 0x0000000b0600780c */ /* 0x000fe20000f21070 */
[----:B0-----:R-:W-:-:S04]  /*1b850*/  IMAD.WIDE.U32 R2, R4, -0x45d1745d, RZ ;  /* 0xba2e8ba304027825 */ /* 0x001fc800078e00ff */
[----:B------:R-:W-:Y:S01]  /*1b860*/  IMAD.MOV.U32 R2, RZ, RZ, -0x1 ;  /* 0xffffffffff027424 */ /* 0x000fe200078e00ff */
[----:B------:R-:W-:Y:S02]  /*1b870*/  SHF.R.U32.HI R5, RZ, 0x3, R3 ;  /* 0x00000003ff057819 */ /* 0x000fe40000011603 */
[----:B------:R-:W-:-:S03]  /*1b880*/  SEL R3, RZ, 0x1, !P1 ;  /* 0x00000001ff037807 */ /* 0x000fc60004800000 */
[----:B------:R-:W-:Y:S01]  /*1b890*/  IMAD R7, R5, -0xb, R4 ;  /* 0xfffffff505077824 */ /* 0x000fe200078e0204 */
[----:B------:R-:W-:Y:S02]  /*1b8a0*/  LOP3.LUT R0, R0, R3, RZ, 0x3c, !PT ;  /* 0x0000000300007212 */ /* 0x000fe400078e3cff */
[----:B------:R-:W-:Y:S02]  /*1b8b0*/  PRMT R3, RZ, 0x7610, R3 ;  /* 0x00007610ff037816 */ /* 0x000fe40000000003 */
[----:B------:R-:W-:Y:S01]  /*1b8c0*/  @P3 LOP3.LUT R0, R0, 0x1, R5, 0x78, !PT ;  /* 0x0000000100003812 */ /* 0x000fe200078e7805 */
[----:B------:R-:W-:Y:S01]  /*1b8d0*/  IMAD.MOV.U32 R5, RZ, RZ, -0x1 ;  /* 0xffffffffff057424 */ /* 0x000fe200078e00ff */
[----:B---3--:R-:W-:-:S04]  /*1b8e0*/  IADD3 R15, P1, R15, UR20, RZ ;  /* 0x000000140f0f7c10 */ /* 0x008fc8000ff3e0ff */
[----:B--2---:R-:W-:Y:S01]  /*1b8f0*/  IADD3.X R16, R16, UR7, RZ, P1, !PT ;  /* 0x0000000710107c10 */ /* 0x004fe20008ffe4ff */
[----:B------:R0:W-:Y:S01]  /*1b900*/  STL [R1+0x21c], R15 ;  /* 0x00021c0f01007387 */ /* 0x0001e20000100800 */
[----:B------:R-:W-:-:S03]  /*1b910*/  ISETP.GE.U32.AND P1, PT, R15, UR8, PT ;  /* 0x000000080f007c0c */ /* 0x000fc6000bf26070 */
[----:B------:R0:W-:Y:S01]  /*1b920*/  STL [R1+0x218], R16 ;  /* 0x0002181001007387 */ /* 0x0001e20000100800 */
[----:B------:R-:W-:-:S13]  /*1b930*/  ISETP.GE.U32.AND.EX P1, PT, R16, UR9, PT, P1 ;  /* 0x0000000910007c0c */ /* 0x000fda000bf26110 */
[----:B0-----:R-:W-:Y:S05]  /*1b940*/  @P1 BRA `(.L_x_712) ;  /* 0x0000000400681947 */ /* 0x001fea0003800000 */
[----:B------:R-:W0:Y:S01]  /*1b950*/  S2UR UR8, SR_CTAID.X ;  /* 0x00000000000879c3 */ /* 0x000e220000002500 */
[----:B------:R-:W-:Y:S01]  /*1b960*/  ULDC.64 UR10, c[0x0][0x628] ;  /* 0x00018a00000a7ab9 */ /* 0x000fe20000000a00 */
[----:B------:R-:W-:Y:S01]  /*1b970*/  ULDC UR9, c[0x0][0x150] ;  /* 0x0000540000097ab9 */ /* 0x000fe20000000800 */
[----:B------:R-:W-:Y:S01]  /*1b980*/  ISETP.NE.U32.AND P1, PT, RZ, UR10, PT ;  /* 0x0000000aff007c0c */ /* 0x000fe2000bf25070 */
[----:B------:R-:W-:Y:S01]  /*1b990*/  ULDC UR12, c[0x0][0x630] ;  /* 0x00018c00000c7ab9 */ /* 0x000fe20000000800 */
[----:B------:R-:W-:Y:S01]  /*1b9a0*/  ULDC UR14, c[0x0][0x154] ;  /* 0x00005500000e7ab9 */ /* 0x000fe20000000800 */
[----:B------:R-:W-:Y:S01]  /*1b9b0*/  IMAD.MOV.U32 R3, RZ, RZ, R16 ;  /* 0x000000ffff037224 */ /* 0x000fe200078e0010 */
[----:B------:R-:W-:Y:S01]  /*1b9c0*/  ISETP.NE.AND.EX P1, PT, RZ, UR11, PT, P1 ;  /* 0x0000000bff007c0c */ /* 0x000fe2000bf25310 */
[----:B------:R-:W1:Y:S01]  /*1b9d0*/  S2UR UR13, SR_CTAID.Y ;  /* 0x00000000000d79c3 */ /* 0x000e620000002600 */
[----:B0-----:R-:W-:-:S05]  /*1b9e0*/  I2FP.F32.U32 R2, UR8 ;  /* 0x0000000800027c45 */ /* 0x001fca0008201000 */
[----:B------:R-:W-:Y:S01]  /*1b9f0*/  FMUL R9, R2, UR9 ;  /* 0x0000000902097c20 */ /* 0x000fe20008400000 */
[----:B------:R-:W-:Y:S01]  /*1ba00*/  IMAD.MOV.U32 R2, RZ, RZ, R15 ;  /* 0x000000ffff027224 */ /* 0x000fe200078e000f */
[----:B-1----:R-:W-:-:S04]  /*1ba10*/  I2FP.F32.U32 R12, UR13 ;  /* 0x0000000d000c7c45 */ /* 0x002fc80008201000 */
[----:B------:R-:W0:Y:S01]  /*1ba20*/  F2I.U32.TRUNC.NTZ R9, R9 ;  /* 0x0000000900097305 */ /* 0x000e22000020f000 */
[----:B------:R-:W-:Y:S05]  /*1ba30*/  @!P1 BRA `(.L_x_713) ;  /* 0x0000000000289947 */ /* 0x000fea0003800000 */
[----:B------:R-:W-:Y:S02]  /*1ba40*/  ULDC UR9, c[0x0][0x634] ;  /* 0x00018d0000097ab9 */ /* 0x000fe40000000800 */
[----:B------:R-:W-:-:S05]  /*1ba50*/  IADD3 R3, P1, R15, UR9, RZ ;  /* 0x000000090f037c10 */ /* 0x000fca000ff3e0ff */
[----:B------:R-:W-:-:S04]  /*1ba60*/  IMAD.X R13, RZ, RZ, R16, P1 ;  /* 0x000000ffff0d7224 */ /* 0x000fc800008e0610 */
[----:B------:R-:W-:-:S04]  /*1ba70*/  IMAD.WIDE.U32 R4, R13, UR10, RZ ;  /* 0x0000000a0d047c25 */ /* 0x000fc8000f8e00ff */
[----:B------:R-:W-:-:S04]  /*1ba80*/  IMAD.WIDE.U32 R4, P1, R3, UR11, R4 ;  /* 0x0000000b03047c25 */ /* 0x000fc8000f820004 */
[----:B------:R-:W-:-:S04]  /*1ba90*/  IMAD.WIDE.U32 R2, R3, UR10, RZ ;  /* 0x0000000a03027c25 */ /* 0x000fc8000f8e00ff */
[----:B------:R-:W-:Y:S01]  /*1baa0*/  IMAD.MOV.U32 R2, RZ, RZ, R5 ;  /* 0x000000ffff027224 */ /* 0x000fe200078e0005 */
[----:B------:R-:W-:Y:S01]  /*1bab0*/  IADD3 RZ, P3, R3, R4, RZ ;  /* 0x0000000403ff7210 */ /* 0x000fe20007f7e0ff */
[----:B------:R-:W-:-:S04]  /*1bac0*/  IMAD.X R3, RZ, RZ, RZ, P1 ;  /* 0x000000ffff037224 */ /* 0x000fc800008e06ff */
[----:B------:R-:W-:-:S08]  /*1bad0*/  IMAD.WIDE.U32.X R2, R13, UR11, R2, P3 ;  /* 0x0000000b0d027c25 */ /* 0x000fd000098e0402 */
.L_x_713:
[--C-:B------:R-:W-:Y:S01]  /*1bae0*/  SHF.R.U64 R10, R2, UR12, R3.reuse ;  /* 0x0000000c020a7c19 */ /* 0x100fe20008001203 */
[----:B------:R-:W-:Y:S01]  /*1baf0*/  ULDC.64 UR10, c[0x0][0x620] ;  /* 0x00018800000a7ab9 */ /* 0x000fe20000000a00 */
[----:B------:R-:W-:Y:S01]  /*1bb00*/  SHF.R.U32.HI R2, RZ, UR12, R3 ;  /* 0x0000000cff027c19 */ /* 0x000fe20008011603 */
[----:B------:R-:W-:Y:S01]  /*1bb10*/  IMAD.MOV.U32 R3, RZ, RZ, R16 ;  /* 0x000000ffff037224 */ /* 0x000fe200078e0010 */
[----:B------:R-:W-:Y:S01]  /*1bb20*/  IADD3 R13, P1, RZ, -R10, RZ ;  /* 0x8000000aff0d7210 */ /* 0x000fe20007f3e0ff */
[----:B------:R-:W-:Y:S01]  /*1bb30*/  FMUL R12, R12, UR14 ;  /* 0x0000000e0c0c7c20 */ /* 0x000fe20008400000 */
[----:B------:R-:W-:Y:S01]  /*1bb40*/  ULDC.64 UR14, c[0x0][0x640] ;  /* 0x00019000000e7ab9 */ /* 0x000fe20000000a00 */
[----:B0-----:R-:W-:Y:S02]  /*1bb50*/  R2UR UR9, R9 ;  /* 0x00000000090972ca */ /* 0x001fe400000e0000 */
[----:B------:R-:W-:Y:S01]  /*1bb60*/  IMAD.X R2, RZ, RZ, ~R2, P1 ;  /* 0x000000ffff027224 */ /* 0x000fe200008e0e02 */
[----:B------:R-:W-:Y:S01]  /*1bb70*/  ISETP.NE.U32.AND P1, PT, RZ, UR14, PT ;  /* 0x0000000eff007c0c */ /* 0x000fe2000bf25070 */
[----:B------:R-:W0:Y:S02]  /*1bb80*/  F2I.U32.TRUNC.NTZ R12, R12 ;  /* 0x0000000c000c7305 */ /* 0x000e24000020f000 */
[----:B------:R-:W-:Y:S01]  /*1bb90*/  IMAD R2, R2, UR10, RZ ;  /* 0x0000000a02027c24 */ /* 0x000fe2000f8e02ff */
[----:B------:R-:W-:-:S03]  /*1bba0*/  ISETP.NE.AND.EX P1, PT, RZ, UR15, PT, P1 ;  /* 0x0000000fff007c0c */ /* 0x000fc6000bf25310 */
[----:B------:R-:W-:Y:S02]  /*1bbb0*/  IMAD R5, R13, UR11, R2 ;  /* 0x0000000b0d057c24 */ /* 0x000fe4000f8e0202 */
[----:B------:R-:W-:-:S04]  /*1bbc0*/  IMAD.MOV.U32 R2, RZ, RZ, R15 ;  /* 0x000000ffff027224 */ /* 0x000fc800078e000f */
[----:B------:R-:W-:Y:S01]  /*1bbd0*/  IMAD.WIDE.U32 R2, R13, UR10, R2 ;  /* 0x0000000a0d027c25 */ /* 0x000fe2000f8e0002 */
[----:B------:R-:W-:Y:S01]  /*1bbe0*/  ULDC UR10, c[0x0][0x618] ;  /* 0x00018600000a7ab9 */ /* 0x000fe20000000800 */
[----:B0-----:R-:W-:Y:S02]  /*1bbf0*/  R2UR UR11, R12 ;  /* 0x000000000c0b72ca */ /* 0x001fe400000e0000 */
[----:B------:R-:W-:-:S05]  /*1bc00*/  IMAD.IADD R3, R3, 0x1, R5 ;  /* 0x0000000103037824 */ /* 0x000fca00078e0205 */
[--C-:B------:R-:W-:Y:S02]  /*1bc10*/  SHF.R.U64 R9, R2, UR10, R3.reuse ;  /* 0x0000000a02097c19 */ /* 0x100fe40008001203 */
[----:B------:R-:W-:Y:S01]  /*1bc20*/  SHF.R.U32.HI R2, RZ, UR10, R3 ;  /* 0x0000000aff027c19 */ /* 0x000fe20008011603 */
[----:B------:R-:W-:-:S03]  /*1bc30*/  ULDC UR10, c[0x0][0x608] ;  /* 0x00018200000a7ab9 */ /* 0x000fc60000000800 */
[--C-:B------:R-:W-:Y:S02]  /*1bc40*/  SHF.R.U64 R13, R9, UR10, R2.reuse ;  /* 0x0000000a090d7c19 */ /* 0x100fe40008001202 */
[----:B------:R-:W-:Y:S01]  /*1bc50*/  SHF.R.U32.HI R2, RZ, UR10, R2 ;  /* 0x0000000aff027c19 */ /* 0x000fe20008011602 */
[----:B------:R-:W-:-:S03]  /*1bc60*/  ULDC UR10, c[0x0][0x658] ;  /* 0x00019600000a7ab9 */ /* 0x000fc60000000800 */
[--C-:B------:R-:W-:Y:S02]  /*1bc70*/  SHF.R.U64 R12, R13, UR10, R2.reuse ;  /* 0x0000000a0d0c7c19 */ /* 0x100fe40008001202 */
[----:B------:R-:W-:-:S03]  /*1bc80*/  SHF.R.U32.HI R15, RZ, UR10, R2 ;  /* 0x0000000aff0f7c19 */ /* 0x000fc60008011602 */
[----:B------:R-:W-:Y:S02]  /*1bc90*/  IMAD.MOV.U32 R2, RZ, RZ, R12 ;  /* 0x000000ffff027224 */ /* 0x000fe400078e000c */
[----:B------:R-:W-:Y:S01]  /*1bca0*/  IMAD.MOV.U32 R3, RZ, RZ, R15 ;  /* 0x000000ffff037224 */ /* 0x000fe200078e000f */
[----:B------:R-:W-:Y:S06]  /*1bcb0*/  @!P1 BRA `(.L_x_714) ;  /* 0x0000000000289947 */ /* 0x000fec0003800000 */
        /* <DEDUP_REMOVED lines=10> */
.L_x_714:
[----:B------:R-:W-:Y:S01]  /*1bd60*/  ULDC UR10, c[0x0][0x648] ;  /* 0x00019200000a7ab9 */ /* 0x000fe20000000800 */
[----:B------:R-:W-:Y:S01]  /*1bd70*/  UISETP.NE.AND UP0, UPT, UR39, URZ, UPT ;  /* 0x0000003f2700728c */ /* 0x000fe2000bf05270 */
[----:B------:R-:W-:Y:S01]  /*1bd80*/  SHF.R.U64 R2, R2, UR10, R3 ;  /* 0x0000000a02027c19 */ /* 0x000fe20008001203 */
[----:B------:R-:W-:Y:S01]  /*1bd90*/  ULDC UR10, c[0x0][0x638] ;  /* 0x00018e00000a7ab9 */ /* 0x000fe20000000800 */
[----:B------:R-:W-:Y:S01]  /*1bda0*/  UIADD3 UR11, -UR11, URZ, URZ ;  /* 0x0000003f0b0b7290 */ /* 0x000fe2000fffe13f */
[----:B------:R-:W-:Y:S02]  /*1bdb0*/  LOP3.LUT R13, R13, UR6, RZ, 0xc0, !PT ;  /* 0x000000060d0d7c12 */ /* 0x000fe4000f8ec0ff */
[----:B------:R-:W-:Y:S01]  /*1bdc0*/  IMAD.MOV R3, RZ, RZ, -R2 ;  /* 0x000000ffff037224 */ /* 0x000fe200078e0a02 */
[----:B------:R-:W-:Y:S02]  /*1bdd0*/  LOP3.LUT R9, R9, UR4, RZ, 0xc0, !PT ;  /* 0x0000000409097c12 */ /* 0x000fe4000f8ec0ff */
[----:B------:R-:W-:Y:S01]  /*1bde0*/  IMAD R5, R2, UR5, R13 ;  /* 0x0000000502057c24 */ /* 0x000fe2000f8e020d */
[----:B------:R-:W-:Y:S01]  /*1bdf0*/  PLOP3.LUT P1, PT, PT, PT, UP0, 0x40, 0x0 ;  /* 0x000000000000781c */ /* 0x000fe20003f2e808 */
[----:B------:R-:W-:Y:S01]  /*1be00*/  IMAD R12, R3, UR10, R12 ;  /* 0x0000000a030c7c24 */ /* 0x000fe2000f8e020c */
[----:B------:R-:W-:Y:S01]  /*1be10*/  UIADD3 UR10, -UR9, URZ, URZ ;  /* 0x0000003f090a7290 */ /* 0x000fe2000fffe13f */
[----:B------:R-:W-:Y:S01]  /*1be20*/  PLOP3.LUT P3, PT, PT, PT, UP0, 0x40, 0x0 ;  /* 0x000000000000781c */ /* 0x000fe20003f6e808 */
[----:B------:R-:W-:Y:S01]  /*1be30*/  IMAD.MOV.U32 R3, RZ, RZ, 0x1 ;  /* 0x00000001ff037424 */ /* 0x000fe200078e00ff */
[----:B------:R-:W-:-:S02]  /*1be40*/  ULDC UR9, c[0x0][0x144] ;  /* 0x0000510000097ab9 */ /* 0x000fc40000000800 */
[----:B------:R-:W-:-:S03]  /*1be50*/  UIMAD UR8, UR9, UR10, UR8 ;  /* 0x0000000a090872a4 */ /* 0x000fc6000f8e0208 */
[----:B------:R-:W-:Y:S02]  /*1be60*/  ULDC UR9, c[0x0][0x148] ;  /* 0x0000520000097ab9 */ /* 0x000fe40000000800 */
[----:B------:R-:W-:-:S03]  /*1be70*/  @UP0 UIMAD UR8, UR9, UR11, UR13 ;  /* 0x0000000b090802a4 */ /* 0x000fc6000f8e020d */
[----:B------:R-:W-:Y:S02]  /*1be80*/  ULDC UR9, c[0x0][0x600] ;  /* 0x0001800000097ab9 */ /* 0x000fe40000000800 */
[----:B------:R-:W-:Y:S02]  /*1be90*/  IMAD R12, R12, UR9, R9 ;  /* 0x000000090c0c7c24 */ /* 0x000fe4000f8e0209 */
[----:B------:R-:W-:Y:S01]  /*1bea0*/  IMAD.U32 R2, RZ, RZ, UR8 ;  /* 0x00000008ff027e24 */ /* 0x000fe2000f8e00ff */
[----:B------:R-:W-:-:S03]  /*1beb0*/  ULDC UR8, c[0x0][0x610] ;  /* 0x0001840000087ab9 */ /* 0x000fc60000000800 */
[----:B------:R-:W-:-:S05]  /*1bec0*/  IMAD R5, R5, UR8, R2 ;  /* 0x0000000805057c24 */ /* 0x000fca000f8e0202 */
[----:B------:R-:W-:Y:S02]  /*1bed0*/  SEL R2, R12, R5, P1 ;  /* 0x000000050c027207 */ /* 0x000fe40000800000 */
[----:B------:R-:W-:-:S07]  /*1bee0*/  SEL R5, R5, R12, P3 ;  /* 0x0000000c05057207 */ /* 0x000fce0001800000 */
.L_x_712:
[----:B------:R-:W-:Y:S05]  /*1bef0*/  BSYNC B1 ;  /* 0x0000000000017941 */ /* 0x000fea0003800000 */
.L_x_711:
[----:B------:R-:W-:-:S13]  /*1bf00*/  LOP3.LUT P1, RZ, R3, 0xff, RZ, 0xc0, !PT ;  /* 0x000000ff03ff7812 */ /* 0x000fda000782c0ff */
[----:B------:R-:W-:Y:S05]  /*1bf10*/  @P1 BRA `(.L_x_715) ;  /* 0xfffffff4001c1947 */ /* 0x000fea000383ffff */
[----:B------:R-:W-:Y:S05]  /*1bf20*/  BSYNC B0 ;  /* 0x0000000000007941 */ /* 0x000fea0003800000 */
.L_x_703:
[----:B------:R-:W-:-:S03]  /*1bf30*/  UMOV UR8, 0xffffffff ;  /* 0xffffffff00087882 */ /* 0x000fc60000000000 */
[----:B------:R-:W-:Y:S05]  /*1bf40*/  BRA.DIV UR8, `(.L_x_716) ;  /* 0x0000000a08187947 */ /* 0x000fea000b800000 */
[----:B------:R-:W-:-:S13]  /*1bf50*/  ELECT P6, URZ, PT ;  /* 0x00000000003f782f */ /* 0x000fda00038c0000 */
.L_x_737:
[----:B------:R-:W-:Y:S04]  /*1bf60*/  BSSY B0, `(.L_x_717) ;  /* 0x000006b000007945 */ /* 0x000fe80003800000 */
[----:B------:R-:W-:Y:S05]  /*1bf70*/  @!P6 BRA `(.L_x_718) ;  /* 0x0000000400a4e947 */ /* 0x000fea0003800000 */
[----:B------:R-:W-:-:S04]  /*1bf80*/  ULOP3.LUT UR8, UR38, 0x2, URZ, 0xfc, !UPT ;  /* 0x0000000226087892 */ /* 0x000fc8000f8efc3f */
[----:B------:R-:W-:-:S06]  /*1bf90*/  UISETP.NE.AND UP0, UPT, UR8, 0x3, UPT ;  /* 0x000000030800788c */ /* 0x000fcc000bf05270 */
[----:B------:R-:W-:-:S13]  /*1bfa0*/  PLOP3.LUT P0, PT, PT, PT, UP0, 0x80, 0x0 ;  /* 0x000000000000781c */ /* 0x000fda0003f0f008 */
[----:B------:R-:W-:Y:S05]  /*1bfb0*/  @!P0 BRA `(.L_x_719) ;  /* 0x0000000000048947 */ /* 0x000fea0003800000 */
[----:B------:R-:W-:Y:S01]  /*1bfc0*/  BPT.TRAP 0x1 ;  /* 0x000000040000795c */ /* 0x000fe20000300000 */
.L_x_719:
[----:B------:R-:W0:Y:S01]  /*1bfd0*/  S2R R3, SR_CgaCtaId ;  /* 0x0000000000037919 */ /* 0x000e220000008800 */
[----:B------:R-:W-:-:S04]  /*1bfe0*/  MOV R2, 0x400 ;  /* 0x0000040000027802 */ /* 0x000fc80000000f00 */
[----:B0-----:R-:W-:Y:S02]  /*1bff0*/  LEA R2, R3, R2, 0x18 ;  /* 0x0000000203027211 */ /* 0x001fe400078ec0ff */
[----:B------:R-:W-:-:S03]  /*1c000*/  SHF.L.U32 R3, R0, 0x1f, RZ ;  /* 0x0000001f00037819 */ /* 0x000fc600000006ff */
[----:B------:R-:W-:-:S04]  /*1c010*/  VIADD R2, R2, 0x58 ;  /* 0x0000005802027836 */ /* 0x000fc80000000000 */
[----:B------:R-:W-:-:S04]  /*1c020*/  IMAD R4, R7, 0x8, R2 ;  /* 0x0000000807047824 */ /* 0x000fc800078e0202 */
[----:B------:R-:W0:Y:S02]  /*1c030*/  SYNCS.PHASECHK.TRANS64.TRYWAIT P0, [R4+URZ], R3 ;  /* 0x00000003040075a7 */ /* 0x000e24000800017f */
[----:B0-----:R-:W-:Y:S05]  /*1c040*/  @!P0 BRA `(.L_x_720) ;  /* 0x0000000400f88947 */ /* 0x001fea0003800000 */
.L_x_738:
[----:B------:R-:W-:-:S05]  /*1c050*/  VIADD R7, R7, 0x1 ;  /* 0x0000000107077836 */ /* 0x000fca0000000000 */
[----:B------:R-:W-:-:S04]  /*1c060*/  ISETP.NE.AND P0, PT, R7, 0xb, PT ;  /* 0x0000000b0700780c */ /* 0x000fc80003f05270 */
[----:B0-----:R-:W-:Y:S02]  /*1c070*/  SEL R3, RZ, 0x1, P0 ;  /* 0x00000001ff037807 */ /* 0x001fe40000000000 */
[----:B------:R-:W-:Y:S02]  /*1c080*/  SEL R7, R7, RZ, P0 ;  /* 0x000000ff07077207 */ /* 0x000fe40000000000 */
[----:B------:R-:W-:-:S03]  /*1c090*/  LOP3.LUT R4, R0, R3, RZ, 0x3c, !PT ;  /* 0x0000000300047212 */ /* 0x000fc600078e3cff */
[----:B------:R-:W-:Y:S01]  /*1c0a0*/  IMAD R3, R7, 0x8, R2 ;  /* 0x0000000807037824 */ /* 0x000fe200078e0202 */
[----:B------:R-:W-:-:S04]  /*1c0b0*/  SHF.L.U32 R0, R4, 0x1f, RZ ;  /* 0x0000001f04007819 */ /* 0x000fc800000006ff */
[----:B------:R-:W0:Y:S02]  /*1c0c0*/  SYNCS.PHASECHK.TRANS64.TRYWAIT P0, [R3+URZ], R0 ;  /* 0x00000000030075a7 */ /* 0x000e24000800017f */
[----:B0-----:R-:W-:Y:S05]  /*1c0d0*/  @!P0 BRA `(.L_x_721) ;  /* 0x0000000400e88947 */ /* 0x001fea0003800000 */
.L_x_739:
[----:B0-----:R-:W-:-:S05]  /*1c0e0*/  VIADD R0, R7, 0x1 ;  /* 0x0000000107007836 */ /* 0x001fca0000000000 */
[----:B------:R-:W-:-:S04]  /*1c0f0*/  ISETP.NE.AND P0, PT, R0, 0xb, PT ;  /* 0x0000000b0000780c */ /* 0x000fc80003f05270 */
[----:B------:R-:W-:Y:S02]  /*1c100*/  SEL R3, RZ, 0x1, P0 ;  /* 0x00000001ff037807 */ /* 0x000fe40000000000 */
[----:B------:R-:W-:Y:S02]  /*1c110*/  SEL R5, R0, RZ, P0 ;  /* 0x000000ff00057207 */ /* 0x000fe40000000000 */
[----:B------:R-:W-:-:S03]  /*1c120*/  LOP3.LUT R4, R4, R3, RZ, 0x3c, !PT ;  /* 0x0000000304047212 */ /* 0x000fc600078e3cff */
[----:B------:R-:W-:Y:S01]  /*1c130*/  IMAD R3, R5, 0x8, R2 ;  /* 0x0000000805037824 */ /* 0x000fe200078e0202 */
[----:B------:R-:W-:-:S04]  /*1c140*/  SHF.L.U32 R0, R4, 0x1f, RZ ;  /* 0x0000001f04007819 */ /* 0x000fc800000006ff */
[----:B------:R-:W0:Y:S02]  /*1c150*/  SYNCS.PHASECHK.TRANS64.TRYWAIT P0, [R3+URZ], R0 ;  /* 0x00000000030075a7 */ /* 0x000e24000800017f */
[----:B0-----:R-:W-:Y:S05]  /*1c160*/  @!P0 BRA `(.L_x_722) ;  /* 0x0000000400d88947 */ /* 0x001fea0003800000 */
.L_x_740:
        /* <DEDUP_REMOVED lines=9> */
.L_x_741:
        /* <DEDUP_REMOVED lines=9> */
.L_x_742:
        /* <DEDUP_REMOVED lines=9> */
.L_x_743:
        /* <DEDUP_REMOVED lines=9> */
.L_x_744:
        /* <DEDUP_REMOVED lines=9> */
.L_x_745:
        /* <DEDUP_REMOVED lines=9> */
.L_x_746:
        /* <DEDUP_REMOVED lines=9> */
.L_x_747:
[----:B0-----:R-:W-:-:S05]  /*1c560*/  VIADD R0, R5, 0x1 ;  /* 0x0000000105007836 */ /* 0x001fca0000000000 */
[----:B------:R-:W-:-:S04]  /*1c570*/  ISETP.NE.AND P0, PT, R0, 0xb, PT ;  /* 0x0000000b0000780c */ /* 0x000fc80003f05270 */
[----:B------:R-:W-:Y:S02]  /*1c580*/  SEL R4, RZ, 0x1, P0 ;  /* 0x00000001ff047807 */ /* 0x000fe40000000000 */
[----:B------:R-:W-:Y:S02]  /*1c590*/  SEL R3, R0, RZ, P0 ;  /* 0x000000ff00037207 */ /* 0x000fe40000000000 */
[----:B------:R-:W-:-:S03]  /*1c5a0*/  LOP3.LUT R0, R7, R4, RZ, 0x3c, !PT ;  /* 0x0000000407007212 */ /* 0x000fc600078e3cff */
[----:B------:R-:W-:Y:S01]  /*1c5b0*/  IMAD R3, R3, 0x8, R2 ;  /* 0x0000000803037824 */ /* 0x000fe200078e0202 */
[----:B------:R-:W-:-:S07]  /*1c5c0*/  SHF.L.U32 R0, R0, 0x1f, RZ ;  /* 0x0000001f00007819 */ /* 0x000fce00000006ff */
.L_x_730:
[----:B0-----:R0:W1:Y:S02]  /*1c5d0*/  SYNCS.PHASECHK.TRANS64.TRYWAIT P0, [R3+URZ], R0 ;  /* 0x00000000030075a7 */ /* 0x001064000800017f */
[----:B-1----:R-:W-:Y:S05]  /*1c5e0*/  @!P0 NANOSLEEP.SYNCS 0x989680 ;  /* 0x009896800000895d */ /* 0x002fea0003900000 */
[----:B------:R-:W1:Y:S02]  /*1c5f0*/  @!P0 SYNCS.PHASECHK.TRANS64 P0, [R3+URZ], R0 ;  /* 0x00000000030085a7 */ /* 0x000e64000800007f */
[----:B-1----:R-:W-:Y:S05]  /*1c600*/  @!P0 BRA `(.L_x_730) ;  /* 0xfffffffc00f08947 */ /* 0x002fea000383ffff */
.L_x_718:
[----:B------:R-:W-:Y:S05]  /*1c610*/  BSYNC B0 ;  /* 0x0000000000007941 */ /* 0x000fea0003800000 */
.L_x_717:
[----:B------:R-:W-:Y:S05]  /*1c620*/  EXIT ;  /* 0x000000000000794d */ /* 0x000fea0003800000 */
.L_x_18:
[----:B-1----:R1:W4:Y:S02]  /*1c630*/  SYNCS.PHASECHK.TRANS64.TRYWAIT P1, [R3+URZ], R0 ;  /* 0x00000000030075a7 */ /* 0x002324000802017f */
[----:B----4-:R-:W-:Y:S05]  /*1c640*/  @!P1 NANOSLEEP.SYNCS 0x989680 ;  /* 0x009896800000995d */ /* 0x010fea0003900000 */
[----:B------:R-:W4:Y:S02]  /*1c650*/  @!P1 SYNCS.PHASECHK.TRANS64 P1, [R3+URZ], R0 ;  /* 0x00000000030095a7 */ /* 0x000f24000802007f */
[----:B----4-:R-:W-:Y:S05]  /*1c660*/  @!P1 BRA `(.L_x_18) ;  /* 0xfffffffc00f09947 */ /* 0x010fea000383ffff */
[----:B------:R-:W-:Y:S05]  /*1c670*/  BRA `(.L_x_17) ;  /* 0xfffffe4c00ac7947 */ /* 0x000fea000383ffff */
.L_x_23:
[----:B-1----:R-:W-:-:S04]  /*1c680*/  IMAD.U32 R6, RZ, RZ, UR4 ;  /* 0x00000004ff067e24 */ /* 0x002fc8000f8e00ff */
[----:B------:R1:W2:Y:S03]  /*1c690*/  SYNCS.PHASECHK.TRANS64.TRYWAIT P1, [R6+URZ], R4 ;  /* 0x00000004060075a7 */ /* 0x0002a6000802017f */
[----:B--2---:R-:W-:Y:S05]  /*1c6a0*/  @!P1 NANOSLEEP.SYNCS 0x989680 ;  /* 0x009896800000995d */ /* 0x004fea0003900000 */
[----:B------:R-:W2:Y:S02]  /*1c6b0*/  @!P1 SYNCS.PHASECHK.TRANS64 P1, [R6+URZ], R4 ;  /* 0x00000004060095a7 */ /* 0x000ea4000802007f */
[----:B--2---:R-:W-:Y:S05]  /*1c6c0*/  @!P1 BRA `(.L_x_23) ;  /* 0xfffffffc00ec9947 */ /* 0x004fea000383ffff */
[----:B------:R-:W-:Y:S05]  /*1c6d0*/  BRA `(.L_x_22) ;  /* 0xfffffe5800f07947 */ /* 0x000fea000383ffff */
.L_x_704:
[----:B------:R-:W-:Y:S01]  /*1c6e0*/  BSSY B1, `(.L_x_731) ;  /* 0x0000006000017945 */ /* 0x000fe20003800000 */
[----:B------:R-:W-:-:S07]  /*1c6f0*/  IMAD.MOV.U32 R15, RZ, RZ, -0x1 ;  /* 0xffffffffff0f7424 */ /* 0x000fce00078e00ff */
[----:B------:R-:W-:Y:S05]  /*1c700*/  WARPSYNC.COLLECTIVE R15, `(.L_x_732) ;  /* 0x000000000f0c7348 */ /* 0x000fea0003c00000 */
[----:B------:R-:W-:Y:S02]  /*1c710*/  ELECT P6, UR62, PT ;  /* 0x00000000003e782f */ /* 0x000fe400038c0000 */
[----:B------:R-:W-:Y:S01]  /*1c720*/  MOV R14, UR62 ;  /* 0x0000003e000e7c02 */ /* 0x000fe20008000f00 */
[----:B------:R-:W-:Y:S10]  /*1c730*/  ENDCOLLECTIVE ;  /* 0x000000000000791b */ /* 0x000ff40003800000 */
.L_x_732:
[----:B------:R-:W-:Y:S05]  /*1c740*/  BSYNC B1 ;  /* 0x0000000000017941 */ /* 0x000fea0003800000 */
.L_x_731:
[----:B------:R-:W-:Y:S05]  /*1c750*/  BRA `(.L_x_733) ;  /* 0xffffffec00187947 */ /* 0x000fea000383ffff */
.L_x_707:
[----:B-1----:R1:W2:Y:S02]  /*1c760*/  SYNCS.PHASECHK.TRANS64.TRYWAIT P1, [R15+URZ+0x58], R12 ;  /* 0x0000580c0f0075a7 */ /* 0x0022a4000802017f */
[----:B--2---:R-:W-:Y:S05]  /*1c770*/  @!P1 NANOSLEEP.SYNCS 0x989680 ;  /* 0x009896800000995d */ /* 0x004fea0003900000 */
[----:B------:R-:W2:Y:S02]  /*1c780*/  @!P1 SYNCS.PHASECHK.TRANS64 P1, [R15+URZ+0x58], R12 ;  /* 0x0000580c0f0095a7 */ /* 0x000ea4000802007f */
[----:B--2---:R-:W-:Y:S05]  /*1c790*/  @!P1 BRA `(.L_x_707) ;  /* 0xfffffffc00f09947 */ /* 0x004fea000383ffff */
[----:B------:R-:W-:Y:S05]  /*1c7a0*/  BRA `(.L_x_734) ;  /* 0xffffffec004c7947 */ /* 0x000fea000383ffff */
.L_x_716:
[----:B------:R-:W-:Y:S01]  /*1c7b0*/  BSSY B0, `(.L_x_735) ;  /* 0x0000006000007945 */ /* 0x000fe20003800000 */
[----:B------:R-:W-:-:S07]  /*1c7c0*/  IMAD.MOV.U32 R15, RZ, RZ, -0x1 ;  /* 0xffffffffff0f7424 */ /* 0x000fce00078e00ff */
[----:B------:R-:W-:Y:S05]  /*1c7d0*/  WARPSYNC.COLLECTIVE R15, `(.L_x_736) ;  /* 0x000000000f0c7348 */ /* 0x000fea0003c00000 */
[----:B------:R-:W-:Y:S02]  /*1c7e0*/  ELECT P6, UR62, PT ;  /* 0x00000000003e782f */ /* 0x000fe400038c0000 */
[----:B------:R-:W-:Y:S01]  /*1c7f0*/  MOV R14, UR62 ;  /* 0x0000003e000e7c02 */ /* 0x000fe20008000f00 */
[----:B------:R-:W-:Y:S10]  /*1c800*/  ENDCOLLECTIVE ;  /* 0x000000000000791b */ /* 0x000ff40003800000 */
.L_x_736:
[----:B------:R-:W-:Y:S05]  /*1c810*/  BSYNC B0 ;  /* 0x0000000000007941 */ /* 0x000fea0003800000 */
.L_x_735:
[----:B------:R-:W-:Y:S05]  /*1c820*/  BRA `(.L_x_737) ;  /* 0xfffffff400cc7947 */ /* 0x000fea000383ffff */
.L_x_720:
[----:B0-----:R0:W1:Y:S02]  /*1c830*/  SYNCS.PHASECHK.TRANS64.TRYWAIT P0, [R4+URZ], R3 ;  /* 0x00000003040075a7 */ /* 0x001064000800017f */
[----:B-1----:R-:W-:Y:S05]  /*1c840*/  @!P0 NANOSLEEP.SYNCS 0x989680 ;  /* 0x009896800000895d */ /* 0x002fea0003900000 */
[----:B------:R-:W1:Y:S02]  /*1c850*/  @!P0 SYNCS.PHASECHK.TRANS64 P0, [R4+URZ], R3 ;  /* 0x00000003040085a7 */ /* 0x000e64000800007f */
[----:B-1----:R-:W-:Y:S05]  /*1c860*/  @!P0 BRA `(.L_x_720) ;  /* 0xfffffffc00f08947 */ /* 0x002fea000383ffff */
[----:B------:R-:W-:Y:S05]  /*1c870*/  BRA `(.L_x_738) ;  /* 0xfffffff400f47947 */ /* 0x000fea000383ffff */
.L_x_721:
[----:B0-----:R0:W1:Y:S02]  /*1c880*/  SYNCS.PHASECHK.TRANS64.TRYWAIT P0, [R3+URZ], R0 ;  /* 0x00000000030075a7 */ /* 0x001064000800017f */
[----:B-1----:R-:W-:Y:S05]  /*1c890*/  @!P0 NANOSLEEP.SYNCS 0x989680 ;  /* 0x009896800000895d */ /* 0x002fea0003900000 */
[----:B------:R-:W1:Y:S02]  /*1c8a0*/  @!P0 SYNCS.PHASECHK.TRANS64 P0, [R3+URZ], R0 ;  /* 0x00000000030085a7 */ /* 0x000e64000800007f */
[----:B-1----:R-:W-:Y:S05]  /*1c8b0*/  @!P0 BRA `(.L_x_721) ;  /* 0xfffffffc00f08947 */ /* 0x002fea000383ffff */
[----:B------:R-:W-:Y:S05]  /*1c8c0*/  BRA `(.L_x_739) ;  /* 0xfffffff800047947 */ /* 0x000fea000383ffff */
.L_x_722:
[----:B0-----:R0:W1:Y:S02]  /*1c8d0*/  SYNCS.PHASECHK.TRANS64.TRYWAIT P0, [R3+URZ], R0 ;  /* 0x00000000030075a7 */ /* 0x001064000800017f */
[----:B-1----:R-:W-:Y:S05]  /*1c8e0*/  @!P0 NANOSLEEP.SYNCS 0x989680 ;  /* 0x009896800000895d */ /* 0x002fea0003900000 */
[----:B------:R-:W1:Y:S02]  /*1c8f0*/  @!P0 SYNCS.PHASECHK.TRANS64 P0, [R3+URZ], R0 ;  /* 0x00000000030085a7 */ /* 0x000e64000800007f */
[----:B-1----:R-:W-:Y:S05]  /*1c900*/  @!P0 BRA `(.L_x_722) ;  /* 0xfffffffc00f08947 */ /* 0x002fea000383ffff */
[----:B------:R-:W-:Y:S05]  /*1c910*/  BRA `(.L_x_740) ;  /* 0xfffffff800147947 */ /* 0x000fea000383ffff */
.L_x_723:
[----:B0-----:R0:W1:Y:S02]  /*1c920*/  SYNCS.PHASECHK.TRANS64.TRYWAIT P0, [R3+URZ], R0 ;  /* 0x00000000030075a7 */ /* 0x001064000800017f */
[----:B-1----:R-:W-:Y:S05]  /*1c930*/  @!P0 NANOSLEEP.SYNCS 0x989680 ;  /* 0x009896800000895d */ /* 0x002fea0003900000 */
[----:B------:R-:W1:Y:S02]  /*1c940*/  @!P0 SYNCS.PHASECHK.TRANS64 P0, [R3+URZ], R0 ;  /* 0x00000000030085a7 */ /* 0x000e64000800007f */
[----:B-1----:R-:W-:Y:S05]  /*1c950*/  @!P0 BRA `(.L_x_723) ;  /* 0xfffffffc00f08947 */ /* 0x002fea000383ffff */
[----:B------:R-:W-:Y:S05]  /*1c960*/  BRA `(.L_x_741) ;  /* 0xfffffff800247947 */ /* 0x000fea000383ffff */
.L_x_724:
[----:B0-----:R0:W1:Y:S02]  /*1c970*/  SYNCS.PHASECHK.TRANS64.TRYWAIT P0, [R3+URZ], R0 ;  /* 0x00000000030075a7 */ /* 0x001064000800017f */
[----:B-1----:R-:W-:Y:S05]  /*1c980*/  @!P0 NANOSLEEP.SYNCS 0x989680 ;  /* 0x009896800000895d */ /* 0x002fea0003900000 */
[----:B------:R-:W1:Y:S02]  /*1c990*/  @!P0 SYNCS.PHASECHK.TRANS64 P0, [R3+URZ], R0 ;  /* 0x00000000030085a7 */ /* 0x000e64000800007f */
[----:B-1----:R-:W-:Y:S05]  /*1c9a0*/  @!P0 BRA `(.L_x_724) ;  /* 0xfffffffc00f08947 */ /* 0x002fea000383ffff */
[----:B------:R-:W-:Y:S05]  /*1c9b0*/  BRA `(.L_x_742) ;  /* 0xfffffff800347947 */ /* 0x000fea000383ffff */
.L_x_725:
[----:B0-----:R0:W1:Y:S02]  /*1c9c0*/  SYNCS.PHASECHK.TRANS64.TRYWAIT P0, [R3+URZ], R0 ;  /* 0x00000000030075a7 */ /* 0x001064000800017f */
[----:B-1----:R-:W-:Y:S05]  /*1c9d0*/  @!P0 NANOSLEEP.SYNCS 0x989680 ;  /* 0x009896800000895d */ /* 0x002fea0003900000 */
[----:B------:R-:W1:Y:S02]  /*1c9e0*/  @!P0 SYNCS.PHASECHK.TRANS64 P0, [R3+URZ], R0 ;  /* 0x00000000030085a7 */ /* 0x000e64000800007f */
[----:B-1----:R-:W-:Y:S05]  /*1c9f0*/  @!P0 BRA `(.L_x_725) ;  /* 0xfffffffc00f08947 */ /* 0x002fea000383ffff */
[----:B------:R-:W-:Y:S05]  /*1ca00*/  BRA `(.L_x_743) ;  /* 0xfffffff800447947 */ /* 0x000fea000383ffff */
.L_x_726:
[----:B0-----:R0:W1:Y:S02]  /*1ca10*/  SYNCS.PHASECHK.TRANS64.TRYWAIT P0, [R3+URZ], R0 ;  /* 0x00000000030075a7 */ /* 0x001064000800017f */
[----:B-1----:R-:W-:Y:S05]  /*1ca20*/  @!P0 NANOSLEEP.SYNCS 0x989680 ;  /* 0x009896800000895d */ /* 0x002fea0003900000 */
[----:B------:R-:W1:Y:S02]  /*1ca30*/  @!P0 SYNCS.PHASECHK.TRANS64 P0, [R3+URZ], R0 ;  /* 0x00000000030085a7 */ /* 0x000e64000800007f */
[----:B-1----:R-:W-:Y:S05]  /*1ca40*/  @!P0 BRA `(.L_x_726) ;  /* 0xfffffffc00f08947 */ /* 0x002fea000383ffff */
[----:B------:R-:W-:Y:S05]  /*1ca50*/  BRA `(.L_x_744) ;  /* 0xfffffff800547947 */ /* 0x000fea000383ffff */
.L_x_727:
[----:B0-----:R0:W1:Y:S02]  /*1ca60*/  SYNCS.PHASECHK.TRANS64.TRYWAIT P0, [R3+URZ], R0 ;  /* 0x00000000030075a7 */ /* 0x001064000800017f */
[----:B-1----:R-:W-:Y:S05]  /*1ca70*/  @!P0 NANOSLEEP.SYNCS 0x989680 ;  /* 0x009896800000895d */ /* 0x002fea0003900000 */
[----:B------:R-:W1:Y:S02]  /*1ca80*/  @!P0 SYNCS.PHASECHK.TRANS64 P0, [R3+URZ], R0 ;  /* 0x00000000030085a7 */ /* 0x000e64000800007f */
[----:B-1----:R-:W-:Y:S05]  /*1ca90*/  @!P0 BRA `(.L_x_727) ;  /* 0xfffffffc00f08947 */ /* 0x002fea000383ffff */
[----:B------:R-:W-:Y:S05]  /*1caa0*/  BRA `(.L_x_745) ;  /* 0xfffffff800647947 */ /* 0x000fea000383ffff */
.L_x_728:
[----:B0-----:R0:W1:Y:S02]  /*1cab0*/  SYNCS.PHASECHK.TRANS64.TRYWAIT P0, [R3+URZ], R0 ;  /* 0x00000000030075a7 */ /* 0x001064000800017f */
[----:B-1----:R-:W-:Y:S05]  /*1cac0*/  @!P0 NANOSLEEP.SYNCS 0x989680 ;  /* 0x009896800000895d */ /* 0x002fea0003900000 */
[----:B------:R-:W1:Y:S02]  /*1cad0*/  @!P0 SYNCS.PHASECHK.TRANS64 P0, [R3+URZ], R0 ;  /* 0x00000000030085a7 */ /* 0x000e64000800007f */
[----:B-1----:R-:W-:Y:S05]  /*1cae0*/  @!P0 BRA `(.L_x_728) ;  /* 0xfffffffc00f08947 */ /* 0x002fea000383ffff */
[----:B------:R-:W-:Y:S05]  /*1caf0*/  BRA `(.L_x_746) ;  /* 0xfffffff800747947 */ /* 0x000fea000383ffff */
.L_x_729:
[----:B0-----:R0:W1:Y:S02]  /*1cb00*/  SYNCS.PHASECHK.TRANS64.TRYWAIT P0, [R3+URZ], R0 ;  /* 0x00000000030075a7 */ /* 0x001064000800017f */
[----:B-1----:R-:W-:Y:S05]  /*1cb10*/  @!P0 NANOSLEEP.SYNCS 0x989680 ;  /* 0x009896800000895d */ /* 0x002fea0003900000 */
[----:B------:R-:W1:Y:S02]  /*1cb20*/  @!P0 SYNCS.PHASECHK.TRANS64 P0, [R3+URZ], R0 ;  /* 0x00000000030085a7 */ /* 0x000e64000800007f */
[----:B-1----:R-:W-:Y:S05]  /*1cb30*/  @!P0 BRA `(.L_x_729) ;  /* 0xfffffffc00f08947 */ /* 0x002fea000383ffff */
[----:B------:R-:W-:Y:S05]  /*1cb40*/  BRA `(.L_x_747) ;  /* 0xfffffff800847947 */ /* 0x000fea000383ffff */
.L_x_748:
[----:B------:R-:W-:-:S00]  /*1cb50*/  BRA `(.L_x_748) ;  /* 0xfffffffc00fc7947 */ /* 0x000fc0000383ffff */
[----:B------:R-:W-:-:S00]  /*1cb60*/  NOP ;  /* 0x0000000000007918 */ /* 0x000fc00000000000 */
        /* <DEDUP_REMOVED lines=9> */
.L_x_749:


//--------------------- .nv.global.init           --------------------------
	.section	.nv.global.init,"aw",@progbits
.nv.global.init:
	.type		$str$22,@object
	.size		$str$22,($str$23 - $str$22)
$str$22:
        /*0000*/ 	.byte	0x6b, 0x5f, 0x74, 0x69, 0x6c, 0x65, 0x5f, 0x63, 0x6f, 0x75, 0x6e, 0x74, 0x20, 0x3e, 0x3d, 0x20
        /*0010*/ 	.byte	0x31, 0x00
	.type		$str$23,@object
	.size		$str$23,(__unnamed_1 - $str$23)
$str$23:
        /*0012*/ 	.byte	0x2f, 0x74, 0x6d, 0x70, 0x2f, 0x63, 0x75, 0x74, 0x6c, 0x61, 0x73, 0x73, 0x5f, 0x73, 0x77, 0x65
        /*0022*/ 	.byte	0x65, 0x70, 0x5f, 0x73, 0x72, 0x63, 0x2f, 0x69, 0x6e, 0x63, 0x6c, 0x75, 0x64, 0x65, 0x2f, 0x63
        /*0032*/ 	.byte	0x75, 0x74, 0x6c, 0x61, 0x73, 0x73, 0x2f, 0x67, 0x65, 0x6d, 0x6d, 0x2f, 0x63, 0x6f, 0x6c, 0x6c
        /*0042*/ 	.byte	0x65, 0x63, 0x74, 0x69, 0x76, 0x65, 0x2f, 0x73, 0x6d, 0x39, 0x30, 0x5f, 0x6d, 0x6d, 0x61, 0x5f
        /*0052*/ 	.byte	0x74, 0x6d, 0x61, 0x5f, 0x67, 0x6d, 0x6d, 0x61, 0x5f, 0x73, 0x73, 0x5f, 0x77, 0x61, 0x72, 0x70
        /*0062*/ 	.byte	0x73, 0x70, 0x65, 0x63, 0x69, 0x61, 0x6c, 0x69, 0x7a, 0x65, 0x64, 0x2e, 0x68, 0x70, 0x70, 0x00
	.type		__unnamed_1,@object
	.size		__unnamed_1,(.L_0 - __unnamed_1)
__unnamed_1:
        /* <DEDUP_REMOVED lines=180> */
        /*0bb2*/ 	.byte	0x65, 0x3a, 0x3a, 0x69, 0x64, 0x65, 0x6e, 0x74, 0x69, 0x74, 0x79, 0x5d, 0x00
.L_0:


//--------------------- .nv.shared._ZN7cutlass13device_kernelINS_4gemm6kernel13GemmUniversalIN4cute5tupleIJiiiiEEENS1_10collective13CollectiveMmaINS1_34MainloopSm90TmaGmmaWarpSpecializedILi11ENS5_IJNS4_1CILi1EEESB_SB_EEENS1_35KernelTmaWarpSpecializedCooperativeEEENS5_IJNSA_ILi384EEENSA_ILi224EEENSA_ILi16EEEEEENS_6half_tENS5_IJlSB_lEEESJ_SK_NS4_8TiledMMAINS4_8MMA_AtomIJNS4_4SM904GMMA25MMA_64x32x16_F32F16F16_SSILNSO_5MajorE0ELSQ_0ELNSO_7ScaleInE1ELSR_1EEEEEENS4_6LayoutINS5_IJNSA_ILi2EEESB_SB_EEENS5_IJSB_NSA_ILi0EEESX_EEEEENS5_IJNS4_10UnderscoreES10_S10_EEEEENS4_13SM90_TMA_LOADENS4_14ComposedLayoutINS4_7SwizzleILi1ELi4ELi3EEENS4_18smem_ptr_flag_bitsILi16EEENSU_INS5_IJNSA_ILi8EEESH_EEENS5_IJSH_SB_EEEEEEEvNS4_8identityES13_S1D_vS1E_EENS_8epilogue10collective6detail29Sm90TmaWarpSpecializedAdapterINS1H_15DefaultEpilogueISJ_SK_SK_NS1G_6thread17LinearCombinationISJ_Li1EffLNS1L_9ScaleType4KindE0ELNS_15FloatRoundStyleE2ESJ_EENS1_15EpilogueDefaultEEEEEvvEEEEvNT_6ParamsE --------------------------
	.section	.nv.shared._ZN7cutlass13device_kernelINS_4gemm6kernel13GemmUniversalIN4cute5tupleIJiiiiEEENS1_10collective13CollectiveMmaINS1_34MainloopSm90TmaGmmaWarpSpecializedILi11ENS5_IJNS4_1CILi1EEESB_SB_EEENS1_35KernelTmaWarpSpecializedCooperativeEEENS5_IJNSA_ILi384EEENSA_ILi224EEENSA_ILi16EEEEEENS_6half_tENS5_IJlSB_lEEESJ_SK_NS4_8TiledMMAINS4_8MMA_AtomIJNS4_4SM904GMMA25MMA_64x32x16_F32F16F16_SSILNSO_5MajorE0ELSQ_0ELNSO_7ScaleInE1ELSR_1EEEEEENS4_6LayoutINS5_IJNSA_ILi2EEESB_SB_EEENS5_IJSB_NSA_ILi0EEESX_EEEEENS5_IJNS4_10UnderscoreES10_S10_EEEEENS4_13SM90_TMA_LOADENS4_14ComposedLayoutINS4_7SwizzleILi1ELi4ELi3EEENS4_18smem_ptr_flag_bitsILi16EEENSU_INS5_IJNSA_ILi8EEESH_EEENS5_IJSH_SB_EEEEEEEvNS4_8identityES13_S1D_vS1E_EENS_8epilogue10collective6detail29Sm90TmaWarpSpecializedAdapterINS1H_15DefaultEpilogueISJ_SK_SK_NS1G_6thread17LinearCombinationISJ_Li1EffLNS1L_9ScaleType4KindE0ELNS_15FloatRoundStyleE2ESJ_EENS1_15EpilogueDefaultEEEEEvvEEEEvNT_6ParamsE,"aw",@nobits
	.sectionflags	@""
	.align	16
	.zero		1024


//--------------------- .nv.shared.reserved.0     --------------------------
	.section	.nv.shared.reserved.0,"aw",@nobits
	.weak		__nv_reservedSMEM_offset_0_alias
	.size		__nv_reservedSMEM_offset_0_alias, 0, 0
	.other		__nv_reservedSMEM_offset_0_alias,@"STO_CUDA_RESERVED_SHARED STV_DEFAULT"
__nv_reservedSMEM_offset_0_alias:
	.zero		0


//--------------------- .nv.global                --------------------------
	.section	.nv.global,"aw",@nobits
.nv.global:
	.type		_ZN40_INTERNAL_062e2e4a_4_k_cu_93781588_170084cute1_E,@object
	.size		_ZN40_INTERNAL_062e2e4a_4_k_cu_93781588_170084cute1_E,(_ZN40_INTERNAL_062e2e4a_4_k_cu_93781588_170084cuda3std3__45__cpo6cbeginE - _ZN40_INTERNAL_062e2e4a_4_k_cu_93781588_170084cute1_E)
_ZN40_INTERNAL_062e2e4a_4_k_cu_93781588_170084cute1_E:
	.zero		1
	.type		_ZN40_INTERNAL_062e2e4a_4_k_cu_93781588_170084cuda3std3__45__cpo6cbeginE,@object
	.size		_ZN40_INTERNAL_062e2e4a_4_k_cu_93781588_170084cuda3std3__45__cpo6cbeginE,(_ZN40_INTERNAL_062e2e4a_4_k_cu_93781588_170084cuda3std3__48in_placeE - _ZN40_INTERNAL_062e2e4a_4_k_cu_93781588_170084cuda3std3__45__cpo6cbeginE)
_ZN40_INTERNAL_062e2e4a_4_k_cu_93781588_170084cuda3std3__45__cpo6cbeginE:
	.zero		1
	.type		_ZN40_INTERNAL_062e2e4a_4_k_cu_93781588_170084cuda3std3__48in_placeE,@object
	.size		_ZN40_INTERNAL_062e2e4a_4_k_cu_93781588_170084cuda3std3__48in_placeE,(_ZN40_INTERNAL_062e2e4a_4_k_cu_93781588_170084cuda3std6ranges3__45__cpo9iter_moveE - _ZN40_INTERNAL_062e2e4a_4_k_cu_93781588_170084cuda3std3__48in_placeE)
_ZN40_INTERNAL_062e2e4a_4_k_cu_93781588_170084cuda3std3__48in_placeE:
	.zero		1
	.type		_ZN40_INTERNAL_062e2e4a_4_k_cu_93781588_170084cuda3std6ranges3__45__cpo9iter_moveE,@object
	.size		_ZN40_INTERNAL_062e2e4a_4_k_cu_93781588_170084cuda3std6ranges3__45__cpo9iter_moveE,(_ZN40_INTERNAL_062e2e4a_4_k_cu_93781588_170084cuda3std3__45__cpo5beginE - _ZN40_INTERNAL_062e2e4a_4_k_cu_93781588_170084cuda3std6ranges3__45__cpo9iter_moveE)
_ZN40_INTERNAL_062e2e4a_4_k_cu_93781588_170084cuda3std6ranges3__45__cpo9iter_moveE:
	.zero		1
	.type		_ZN40_INTERNAL_062e2e4a_4_k_cu_93781588_170084cuda3std3__45__cpo5beginE,@object
	.size		_ZN40_INTERNAL_062e2e4a_4_k_cu_93781588_170084cuda3std3__45__cpo5beginE,(_ZN40_INTERNAL_062e2e4a_4_k_cu_93781588_170084cuda3std3__442_GLOBAL__N__062e2e4a_4_k_cu_93781588_170086ignoreE - _ZN40_INTERNAL_062e2e4a_4_k_cu_93781588_170084cuda3std3__45__cpo5beginE)
_ZN40_INTERNAL_062e2e4a_4_k_cu_93781588_170084cuda3std3__45__cpo5beginE:
	.zero		1
	.type		_ZN40_INTERNAL_062e2e4a_4_k_cu_93781588_170084cuda3std3__442_GLOBAL__N__062e2e4a_4_k_cu_93781588_170086ignoreE,@object
	.size		_ZN40_INTERNAL_062e2e4a_4_k_cu_93781588_170084cuda3std3__442_GLOBAL__N__062e2e4a_4_k_cu_93781588_170086ignoreE,(_ZN40_INTERNAL_062e2e4a_4_k_cu_93781588_170084cute7productE - _ZN40_INTERNAL_062e2e4a_4_k_cu_93781588_170084cuda3std3__442_GLOBAL__N__062e2e4a_4_k_cu_93781588_170086ignoreE)
_ZN40_INTERNAL_062e2e4a_4_k_cu_93781588_170084cuda3std3__442_GLOBAL__N__062e2e4a_4_k_cu_93781588_170086ignoreE:
	.zero		1
	.type		_ZN40_INTERNAL_062e2e4a_4_k_cu_93781588_170084cute7productE,@object
	.size		_ZN40_INTERNAL_062e2e4a_4_k_cu_93781588_170084cute7productE,(_ZN40_INTERNAL_062e2e4a_4_k_cu_93781588_170084cuda3std3__45__cpo3endE - _ZN40_INTERNAL_062e2e4a_4_k_cu_93781588_170084cute7productE)
_ZN40_INTERNAL_062e2e4a_4_k_cu_93781588_170084cute7productE:
	.zero		1
	.type		_ZN40_INTERNAL_062e2e4a_4_k_cu_93781588_170084cuda3std3__45__cpo3endE,@object
	.size		_ZN40_INTERNAL_062e2e4a_4_k_cu_93781588_170084cuda3std3__45__cpo3endE,(_ZN40_INTERNAL_062e2e4a_4_k_cu_93781588_170084cuda3std3__419piecewise_constructE - _ZN40_INTERNAL_062e2e4a_4_k_cu_93781588_170084cuda3std3__45__cpo3endE)
_ZN40_INTERNAL_062e2e4a_4_k_cu_93781588_170084cuda3std3__45__cpo3endE:
	.zero		1
	.type		_ZN40_INTERNAL_062e2e4a_4_k_cu_93781588_170084cuda3std3__419piecewise_constructE,@object
	.size		_ZN40_INTERNAL_062e2e4a_4_k_cu_93781588_170084cuda3std3__419piecewise_constructE,(_ZN40_INTERNAL_062e2e4a_4_k_cu_93781588_170084cuda3std3__45__cpo4cendE - _ZN40_INTERNAL_062e2e4a_4_k_cu_93781588_170084cuda3std3__419piecewise_constructE)
_ZN40_INTERNAL_062e2e4a_4_k_cu_93781588_170084cuda3std3__419piecewise_constructE:
	.zero		1
	.type		_ZN40_INTERNAL_062e2e4a_4_k_cu_93781588_170084cuda3std3__45__cpo4cendE,@object
	.size		_ZN40_INTERNAL_062e2e4a_4_k_cu_93781588_170084cuda3std3__45__cpo4cendE,(_ZN40_INTERNAL_062e2e4a_4_k_cu_93781588_170084cuda3std6ranges3__45__cpo4swapE - _ZN40_INTERNAL_062e2e4a_4_k_cu_93781588_170084cuda3std3__45__cpo4cendE)
_ZN40_INTERNAL_062e2e4a_4_k_cu_93781588_170084cuda3std3__45__cpo4cendE:
	.zero		1
	.type		_ZN40_INTERNAL_062e2e4a_4_k_cu_93781588_170084cuda3std6ranges3__45__cpo4swapE,@object
	.size		_ZN40_INTERNAL_062e2e4a_4_k_cu_93781588_170084cuda3std6ranges3__45__cpo4swapE,(.L_8 - _ZN40_INTERNAL_062e2e4a_4_k_cu_93781588_170084cuda3std6ranges3__45__cpo4swapE)
_ZN40_INTERNAL_062e2e4a_4_k_cu_93781588_170084cuda3std6ranges3__45__cpo4swapE:
	.zero		1
.L_8:


//--------------------- .nv.constant0._ZN7cutlass13device_kernelINS_4gemm6kernel13GemmUniversalIN4cute5tupleIJiiiiEEENS1_10collective13CollectiveMmaINS1_34MainloopSm90TmaGmmaWarpSpecializedILi11ENS5_IJNS4_1CILi1EEESB_SB_EEENS1_35KernelTmaWarpSpecializedCooperativeEEENS5_IJNSA_ILi384EEENSA_ILi224EEENSA_ILi16EEEEEENS_6half_tENS5_IJlSB_lEEESJ_SK_NS4_8TiledMMAINS4_8MMA_AtomIJNS4_4SM904GMMA25MMA_64x32x16_F32F16F16_SSILNSO_5MajorE0ELSQ_0ELNSO_7ScaleInE1ELSR_1EEEEEENS4_6LayoutINS5_IJNSA_ILi2EEESB_SB_EEENS5_IJSB_NSA_ILi0EEESX_EEEEENS5_IJNS4_10UnderscoreES10_S10_EEEEENS4_13SM90_TMA_LOADENS4_14ComposedLayoutINS4_7SwizzleILi1ELi4ELi3EEENS4_18smem_ptr_flag_bitsILi16EEENSU_INS5_IJNSA_ILi8EEESH_EEENS5_IJSH_SB_EEEEEEEvNS4_8identityES13_S1D_vS1E_EENS_8epilogue10collective6detail29Sm90TmaWarpSpecializedAdapterINS1H_15DefaultEpilogueISJ_SK_SK_NS1G_6thread17LinearCombinationISJ_Li1EffLNS1L_9ScaleType4KindE0ELNS_15FloatRoundStyleE2ESJ_EENS1_15EpilogueDefaultEEEEEvvEEEEvNT_6ParamsE --------------------------
	.section	.nv.constant0._ZN7cutlass13device_kernelINS_4gemm6kernel13GemmUniversalIN4cute5tupleIJiiiiEEENS1_10collective13CollectiveMmaINS1_34MainloopSm90TmaGmmaWarpSpecializedILi11ENS5_IJNS4_1CILi1EEESB_SB_EEENS1_35KernelTmaWarpSpecializedCooperativeEEENS5_IJNSA_ILi384EEENSA_ILi224EEENSA_ILi16EEEEEENS_6half_tENS5_IJlSB_lEEESJ_SK_NS4_8TiledMMAINS4_8MMA_AtomIJNS4_4SM904GMMA25MMA_64x32x16_F32F16F16_SSILNSO_5MajorE0ELSQ_0ELNSO_7ScaleInE1ELSR_1EEEEEENS4_6LayoutINS5_IJNSA_ILi2EEESB_SB_EEENS5_IJSB_NSA_ILi0EEESX_EEEEENS5_IJNS4_10UnderscoreES10_S10_EEEEENS4_13SM90_TMA_LOADENS4_14ComposedLayoutINS4_7SwizzleILi1ELi4ELi3EEENS4_18smem_ptr_flag_bitsILi16EEENSU_INS5_IJNSA_ILi8EEESH_EEENS5_IJSH_SB_EEEEEEEvNS4_8identityES13_S1D_vS1E_EENS_8epilogue10collective6detail29Sm90TmaWarpSpecializedAdapterINS1H_15DefaultEpilogueISJ_SK_SK_NS1G_6thread17LinearCombinationISJ_Li1EffLNS1L_9ScaleType4KindE0ELNS_15FloatRoundStyleE2ESJ_EENS1_15EpilogueDefaultEEEEEvvEEEEvNT_6ParamsE,"a",@progbits
	.sectionflags	@""
	.align	4
.nv.constant0._ZN7cutlass13device_kernelINS_4gemm6kernel13GemmUniversalIN4cute5tupleIJiiiiEEENS1_10collective13CollectiveMmaINS1_34MainloopSm90TmaGmmaWarpSpecializedILi11ENS5_IJNS4_1CILi1EEESB_SB_EEENS1_35KernelTmaWarpSpecializedCooperativeEEENS5_IJNSA_ILi384EEENSA_ILi224EEENSA_ILi16EEEEEENS_6half_tENS5_IJlSB_lEEESJ_SK_NS4_8TiledMMAINS4_8MMA_AtomIJNS4_4SM904GMMA25MMA_64x32x16_F32F16F16_SSILNSO_5MajorE0ELSQ_0ELNSO_7ScaleInE1ELSR_1EEEEEENS4_6LayoutINS5_IJNSA_ILi2EEESB_SB_EEENS5_IJSB_NSA_ILi0EEESX_EEEEENS5_IJNS4_10UnderscoreES10_S10_EEEEENS4_13SM90_TMA_LOADENS4_14ComposedLayoutINS4_7SwizzleILi1ELi4ELi3EEENS4_18smem_ptr_flag_bitsILi16EEENSU_INS5_IJNSA_ILi8EEESH_EEENS5_IJSH_SB_EEEEEEEvNS4_8identityES13_S1D_vS1E_EENS_8epilogue10collective6detail29Sm90TmaWarpSpecializedAdapterINS1H_15DefaultEpilogueISJ_SK_SK_NS1G_6thread17LinearCombinationISJ_Li1EffLNS1L_9ScaleType4KindE0ELNS_15FloatRoundStyleE2ESJ_EENS1_15EpilogueDefaultEEEEEvvEEEEvNT_6ParamsE:
	.zero		1664


//--------------------- SYMBOLS --------------------------

	.type		.nv.reservedSmem.offset0,@object
	.size		.nv.reservedSmem.offset0,0x4
	.type		__assertfail,@function
